	.target	sm_90

	.elftype	@"ET_EXEC"


//--------------------- .note.nv.tkinfo           --------------------------
	.section	.note.nv.tkinfo,"",@"SHT_NOTE"
	.sectionflags	@"SHF_NOTE_NV_TKINFO"
	.tkinfo
        /*0018*/ 	.word	0x00000002
        /*0030*/ 	.string	""
        /*0030*/ 	.string	"ptxas"
        /*0030*/ 	.string	"Cuda compilation tools, release 13.0, V13.0.88"
        /*0030*/ 	.string	"Build cuda_13.0.r13.0/compiler.36424714_0"
        /*0030*/ 	.string	"-arch sm_90 -m 64 "



//--------------------- .note.nv.cuinfo           --------------------------
	.section	.note.nv.cuinfo,"",@"SHT_NOTE"
	.sectionflags	@"SHF_NOTE_NV_CUINFO"
        /*0018*/ 	.short	0x0002
        /*001a*/ 	.short	0x005a
        /*001c*/ 	.short	0x0082
	.zero		2


//--------------------- .nv.info                  --------------------------
	.section	.nv.info,"",@"SHT_CUDA_INFO"
	.align	4


	//----- nvinfo : EIATTR_REGCOUNT
	.align		4
        /*0000*/ 	.byte	0x04, 0x2f
        /*0002*/ 	.short	(.L_39 - .L_38)
	.align		4
.L_38:
        /*0004*/ 	.word	index@(_ZN2at6native29vectorized_elementwise_kernelILi8ENS0_13AUnaryFunctorIdddZZZNS0_20copysign_kernel_cudaERNS_18TensorIteratorBaseEENKUlvE_clEvENKUlvE_clEvEUlddE_EESt5arrayIPcLm2EEEEviT0_T1_)
        /*0008*/ 	.word	0x00000020


	//----- nvinfo : EIATTR_FRAME_SIZE
	.align		4
.L_39:
        /*000c*/ 	.byte	0x04, 0x11
        /*000e*/ 	.short	(.L_41 - .L_40)
	.align		4
.L_40:
        /*0010*/ 	.word	index@(_ZN2at6native29vectorized_elementwise_kernelILi8ENS0_13AUnaryFunctorIdddZZZNS0_20copysign_kernel_cudaERNS_18TensorIteratorBaseEENKUlvE_clEvENKUlvE_clEvEUlddE_EESt5arrayIPcLm2EEEEviT0_T1_)
        /*0014*/ 	.word	0x00000000


	//----- nvinfo : EIATTR_REGCOUNT
	.align		4
.L_41:
        /*0018*/ 	.byte	0x04, 0x2f
        /*001a*/ 	.short	(.L_43 - .L_42)
	.align		4
.L_42:
        /*001c*/ 	.word	index@(_ZN2at6native29vectorized_elementwise_kernelILi4ENS0_13AUnaryFunctorIdddZZZNS0_20copysign_kernel_cudaERNS_18TensorIteratorBaseEENKUlvE_clEvENKUlvE_clEvEUlddE_EESt5arrayIPcLm2EEEEviT0_T1_)
        /*0020*/ 	.word	0x00000020


	//----- nvinfo : EIATTR_FRAME_SIZE
	.align		4
.L_43:
        /*0024*/ 	.byte	0x04, 0x11
        /*0026*/ 	.short	(.L_45 - .L_44)
	.align		4
.L_44:
        /*0028*/ 	.word	index@(_ZN2at6native29vectorized_elementwise_kernelILi4ENS0_13AUnaryFunctorIdddZZZNS0_20copysign_kernel_cudaERNS_18TensorIteratorBaseEENKUlvE_clEvENKUlvE_clEvEUlddE_EESt5arrayIPcLm2EEEEviT0_T1_)
        /*002c*/ 	.word	0x00000000


	//----- nvinfo : EIATTR_REGCOUNT
	.align		4
.L_45:
        /*0030*/ 	.byte	0x04, 0x2f
        /*0032*/ 	.short	(.L_47 - .L_46)
	.align		4
.L_46:
        /*0034*/ 	.word	index@(_ZN2at6native29vectorized_elementwise_kernelILi2ENS0_13AUnaryFunctorIdddZZZNS0_20copysign_kernel_cudaERNS_18TensorIteratorBaseEENKUlvE_clEvENKUlvE_clEvEUlddE_EESt5arrayIPcLm2EEEEviT0_T1_)
        /*0038*/ 	.word	0x00000020


	//----- nvinfo : EIATTR_FRAME_SIZE
	.align		4
.L_47:
        /*003c*/ 	.byte	0x04, 0x11
        /*003e*/ 	.short	(.L_49 - .L_48)
	.align		4
.L_48:
        /*0040*/ 	.word	index@(_ZN2at6native29vectorized_elementwise_kernelILi2ENS0_13AUnaryFunctorIdddZZZNS0_20copysign_kernel_cudaERNS_18TensorIteratorBaseEENKUlvE_clEvENKUlvE_clEvEUlddE_EESt5arrayIPcLm2EEEEviT0_T1_)
        /*0044*/ 	.word	0x00000000


	//----- nvinfo : EIATTR_REGCOUNT
	.align		4
.L_49:
        /*0048*/ 	.byte	0x04, 0x2f
        /*004a*/ 	.short	(.L_51 - .L_50)
	.align		4
.L_50:
        /*004c*/ 	.word	index@(_ZN2at6native27unrolled_elementwise_kernelINS0_13AUnaryFunctorIdddZZZNS0_20copysign_kernel_cudaERNS_18TensorIteratorBaseEENKUlvE_clEvENKUlvE_clEvEUlddE_EESt5arrayIPcLm2EELi4E23TrivialOffsetCalculatorILi1EjESD_NS0_6memory15LoadWithoutCastENSE_16StoreWithoutCastEEEviT_T0_T2_T3_T4_T5_)
        /*0050*/ 	.word	0x00000017


	//----- nvinfo : EIATTR_FRAME_SIZE
	.align		4
.L_51:
        /*0054*/ 	.byte	0x04, 0x11
        /*0056*/ 	.short	(.L_53 - .L_52)
	.align		4
.L_52:
        /*0058*/ 	.word	index@(_ZN2at6native27unrolled_elementwise_kernelINS0_13AUnaryFunctorIdddZZZNS0_20copysign_kernel_cudaERNS_18TensorIteratorBaseEENKUlvE_clEvENKUlvE_clEvEUlddE_EESt5arrayIPcLm2EELi4E23TrivialOffsetCalculatorILi1EjESD_NS0_6memory15LoadWithoutCastENSE_16StoreWithoutCastEEEviT_T0_T2_T3_T4_T5_)
        /*005c*/ 	.word	0x00000000


	//----- nvinfo : EIATTR_REGCOUNT
	.align		4
.L_53:
        /*0060*/ 	.byte	0x04, 0x2f
        /*0062*/ 	.short	(.L_55 - .L_54)
	.align		4
.L_54:
        /*0064*/ 	.word	index@(_ZN2at6native18elementwise_kernelILi128ELi2EZNS0_22gpu_kernel_impl_nocastINS0_13AUnaryFunctorIdddZZZNS0_20copysign_kernel_cudaERNS_18TensorIteratorBaseEENKUlvE_clEvENKUlvE_clEvEUlddE_EEEEvS5_RKT_EUliE_EEviT1_)
        /*0068*/ 	.word	0x00000012


	//----- nvinfo : EIATTR_FRAME_SIZE
	.align		4
.L_55:
        /*006c*/ 	.byte	0x04, 0x11
        /*006e*/ 	.short	(.L_57 - .L_56)
	.align		4
.L_56:
        /*0070*/ 	.word	index@(_ZN2at6native18elementwise_kernelILi128ELi2EZNS0_22gpu_kernel_impl_nocastINS0_13AUnaryFunctorIdddZZZNS0_20copysign_kernel_cudaERNS_18TensorIteratorBaseEENKUlvE_clEvENKUlvE_clEvEUlddE_EEEEvS5_RKT_EUliE_EEviT1_)
        /*0074*/ 	.word	0x00000000


	//----- nvinfo : EIATTR_REGCOUNT
	.align		4
.L_57:
        /*0078*/ 	.byte	0x04, 0x2f
        /*007a*/ 	.short	(.L_59 - .L_58)
	.align		4
.L_58:
        /*007c*/ 	.word	index@(_ZN2at6native27unrolled_elementwise_kernelINS0_13AUnaryFunctorIdddZZZNS0_20copysign_kernel_cudaERNS_18TensorIteratorBaseEENKUlvE_clEvENKUlvE_clEvEUlddE_EESt5arrayIPcLm2EELi4E23TrivialOffsetCalculatorILi1EjESD_NS0_6memory12LoadWithCastILi1EEENSE_13StoreWithCastILi1EEEEEviT_T0_T2_T3_T4_T5_)
        /*0080*/ 	.word	0x00000022


	//----- nvinfo : EIATTR_FRAME_SIZE
	.align		4
.L_59:
        /*0084*/ 	.byte	0x04, 0x11
        /*0086*/ 	.short	(.L_61 - .L_60)
	.align		4
.L_60:
        /*0088*/ 	.word	index@(_ZN2at6native27unrolled_elementwise_kernelINS0_13AUnaryFunctorIdddZZZNS0_20copysign_kernel_cudaERNS_18TensorIteratorBaseEENKUlvE_clEvENKUlvE_clEvEUlddE_EESt5arrayIPcLm2EELi4E23TrivialOffsetCalculatorILi1EjESD_NS0_6memory12LoadWithCastILi1EEENSE_13StoreWithCastILi1EEEEEviT_T0_T2_T3_T4_T5_)
        /*008c*/ 	.word	0x00000000


	//----- nvinfo : EIATTR_REGCOUNT
	.align		4
.L_61:
        /*0090*/ 	.byte	0x04, 0x2f
        /*0092*/ 	.short	(.L_63 - .L_62)
	.align		4
.L_62:
        /*0094*/ 	.word	index@(_ZN2at6native18elementwise_kernelILi128ELi4EZNS0_15gpu_kernel_implINS0_13AUnaryFunctorIdddZZZNS0_20copysign_kernel_cudaERNS_18TensorIteratorBaseEENKUlvE_clEvENKUlvE_clEvEUlddE_EEEEvS5_RKT_EUliE_EEviT1_)
        /*0098*/ 	.word	0x0000001a


	//----- nvinfo : EIATTR_FRAME_SIZE
	.align		4
.L_63:
        /*009c*/ 	.byte	0x04, 0x11
        /*009e*/ 	.short	(.L_65 - .L_64)
	.align		4
.L_64:
        /*00a0*/ 	.word	index@(_ZN2at6native18elementwise_kernelILi128ELi4EZNS0_15gpu_kernel_implINS0_13AUnaryFunctorIdddZZZNS0_20copysign_kernel_cudaERNS_18TensorIteratorBaseEENKUlvE_clEvENKUlvE_clEvEUlddE_EEEEvS5_RKT_EUliE_EEviT1_)
        /*00a4*/ 	.word	0x00000000


	//----- nvinfo : EIATTR_REGCOUNT
	.align		4
.L_65:
        /*00a8*/ 	.byte	0x04, 0x2f
        /*00aa*/ 	.short	(.L_67 - .L_66)
	.align		4
.L_66:
        /*00ac*/ 	.word	index@(_ZN2at6native29vectorized_elementwise_kernelILi8ENS0_13BUnaryFunctorIdddZZZNS0_20copysign_kernel_cudaERNS_18TensorIteratorBaseEENKUlvE_clEvENKUlvE_clEvEUlddE_EESt5arrayIPcLm2EEEEviT0_T1_)
        /*00b0*/ 	.word	0x00000020


	//----- nvinfo : EIATTR_FRAME_SIZE
	.align		4
.L_67:
        /*00b4*/ 	.byte	0x04, 0x11
        /*00b6*/ 	.short	(.L_69 - .L_68)
	.align		4
.L_68:
        /*00b8*/ 	.word	index@(_ZN2at6native29vectorized_elementwise_kernelILi8ENS0_13BUnaryFunctorIdddZZZNS0_20copysign_kernel_cudaERNS_18TensorIteratorBaseEENKUlvE_clEvENKUlvE_clEvEUlddE_EESt5arrayIPcLm2EEEEviT0_T1_)
        /*00bc*/ 	.word	0x00000000


	//----- nvinfo : EIATTR_REGCOUNT
	.align		4
.L_69:
        /*00c0*/ 	.byte	0x04, 0x2f
        /*00c2*/ 	.short	(.L_71 - .L_70)
	.align		4
.L_70:
        /*00c4*/ 	.word	index@(_ZN2at6native29vectorized_elementwise_kernelILi4ENS0_13BUnaryFunctorIdddZZZNS0_20copysign_kernel_cudaERNS_18TensorIteratorBaseEENKUlvE_clEvENKUlvE_clEvEUlddE_EESt5arrayIPcLm2EEEEviT0_T1_)
        /*00c8*/ 	.word	0x00000020


	//----- nvinfo : EIATTR_FRAME_SIZE
	.align		4
.L_71:
        /*00cc*/ 	.byte	0x04, 0x11
        /*00ce*/ 	.short	(.L_73 - .L_72)
	.align		4
.L_72:
        /*00d0*/ 	.word	index@(_ZN2at6native29vectorized_elementwise_kernelILi4ENS0_13BUnaryFunctorIdddZZZNS0_20copysign_kernel_cudaERNS_18TensorIteratorBaseEENKUlvE_clEvENKUlvE_clEvEUlddE_EESt5arrayIPcLm2EEEEviT0_T1_)
        /*00d4*/ 	.word	0x00000000


	//----- nvinfo : EIATTR_REGCOUNT
	.align		4
.L_73:
        /*00d8*/ 	.byte	0x04, 0x2f
        /*00da*/ 	.short	(.L_75 - .L_74)
	.align		4
.L_74:
        /*00dc*/ 	.word	index@(_ZN2at6native29vectorized_elementwise_kernelILi2ENS0_13BUnaryFunctorIdddZZZNS0_20copysign_kernel_cudaERNS_18TensorIteratorBaseEENKUlvE_clEvENKUlvE_clEvEUlddE_EESt5arrayIPcLm2EEEEviT0_T1_)
        /*00e0*/ 	.word	0x00000020


	//----- nvinfo : EIATTR_FRAME_SIZE
	.align		4
.L_75:
        /*00e4*/ 	.byte	0x04, 0x11
        /*00e6*/ 	.short	(.L_77 - .L_76)
	.align		4
.L_76:
        /*00e8*/ 	.word	index@(_ZN2at6native29vectorized_elementwise_kernelILi2ENS0_13BUnaryFunctorIdddZZZNS0_20copysign_kernel_cudaERNS_18TensorIteratorBaseEENKUlvE_clEvENKUlvE_clEvEUlddE_EESt5arrayIPcLm2EEEEviT0_T1_)
        /*00ec*/ 	.word	0x00000000


	//----- nvinfo : EIATTR_REGCOUNT
	.align		4
.L_77:
        /*00f0*/ 	.byte	0x04, 0x2f
        /*00f2*/ 	.short	(.L_79 - .L_78)
	.align		4
.L_78:
        /*00f4*/ 	.word	index@(_ZN2at6native27unrolled_elementwise_kernelINS0_13BUnaryFunctorIdddZZZNS0_20copysign_kernel_cudaERNS_18TensorIteratorBaseEENKUlvE_clEvENKUlvE_clEvEUlddE_EESt5arrayIPcLm2EELi4E23TrivialOffsetCalculatorILi1EjESD_NS0_6memory15LoadWithoutCastENSE_16StoreWithoutCastEEEviT_T0_T2_T3_T4_T5_)
        /*00f8*/ 	.word	0x00000018


	//----- nvinfo : EIATTR_FRAME_SIZE
	.align		4
.L_79:
        /*00fc*/ 	.byte	0x04, 0x11
        /*00fe*/ 	.short	(.L_81 - .L_80)
	.align		4
.L_80:
        /*0100*/ 	.word	index@(_ZN2at6native27unrolled_elementwise_kernelINS0_13BUnaryFunctorIdddZZZNS0_20copysign_kernel_cudaERNS_18TensorIteratorBaseEENKUlvE_clEvENKUlvE_clEvEUlddE_EESt5arrayIPcLm2EELi4E23TrivialOffsetCalculatorILi1EjESD_NS0_6memory15LoadWithoutCastENSE_16StoreWithoutCastEEEviT_T0_T2_T3_T4_T5_)
        /*0104*/ 	.word	0x00000000


	//----- nvinfo : EIATTR_REGCOUNT
	.align		4
.L_81:
        /*0108*/ 	.byte	0x04, 0x2f
        /*010a*/ 	.short	(.L_83 - .L_82)
	.align		4
.L_82:
        /*010c*/ 	.word	index@(_ZN2at6native18elementwise_kernelILi128ELi2EZNS0_22gpu_kernel_impl_nocastINS0_13BUnaryFunctorIdddZZZNS0_20copysign_kernel_cudaERNS_18TensorIteratorBaseEENKUlvE_clEvENKUlvE_clEvEUlddE_EEEEvS5_RKT_EUliE_EEviT1_)
        /*0110*/ 	.word	0x00000012


	//----- nvinfo : EIATTR_FRAME_SIZE
	.align		4
.L_83:
        /*0114*/ 	.byte	0x04, 0x11
        /*0116*/ 	.short	(.L_85 - .L_84)
	.align		4
.L_84:
        /*0118*/ 	.word	index@(_ZN2at6native18elementwise_kernelILi128ELi2EZNS0_22gpu_kernel_impl_nocastINS0_13BUnaryFunctorIdddZZZNS0_20copysign_kernel_cudaERNS_18TensorIteratorBaseEENKUlvE_clEvENKUlvE_clEvEUlddE_EEEEvS5_RKT_EUliE_EEviT1_)
        /*011c*/ 	.word	0x00000000


	//----- nvinfo : EIATTR_REGCOUNT
	.align		4
.L_85:
        /*0120*/ 	.byte	0x04, 0x2f
        /*0122*/ 	.short	(.L_87 - .L_86)
	.align		4
.L_86:
        /*0124*/ 	.word	index@(_ZN2at6native27unrolled_elementwise_kernelINS0_13BUnaryFunctorIdddZZZNS0_20copysign_kernel_cudaERNS_18TensorIteratorBaseEENKUlvE_clEvENKUlvE_clEvEUlddE_EESt5arrayIPcLm2EELi4E23TrivialOffsetCalculatorILi1EjESD_NS0_6memory12LoadWithCastILi1EEENSE_13StoreWithCastILi1EEEEEviT_T0_T2_T3_T4_T5_)
        /*0128*/ 	.word	0x00000022


	//----- nvinfo : EIATTR_FRAME_SIZE
	.align		4
.L_87:
        /*012c*/ 	.byte	0x04, 0x11
        /*012e*/ 	.short	(.L_89 - .L_88)
	.align		4
.L_88:
        /*0130*/ 	.word	index@(_ZN2at6native27unrolled_elementwise_kernelINS0_13BUnaryFunctorIdddZZZNS0_20copysign_kernel_cudaERNS_18TensorIteratorBaseEENKUlvE_clEvENKUlvE_clEvEUlddE_EESt5arrayIPcLm2EELi4E23TrivialOffsetCalculatorILi1EjESD_NS0_6memory12LoadWithCastILi1EEENSE_13StoreWithCastILi1EEEEEviT_T0_T2_T3_T4_T5_)
        /*0134*/ 	.word	0x00000000


	//----- nvinfo : EIATTR_REGCOUNT
	.align		4
.L_89:
        /*0138*/ 	.byte	0x04, 0x2f
        /*013a*/ 	.short	(.L_91 - .L_90)
	.align		4
.L_90:
        /*013c*/ 	.word	index@(_ZN2at6native18elementwise_kernelILi128ELi4EZNS0_15gpu_kernel_implINS0_13BUnaryFunctorIdddZZZNS0_20copysign_kernel_cudaERNS_18TensorIteratorBaseEENKUlvE_clEvENKUlvE_clEvEUlddE_EEEEvS5_RKT_EUliE_EEviT1_)
        /*0140*/ 	.word	0x0000001a


	//----- nvinfo : EIATTR_FRAME_SIZE
	.align		4
.L_91:
        /*0144*/ 	.byte	0x04, 0x11
        /*0146*/ 	.short	(.L_93 - .L_92)
	.align		4
.L_92:
        /*0148*/ 	.word	index@(_ZN2at6native18elementwise_kernelILi128ELi4EZNS0_15gpu_kernel_implINS0_13BUnaryFunctorIdddZZZNS0_20copysign_kernel_cudaERNS_18TensorIteratorBaseEENKUlvE_clEvENKUlvE_clEvEUlddE_EEEEvS5_RKT_EUliE_EEviT1_)
        /*014c*/ 	.word	0x00000000


	//----- nvinfo : EIATTR_REGCOUNT
	.align		4
.L_93:
        /*0150*/ 	.byte	0x04, 0x2f
        /*0152*/ 	.short	(.L_95 - .L_94)
	.align		4
.L_94:
        /*0154*/ 	.word	index@(_ZN2at6native29vectorized_elementwise_kernelILi8ENS0_13BinaryFunctorIdddZZZNS0_20copysign_kernel_cudaERNS_18TensorIteratorBaseEENKUlvE_clEvENKUlvE_clEvEUlddE_EESt5arrayIPcLm3EEEEviT0_T1_)
        /*0158*/ 	.word	0x00000020


	//----- nvinfo : EIATTR_FRAME_SIZE
	.align		4
.L_95:
        /*015c*/ 	.byte	0x04, 0x11
        /*015e*/ 	.short	(.L_97 - .L_96)
	.align		4
.L_96:
        /*0160*/ 	.word	index@(_ZN2at6native29vectorized_elementwise_kernelILi8ENS0_13BinaryFunctorIdddZZZNS0_20copysign_kernel_cudaERNS_18TensorIteratorBaseEENKUlvE_clEvENKUlvE_clEvEUlddE_EESt5arrayIPcLm3EEEEviT0_T1_)
        /*0164*/ 	.word	0x00000000


	//----- nvinfo : EIATTR_REGCOUNT
	.align		4
.L_97:
        /*0168*/ 	.byte	0x04, 0x2f
        /*016a*/ 	.short	(.L_99 - .L_98)
	.align		4
.L_98:
        /*016c*/ 	.word	index@(_ZN2at6native29vectorized_elementwise_kernelILi4ENS0_13BinaryFunctorIdddZZZNS0_20copysign_kernel_cudaERNS_18TensorIteratorBaseEENKUlvE_clEvENKUlvE_clEvEUlddE_EESt5arrayIPcLm3EEEEviT0_T1_)
        /*0170*/ 	.word	0x00000020


	//----- nvinfo : EIATTR_FRAME_SIZE
	.align		4
.L_99:
        /*0174*/ 	.byte	0x04, 0x11
        /*0176*/ 	.short	(.L_101 - .L_100)
	.align		4
.L_100:
        /*0178*/ 	.word	index@(_ZN2at6native29vectorized_elementwise_kernelILi4ENS0_13BinaryFunctorIdddZZZNS0_20copysign_kernel_cudaERNS_18TensorIteratorBaseEENKUlvE_clEvENKUlvE_clEvEUlddE_EESt5arrayIPcLm3EEEEviT0_T1_)
        /*017c*/ 	.word	0x00000000


	//----- nvinfo : EIATTR_REGCOUNT
	.align		4
.L_101:
        /*0180*/ 	.byte	0x04, 0x2f
        /*0182*/ 	.short	(.L_103 - .L_102)
	.align		4
.L_102:
        /*0184*/ 	.word	index@(_ZN2at6native29vectorized_elementwise_kernelILi2ENS0_13BinaryFunctorIdddZZZNS0_20copysign_kernel_cudaERNS_18TensorIteratorBaseEENKUlvE_clEvENKUlvE_clEvEUlddE_EESt5arrayIPcLm3EEEEviT0_T1_)
        /*0188*/ 	.word	0x00000020


	//----- nvinfo : EIATTR_FRAME_SIZE
	.align		4
.L_103:
        /*018c*/ 	.byte	0x04, 0x11
        /*018e*/ 	.short	(.L_105 - .L_104)
	.align		4
.L_104:
        /*0190*/ 	.word	index@(_ZN2at6native29vectorized_elementwise_kernelILi2ENS0_13BinaryFunctorIdddZZZNS0_20copysign_kernel_cudaERNS_18TensorIteratorBaseEENKUlvE_clEvENKUlvE_clEvEUlddE_EESt5arrayIPcLm3EEEEviT0_T1_)
        /*0194*/ 	.word	0x00000000


	//----- nvinfo : EIATTR_REGCOUNT
	.align		4
.L_105:
        /*0198*/ 	.byte	0x04, 0x2f
        /*019a*/ 	.short	(.L_107 - .L_106)
	.align		4
.L_106:
        /*019c*/ 	.word	index@(_ZN2at6native27unrolled_elementwise_kernelINS0_13BinaryFunctorIdddZZZNS0_20copysign_kernel_cudaERNS_18TensorIteratorBaseEENKUlvE_clEvENKUlvE_clEvEUlddE_EESt5arrayIPcLm3EELi4E23TrivialOffsetCalculatorILi2EjESC_ILi1EjENS0_6memory15LoadWithoutCastENSF_16StoreWithoutCastEEEviT_T0_T2_T3_T4_T5_)
        /*01a0*/ 	.word	0x00000020


	//----- nvinfo : EIATTR_FRAME_SIZE
	.align		4
.L_107:
        /*01a4*/ 	.byte	0x04, 0x11
        /*01a6*/ 	.short	(.L_109 - .L_108)
	.align		4
.L_108:
        /*01a8*/ 	.word	index@(_ZN2at6native27unrolled_elementwise_kernelINS0_13BinaryFunctorIdddZZZNS0_20copysign_kernel_cudaERNS_18TensorIteratorBaseEENKUlvE_clEvENKUlvE_clEvEUlddE_EESt5arrayIPcLm3EELi4E23TrivialOffsetCalculatorILi2EjESC_ILi1EjENS0_6memory15LoadWithoutCastENSF_16StoreWithoutCastEEEviT_T0_T2_T3_T4_T5_)
        /*01ac*/ 	.word	0x00000000


	//----- nvinfo : EIATTR_REGCOUNT
	.align		4
.L_109:
        /*01b0*/ 	.byte	0x04, 0x2f
        /*01b2*/ 	.short	(.L_111 - .L_110)
	.align		4
.L_110:
        /*01b4*/ 	.word	index@(_ZN2at6native18elementwise_kernelILi128ELi2EZNS0_22gpu_kernel_impl_nocastINS0_13BinaryFunctorIdddZZZNS0_20copysign_kernel_cudaERNS_18TensorIteratorBaseEENKUlvE_clEvENKUlvE_clEvEUlddE_EEEEvS5_RKT_EUliE_EEviT1_)
        /*01b8*/ 	.word	0x00000012


	//----- nvinfo : EIATTR_FRAME_SIZE
	.align		4
.L_111:
        /*01bc*/ 	.byte	0x04, 0x11
        /*01be*/ 	.short	(.L_113 - .L_112)
	.align		4
.L_112:
        /*01c0*/ 	.word	index@(_ZN2at6native18elementwise_kernelILi128ELi2EZNS0_22gpu_kernel_impl_nocastINS0_13BinaryFunctorIdddZZZNS0_20copysign_kernel_cudaERNS_18TensorIteratorBaseEENKUlvE_clEvENKUlvE_clEvEUlddE_EEEEvS5_RKT_EUliE_EEviT1_)
        /*01c4*/ 	.word	0x00000000


	//----- nvinfo : EIATTR_REGCOUNT
	.align		4
.L_113:
        /*01c8*/ 	.byte	0x04, 0x2f
        /*01ca*/ 	.short	(.L_115 - .L_114)
	.align		4
.L_114:
        /*01cc*/ 	.word	index@(_ZN2at6native27unrolled_elementwise_kernelINS0_13BinaryFunctorIdddZZZNS0_20copysign_kernel_cudaERNS_18TensorIteratorBaseEENKUlvE_clEvENKUlvE_clEvEUlddE_EESt5arrayIPcLm3EELi4E23TrivialOffsetCalculatorILi2EjESC_ILi1EjENS0_6memory12LoadWithCastILi2EEENSF_13StoreWithCastILi1EEEEEviT_T0_T2_T3_T4_T5_)
        /*01d0*/ 	.word	0x00000026


	//----- nvinfo : EIATTR_FRAME_SIZE
	.align		4
.L_115:
        /*01d4*/ 	.byte	0x04, 0x11
        /*01d6*/ 	.short	(.L_117 - .L_116)
	.align		4
.L_116:
        /*01d8*/ 	.word	index@(_ZN2at6native27unrolled_elementwise_kernelINS0_13BinaryFunctorIdddZZZNS0_20copysign_kernel_cudaERNS_18TensorIteratorBaseEENKUlvE_clEvENKUlvE_clEvEUlddE_EESt5arrayIPcLm3EELi4E23TrivialOffsetCalculatorILi2EjESC_ILi1EjENS0_6memory12LoadWithCastILi2EEENSF_13StoreWithCastILi1EEEEEviT_T0_T2_T3_T4_T5_)
        /*01dc*/ 	.word	0x00000000


	//----- nvinfo : EIATTR_REGCOUNT
	.align		4
.L_117:
        /*01e0*/ 	.byte	0x04, 0x2f
        /*01e2*/ 	.short	(.L_119 - .L_118)
	.align		4
.L_118:
        /*01e4*/ 	.word	index@(_ZN2at6native18elementwise_kernelILi128ELi4EZNS0_15gpu_kernel_implINS0_13BinaryFunctorIdddZZZNS0_20copysign_kernel_cudaERNS_18TensorIteratorBaseEENKUlvE_clEvENKUlvE_clEvEUlddE_EEEEvS5_RKT_EUliE_EEviT1_)
        /*01e8*/ 	.word	0x0000001c


	//----- nvinfo : EIATTR_FRAME_SIZE
	.align		4
.L_119:
        /*01ec*/ 	.byte	0x04, 0x11
        /*01ee*/ 	.short	(.L_121 - .L_120)
	.align		4
.L_120:
        /*01f0*/ 	.word	index@(_ZN2at6native18elementwise_kernelILi128ELi4EZNS0_15gpu_kernel_implINS0_13BinaryFunctorIdddZZZNS0_20copysign_kernel_cudaERNS_18TensorIteratorBaseEENKUlvE_clEvENKUlvE_clEvEUlddE_EEEEvS5_RKT_EUliE_EEviT1_)
        /*01f4*/ 	.word	0x00000000


	//----- nvinfo : EIATTR_REGCOUNT
	.align		4
.L_121:
        /*01f8*/ 	.byte	0x04, 0x2f
        /*01fa*/ 	.short	(.L_123 - .L_122)
	.align		4
.L_122:
        /*01fc*/ 	.word	index@(_ZN2at6native29vectorized_elementwise_kernelILi8ENS0_13AUnaryFunctorIfffZZZNS0_20copysign_kernel_cudaERNS_18TensorIteratorBaseEENKUlvE_clEvENKUlvE0_clEvEUlffE_EESt5arrayIPcLm2EEEEviT0_T1_)
        /*0200*/ 	.word	0x00000020


	//----- nvinfo : EIATTR_FRAME_SIZE
	.align		4
.L_123:
        /*0204*/ 	.byte	0x04, 0x11
        /*0206*/ 	.short	(.L_125 - .L_124)
	.align		4
.L_124:
        /*0208*/ 	.word	index@(_ZN2at6native29vectorized_elementwise_kernelILi8ENS0_13AUnaryFunctorIfffZZZNS0_20copysign_kernel_cudaERNS_18TensorIteratorBaseEENKUlvE_clEvENKUlvE0_clEvEUlffE_EESt5arrayIPcLm2EEEEviT0_T1_)
        /*020c*/ 	.word	0x00000000


	//----- nvinfo : EIATTR_REGCOUNT
	.align		4
.L_125:
        /*0210*/ 	.byte	0x04, 0x2f
        /*0212*/ 	.short	(.L_127 - .L_126)
	.align		4
.L_126:
        /*0214*/ 	.word	index@(_ZN2at6native29vectorized_elementwise_kernelILi4ENS0_13AUnaryFunctorIfffZZZNS0_20copysign_kernel_cudaERNS_18TensorIteratorBaseEENKUlvE_clEvENKUlvE0_clEvEUlffE_EESt5arrayIPcLm2EEEEviT0_T1_)
        /*0218*/ 	.word	0x00000020


	//----- nvinfo : EIATTR_FRAME_SIZE
	.align		4
.L_127:
        /*021c*/ 	.byte	0x04, 0x11
        /*021e*/ 	.short	(.L_129 - .L_128)
	.align		4
.L_128:
        /*0220*/ 	.word	index@(_ZN2at6native29vectorized_elementwise_kernelILi4ENS0_13AUnaryFunctorIfffZZZNS0_20copysign_kernel_cudaERNS_18TensorIteratorBaseEENKUlvE_clEvENKUlvE0_clEvEUlffE_EESt5arrayIPcLm2EEEEviT0_T1_)
        /*0224*/ 	.word	0x00000000


	//----- nvinfo : EIATTR_REGCOUNT
	.align		4
.L_129:
        /*0228*/ 	.byte	0x04, 0x2f
        /*022a*/ 	.short	(.L_131 - .L_130)
	.align		4
.L_130:
        /*022c*/ 	.word	index@(_ZN2at6native29vectorized_elementwise_kernelILi2ENS0_13AUnaryFunctorIfffZZZNS0_20copysign_kernel_cudaERNS_18TensorIteratorBaseEENKUlvE_clEvENKUlvE0_clEvEUlffE_EESt5arrayIPcLm2EEEEviT0_T1_)
        /*0230*/ 	.word	0x00000020


	//----- nvinfo : EIATTR_FRAME_SIZE
	.align		4
.L_131:
        /*0234*/ 	.byte	0x04, 0x11
        /*0236*/ 	.short	(.L_133 - .L_132)
	.align		4
.L_132:
        /*0238*/ 	.word	index@(_ZN2at6native29vectorized_elementwise_kernelILi2ENS0_13AUnaryFunctorIfffZZZNS0_20copysign_kernel_cudaERNS_18TensorIteratorBaseEENKUlvE_clEvENKUlvE0_clEvEUlffE_EESt5arrayIPcLm2EEEEviT0_T1_)
        /*023c*/ 	.word	0x00000000


	//----- nvinfo : EIATTR_REGCOUNT
	.align		4
.L_133:
        /*0240*/ 	.byte	0x04, 0x2f
        /*0242*/ 	.short	(.L_135 - .L_134)
	.align		4
.L_134:
        /*0244*/ 	.word	index@(_ZN2at6native27unrolled_elementwise_kernelINS0_13AUnaryFunctorIfffZZZNS0_20copysign_kernel_cudaERNS_18TensorIteratorBaseEENKUlvE_clEvENKUlvE0_clEvEUlffE_EESt5arrayIPcLm2EELi4E23TrivialOffsetCalculatorILi1EjESD_NS0_6memory15LoadWithoutCastENSE_16StoreWithoutCastEEEviT_T0_T2_T3_T4_T5_)
        /*0248*/ 	.word	0x00000014


	//----- nvinfo : EIATTR_FRAME_SIZE
	.align		4
.L_135:
        /*024c*/ 	.byte	0x04, 0x11
        /*024e*/ 	.short	(.L_137 - .L_136)
	.align		4
.L_136:
        /*0250*/ 	.word	index@(_ZN2at6native27unrolled_elementwise_kernelINS0_13AUnaryFunctorIfffZZZNS0_20copysign_kernel_cudaERNS_18TensorIteratorBaseEENKUlvE_clEvENKUlvE0_clEvEUlffE_EESt5arrayIPcLm2EELi4E23TrivialOffsetCalculatorILi1EjESD_NS0_6memory15LoadWithoutCastENSE_16StoreWithoutCastEEEviT_T0_T2_T3_T4_T5_)
        /*0254*/ 	.word	0x00000000


	//----- nvinfo : EIATTR_REGCOUNT
	.align		4
.L_137:
        /*0258*/ 	.byte	0x04, 0x2f
        /*025a*/ 	.short	(.L_139 - .L_138)
	.align		4
.L_138:
        /*025c*/ 	.word	index@(_ZN2at6native18elementwise_kernelILi128ELi2EZNS0_22gpu_kernel_impl_nocastINS0_13AUnaryFunctorIfffZZZNS0_20copysign_kernel_cudaERNS_18TensorIteratorBaseEENKUlvE_clEvENKUlvE0_clEvEUlffE_EEEEvS5_RKT_EUliE_EEviT1_)
        /*0260*/ 	.word	0x00000012


	//----- nvinfo : EIATTR_FRAME_SIZE
	.align		4
.L_139:
        /*0264*/ 	.byte	0x04, 0x11
        /*0266*/ 	.short	(.L_141 - .L_140)
	.align		4
.L_140:
        /*0268*/ 	.word	index@(_ZN2at6native18elementwise_kernelILi128ELi2EZNS0_22gpu_kernel_impl_nocastINS0_13AUnaryFunctorIfffZZZNS0_20copysign_kernel_cudaERNS_18TensorIteratorBaseEENKUlvE_clEvENKUlvE0_clEvEUlffE_EEEEvS5_RKT_EUliE_EEviT1_)
        /*026c*/ 	.word	0x00000000


	//----- nvinfo : EIATTR_REGCOUNT
	.align		4
.L_141:
        /*0270*/ 	.byte	0x04, 0x2f
        /*0272*/ 	.short	(.L_143 - .L_142)
	.align		4
.L_142:
        /*0274*/ 	.word	index@(_ZN2at6native27unrolled_elementwise_kernelINS0_13AUnaryFunctorIfffZZZNS0_20copysign_kernel_cudaERNS_18TensorIteratorBaseEENKUlvE_clEvENKUlvE0_clEvEUlffE_EESt5arrayIPcLm2EELi4E23TrivialOffsetCalculatorILi1EjESD_NS0_6memory12LoadWithCastILi1EEENSE_13StoreWithCastILi1EEEEEviT_T0_T2_T3_T4_T5_)
        /*0278*/ 	.word	0x0000001c


	//----- nvinfo : EIATTR_FRAME_SIZE
	.align		4
.L_143:
        /*027c*/ 	.byte	0x04, 0x11
        /*027e*/ 	.short	(.L_145 - .L_144)
	.align		4
.L_144:
        /*0280*/ 	.word	index@(_ZN2at6native27unrolled_elementwise_kernelINS0_13AUnaryFunctorIfffZZZNS0_20copysign_kernel_cudaERNS_18TensorIteratorBaseEENKUlvE_clEvENKUlvE0_clEvEUlffE_EESt5arrayIPcLm2EELi4E23TrivialOffsetCalculatorILi1EjESD_NS0_6memory12LoadWithCastILi1EEENSE_13StoreWithCastILi1EEEEEviT_T0_T2_T3_T4_T5_)
        /*0284*/ 	.word	0x00000000


	//----- nvinfo : EIATTR_REGCOUNT
	.align		4
.L_145:
        /*0288*/ 	.byte	0x04, 0x2f
        /*028a*/ 	.short	(.L_147 - .L_146)
	.align		4
.L_146:
        /*028c*/ 	.word	index@(_ZN2at6native18elementwise_kernelILi128ELi4EZNS0_15gpu_kernel_implINS0_13AUnaryFunctorIfffZZZNS0_20copysign_kernel_cudaERNS_18TensorIteratorBaseEENKUlvE_clEvENKUlvE0_clEvEUlffE_EEEEvS5_RKT_EUliE_EEviT1_)
        /*0290*/ 	.word	0x0000001a


	//----- nvinfo : EIATTR_FRAME_SIZE
	.align		4
.L_147:
        /*0294*/ 	.byte	0x04, 0x11
        /*0296*/ 	.short	(.L_149 - .L_148)
	.align		4
.L_148:
        /*0298*/ 	.word	index@(_ZN2at6native18elementwise_kernelILi128ELi4EZNS0_15gpu_kernel_implINS0_13AUnaryFunctorIfffZZZNS0_20copysign_kernel_cudaERNS_18TensorIteratorBaseEENKUlvE_clEvENKUlvE0_clEvEUlffE_EEEEvS5_RKT_EUliE_EEviT1_)
        /*029c*/ 	.word	0x00000000


	//----- nvinfo : EIATTR_REGCOUNT
	.align		4
.L_149:
        /*02a0*/ 	.byte	0x04, 0x2f
        /*02a2*/ 	.short	(.L_151 - .L_150)
	.align		4
.L_150:
        /*02a4*/ 	.word	index@(_ZN2at6native29vectorized_elementwise_kernelILi8ENS0_13BUnaryFunctorIfffZZZNS0_20copysign_kernel_cudaERNS_18TensorIteratorBaseEENKUlvE_clEvENKUlvE0_clEvEUlffE_EESt5arrayIPcLm2EEEEviT0_T1_)
        /*02a8*/ 	.word	0x00000020


	//----- nvinfo : EIATTR_FRAME_SIZE
	.align		4
.L_151:
        /*02ac*/ 	.byte	0x04, 0x11
        /*02ae*/ 	.short	(.L_153 - .L_152)
	.align		4
.L_152:
        /*02b0*/ 	.word	index@(_ZN2at6native29vectorized_elementwise_kernelILi8ENS0_13BUnaryFunctorIfffZZZNS0_20copysign_kernel_cudaERNS_18TensorIteratorBaseEENKUlvE_clEvENKUlvE0_clEvEUlffE_EESt5arrayIPcLm2EEEEviT0_T1_)
        /*02b4*/ 	.word	0x00000000


	//----- nvinfo : EIATTR_REGCOUNT
	.align		4
.L_153:
        /*02b8*/ 	.byte	0x04, 0x2f
        /*02ba*/ 	.short	(.L_155 - .L_154)
	.align		4
.L_154:
        /*02bc*/ 	.word	index@(_ZN2at6native29vectorized_elementwise_kernelILi4ENS0_13BUnaryFunctorIfffZZZNS0_20copysign_kernel_cudaERNS_18TensorIteratorBaseEENKUlvE_clEvENKUlvE0_clEvEUlffE_EESt5arrayIPcLm2EEEEviT0_T1_)
        /*02c0*/ 	.word	0x00000020


	//----- nvinfo : EIATTR_FRAME_SIZE
	.align		4
.L_155:
        /*02c4*/ 	.byte	0x04, 0x11
        /*02c6*/ 	.short	(.L_157 - .L_156)
	.align		4
.L_156:
        /*02c8*/ 	.word	index@(_ZN2at6native29vectorized_elementwise_kernelILi4ENS0_13BUnaryFunctorIfffZZZNS0_20copysign_kernel_cudaERNS_18TensorIteratorBaseEENKUlvE_clEvENKUlvE0_clEvEUlffE_EESt5arrayIPcLm2EEEEviT0_T1_)
        /*02cc*/ 	.word	0x00000000


	//----- nvinfo : EIATTR_REGCOUNT
	.align		4
.L_157:
        /*02d0*/ 	.byte	0x04, 0x2f
        /*02d2*/ 	.short	(.L_159 - .L_158)
	.align		4
.L_158:
        /*02d4*/ 	.word	index@(_ZN2at6native29vectorized_elementwise_kernelILi2ENS0_13BUnaryFunctorIfffZZZNS0_20copysign_kernel_cudaERNS_18TensorIteratorBaseEENKUlvE_clEvENKUlvE0_clEvEUlffE_EESt5arrayIPcLm2EEEEviT0_T1_)
        /*02d8*/ 	.word	0x00000020


	//----- nvinfo : EIATTR_FRAME_SIZE
	.align		4
.L_159:
        /*02dc*/ 	.byte	0x04, 0x11
        /*02de*/ 	.short	(.L_161 - .L_160)
	.align		4
.L_160:
        /*02e0*/ 	.word	index@(_ZN2at6native29vectorized_elementwise_kernelILi2ENS0_13BUnaryFunctorIfffZZZNS0_20copysign_kernel_cudaERNS_18TensorIteratorBaseEENKUlvE_clEvENKUlvE0_clEvEUlffE_EESt5arrayIPcLm2EEEEviT0_T1_)
        /*02e4*/ 	.word	0x00000000


	//----- nvinfo : EIATTR_REGCOUNT
	.align		4
.L_161:
        /*02e8*/ 	.byte	0x04, 0x2f
        /*02ea*/ 	.short	(.L_163 - .L_162)
	.align		4
.L_162:
        /*02ec*/ 	.word	index@(_ZN2at6native27unrolled_elementwise_kernelINS0_13BUnaryFunctorIfffZZZNS0_20copysign_kernel_cudaERNS_18TensorIteratorBaseEENKUlvE_clEvENKUlvE0_clEvEUlffE_EESt5arrayIPcLm2EELi4E23TrivialOffsetCalculatorILi1EjESD_NS0_6memory15LoadWithoutCastENSE_16StoreWithoutCastEEEviT_T0_T2_T3_T4_T5_)
        /*02f0*/ 	.word	0x00000014


	//----- nvinfo : EIATTR_FRAME_SIZE
	.align		4
.L_163:
        /*02f4*/ 	.byte	0x04, 0x11
        /*02f6*/ 	.short	(.L_165 - .L_164)
	.align		4
.L_164:
        /*02f8*/ 	.word	index@(_ZN2at6native27unrolled_elementwise_kernelINS0_13BUnaryFunctorIfffZZZNS0_20copysign_kernel_cudaERNS_18TensorIteratorBaseEENKUlvE_clEvENKUlvE0_clEvEUlffE_EESt5arrayIPcLm2EELi4E23TrivialOffsetCalculatorILi1EjESD_NS0_6memory15LoadWithoutCastENSE_16StoreWithoutCastEEEviT_T0_T2_T3_T4_T5_)
        /*02fc*/ 	.word	0x00000000


	//----- nvinfo : EIATTR_REGCOUNT
	.align		4
.L_165:
        /*0300*/ 	.byte	0x04, 0x2f
        /*0302*/ 	.short	(.L_167 - .L_166)
	.align		4
.L_166:
        /*0304*/ 	.word	index@(_ZN2at6native18elementwise_kernelILi128ELi2EZNS0_22gpu_kernel_impl_nocastINS0_13BUnaryFunctorIfffZZZNS0_20copysign_kernel_cudaERNS_18TensorIteratorBaseEENKUlvE_clEvENKUlvE0_clEvEUlffE_EEEEvS5_RKT_EUliE_EEviT1_)
        /*0308*/ 	.word	0x00000012


	//----- nvinfo : EIATTR_FRAME_SIZE
	.align		4
.L_167:
        /*030c*/ 	.byte	0x04, 0x11
        /*030e*/ 	.short	(.L_169 - .L_168)
	.align		4
.L_168:
        /*0310*/ 	.word	index@(_ZN2at6native18elementwise_kernelILi128ELi2EZNS0_22gpu_kernel_impl_nocastINS0_13BUnaryFunctorIfffZZZNS0_20copysign_kernel_cudaERNS_18TensorIteratorBaseEENKUlvE_clEvENKUlvE0_clEvEUlffE_EEEEvS5_RKT_EUliE_EEviT1_)
        /*0314*/ 	.word	0x00000000


	//----- nvinfo : EIATTR_REGCOUNT
	.align		4
.L_169:
        /*0318*/ 	.byte	0x04, 0x2f
        /*031a*/ 	.short	(.L_171 - .L_170)
	.align		4
.L_170:
        /*031c*/ 	.word	index@(_ZN2at6native27unrolled_elementwise_kernelINS0_13BUnaryFunctorIfffZZZNS0_20copysign_kernel_cudaERNS_18TensorIteratorBaseEENKUlvE_clEvENKUlvE0_clEvEUlffE_EESt5arrayIPcLm2EELi4E23TrivialOffsetCalculatorILi1EjESD_NS0_6memory12LoadWithCastILi1EEENSE_13StoreWithCastILi1EEEEEviT_T0_T2_T3_T4_T5_)
        /*0320*/ 	.word	0x0000001c


	//----- nvinfo : EIATTR_FRAME_SIZE
	.align		4
.L_171:
        /*0324*/ 	.byte	0x04, 0x11
        /*0326*/ 	.short	(.L_173 - .L_172)
	.align		4
.L_172:
        /*0328*/ 	.word	index@(_ZN2at6native27unrolled_elementwise_kernelINS0_13BUnaryFunctorIfffZZZNS0_20copysign_kernel_cudaERNS_18TensorIteratorBaseEENKUlvE_clEvENKUlvE0_clEvEUlffE_EESt5arrayIPcLm2EELi4E23TrivialOffsetCalculatorILi1EjESD_NS0_6memory12LoadWithCastILi1EEENSE_13StoreWithCastILi1EEEEEviT_T0_T2_T3_T4_T5_)
        /*032c*/ 	.word	0x00000000


	//----- nvinfo : EIATTR_REGCOUNT
	.align		4
.L_173:
        /*0330*/ 	.byte	0x04, 0x2f
        /*0332*/ 	.short	(.L_175 - .L_174)
	.align		4
.L_174:
        /*0334*/ 	.word	index@(_ZN2at6native18elementwise_kernelILi128ELi4EZNS0_15gpu_kernel_implINS0_13BUnaryFunctorIfffZZZNS0_20copysign_kernel_cudaERNS_18TensorIteratorBaseEENKUlvE_clEvENKUlvE0_clEvEUlffE_EEEEvS5_RKT_EUliE_EEviT1_)
        /*0338*/ 	.word	0x0000001a


	//----- nvinfo : EIATTR_FRAME_SIZE
	.align		4
.L_175:
        /*033c*/ 	.byte	0x04, 0x11
        /*033e*/ 	.short	(.L_177 - .L_176)
	.align		4
.L_176:
        /*0340*/ 	.word	index@(_ZN2at6native18elementwise_kernelILi128ELi4EZNS0_15gpu_kernel_implINS0_13BUnaryFunctorIfffZZZNS0_20copysign_kernel_cudaERNS_18TensorIteratorBaseEENKUlvE_clEvENKUlvE0_clEvEUlffE_EEEEvS5_RKT_EUliE_EEviT1_)
        /*0344*/ 	.word	0x00000000


	//----- nvinfo : EIATTR_REGCOUNT
	.align		4
.L_177:
        /*0348*/ 	.byte	0x04, 0x2f
        /*034a*/ 	.short	(.L_179 - .L_178)
	.align		4
.L_178:
        /*034c*/ 	.word	index@(_ZN2at6native29vectorized_elementwise_kernelILi8ENS0_13BinaryFunctorIfffZZZNS0_20copysign_kernel_cudaERNS_18TensorIteratorBaseEENKUlvE_clEvENKUlvE0_clEvEUlffE_EESt5arrayIPcLm3EEEEviT0_T1_)
        /*0350*/ 	.word	0x00000020


	//----- nvinfo : EIATTR_FRAME_SIZE
	.align		4
.L_179:
        /*0354*/ 	.byte	0x04, 0x11
        /*0356*/ 	.short	(.L_181 - .L_180)
	.align		4
.L_180:
        /*0358*/ 	.word	index@(_ZN2at6native29vectorized_elementwise_kernelILi8ENS0_13BinaryFunctorIfffZZZNS0_20copysign_kernel_cudaERNS_18TensorIteratorBaseEENKUlvE_clEvENKUlvE0_clEvEUlffE_EESt5arrayIPcLm3EEEEviT0_T1_)
        /*035c*/ 	.word	0x00000000


	//----- nvinfo : EIATTR_REGCOUNT
	.align		4
.L_181:
        /*0360*/ 	.byte	0x04, 0x2f
        /*0362*/ 	.short	(.L_183 - .L_182)
	.align		4
.L_182:
        /*0364*/ 	.word	index@(_ZN2at6native29vectorized_elementwise_kernelILi4ENS0_13BinaryFunctorIfffZZZNS0_20copysign_kernel_cudaERNS_18TensorIteratorBaseEENKUlvE_clEvENKUlvE0_clEvEUlffE_EESt5arrayIPcLm3EEEEviT0_T1_)
        /*0368*/ 	.word	0x00000020


	//----- nvinfo : EIATTR_FRAME_SIZE
	.align		4
.L_183:
        /*036c*/ 	.byte	0x04, 0x11
        /*036e*/ 	.short	(.L_185 - .L_184)
	.align		4
.L_184:
        /*0370*/ 	.word	index@(_ZN2at6native29vectorized_elementwise_kernelILi4ENS0_13BinaryFunctorIfffZZZNS0_20copysign_kernel_cudaERNS_18TensorIteratorBaseEENKUlvE_clEvENKUlvE0_clEvEUlffE_EESt5arrayIPcLm3EEEEviT0_T1_)
        /*0374*/ 	.word	0x00000000


	//----- nvinfo : EIATTR_REGCOUNT
	.align		4
.L_185:
        /*0378*/ 	.byte	0x04, 0x2f
        /*037a*/ 	.short	(.L_187 - .L_186)
	.align		4
.L_186:
        /*037c*/ 	.word	index@(_ZN2at6native29vectorized_elementwise_kernelILi2ENS0_13BinaryFunctorIfffZZZNS0_20copysign_kernel_cudaERNS_18TensorIteratorBaseEENKUlvE_clEvENKUlvE0_clEvEUlffE_EESt5arrayIPcLm3EEEEviT0_T1_)
        /*0380*/ 	.word	0x00000020


	//----- nvinfo : EIATTR_FRAME_SIZE
	.align		4
.L_187:
        /*0384*/ 	.byte	0x04, 0x11
        /*0386*/ 	.short	(.L_189 - .L_188)
	.align		4
.L_188:
        /*0388*/ 	.word	index@(_ZN2at6native29vectorized_elementwise_kernelILi2ENS0_13BinaryFunctorIfffZZZNS0_20copysign_kernel_cudaERNS_18TensorIteratorBaseEENKUlvE_clEvENKUlvE0_clEvEUlffE_EESt5arrayIPcLm3EEEEviT0_T1_)
        /*038c*/ 	.word	0x00000000


	//----- nvinfo : EIATTR_REGCOUNT
	.align		4
.L_189:
        /*0390*/ 	.byte	0x04, 0x2f
        /*0392*/ 	.short	(.L_191 - .L_190)
	.align		4
.L_190:
        /*0394*/ 	.word	index@(_ZN2at6native27unrolled_elementwise_kernelINS0_13BinaryFunctorIfffZZZNS0_20copysign_kernel_cudaERNS_18TensorIteratorBaseEENKUlvE_clEvENKUlvE0_clEvEUlffE_EESt5arrayIPcLm3EELi4E23TrivialOffsetCalculatorILi2EjESC_ILi1EjENS0_6memory15LoadWithoutCastENSF_16StoreWithoutCastEEEviT_T0_T2_T3_T4_T5_)
        /*0398*/ 	.word	0x0000001a


	//----- nvinfo : EIATTR_FRAME_SIZE
	.align		4
.L_191:
        /*039c*/ 	.byte	0x04, 0x11
        /*039e*/ 	.short	(.L_193 - .L_192)
	.align		4
.L_192:
        /*03a0*/ 	.word	index@(_ZN2at6native27unrolled_elementwise_kernelINS0_13BinaryFunctorIfffZZZNS0_20copysign_kernel_cudaERNS_18TensorIteratorBaseEENKUlvE_clEvENKUlvE0_clEvEUlffE_EESt5arrayIPcLm3EELi4E23TrivialOffsetCalculatorILi2EjESC_ILi1EjENS0_6memory15LoadWithoutCastENSF_16StoreWithoutCastEEEviT_T0_T2_T3_T4_T5_)
        /*03a4*/ 	.word	0x00000000


	//----- nvinfo : EIATTR_REGCOUNT
	.align		4
.L_193:
        /*03a8*/ 	.byte	0x04, 0x2f
        /*03aa*/ 	.short	(.L_195 - .L_194)
	.align		4
.L_194:
        /*03ac*/ 	.word	index@(_ZN2at6native18elementwise_kernelILi128ELi2EZNS0_22gpu_kernel_impl_nocastINS0_13BinaryFunctorIfffZZZNS0_20copysign_kernel_cudaERNS_18TensorIteratorBaseEENKUlvE_clEvENKUlvE0_clEvEUlffE_EEEEvS5_RKT_EUliE_EEviT1_)
        /*03b0*/ 	.word	0x00000012


	//----- nvinfo : EIATTR_FRAME_SIZE
	.align		4
.L_195:
        /*03b4*/ 	.byte	0x04, 0x11
        /*03b6*/ 	.short	(.L_197 - .L_196)
	.align		4
.L_196:
        /*03b8*/ 	.word	index@(_ZN2at6native18elementwise_kernelILi128ELi2EZNS0_22gpu_kernel_impl_nocastINS0_13BinaryFunctorIfffZZZNS0_20copysign_kernel_cudaERNS_18TensorIteratorBaseEENKUlvE_clEvENKUlvE0_clEvEUlffE_EEEEvS5_RKT_EUliE_EEviT1_)
        /*03bc*/ 	.word	0x00000000


	//----- nvinfo : EIATTR_REGCOUNT
	.align		4
.L_197:
        /*03c0*/ 	.byte	0x04, 0x2f
        /*03c2*/ 	.short	(.L_199 - .L_198)
	.align		4
.L_198:
        /*03c4*/ 	.word	index@(_ZN2at6native27unrolled_elementwise_kernelINS0_13BinaryFunctorIfffZZZNS0_20copysign_kernel_cudaERNS_18TensorIteratorBaseEENKUlvE_clEvENKUlvE0_clEvEUlffE_EESt5arrayIPcLm3EELi4E23TrivialOffsetCalculatorILi2EjESC_ILi1EjENS0_6memory12LoadWithCastILi2EEENSF_13StoreWithCastILi1EEEEEviT_T0_T2_T3_T4_T5_)
        /*03c8*/ 	.word	0x00000020


	//----- nvinfo : EIATTR_FRAME_SIZE
	.align		4
.L_199:
        /*03cc*/ 	.byte	0x04, 0x11
        /*03ce*/ 	.short	(.L_201 - .L_200)
	.align		4
.L_200:
        /*03d0*/ 	.word	index@(_ZN2at6native27unrolled_elementwise_kernelINS0_13BinaryFunctorIfffZZZNS0_20copysign_kernel_cudaERNS_18TensorIteratorBaseEENKUlvE_clEvENKUlvE0_clEvEUlffE_EESt5arrayIPcLm3EELi4E23TrivialOffsetCalculatorILi2EjESC_ILi1EjENS0_6memory12LoadWithCastILi2EEENSF_13StoreWithCastILi1EEEEEviT_T0_T2_T3_T4_T5_)
        /*03d4*/ 	.word	0x00000000


	//----- nvinfo : EIATTR_REGCOUNT
	.align		4
.L_201:
        /*03d8*/ 	.byte	0x04, 0x2f
        /*03da*/ 	.short	(.L_203 - .L_202)
	.align		4
.L_202:
        /*03dc*/ 	.word	index@(_ZN2at6native18elementwise_kernelILi128ELi4EZNS0_15gpu_kernel_implINS0_13BinaryFunctorIfffZZZNS0_20copysign_kernel_cudaERNS_18TensorIteratorBaseEENKUlvE_clEvENKUlvE0_clEvEUlffE_EEEEvS5_RKT_EUliE_EEviT1_)
        /*03e0*/ 	.word	0x0000001a


	//----- nvinfo : EIATTR_FRAME_SIZE
	.align		4
.L_203:
        /*03e4*/ 	.byte	0x04, 0x11
        /*03e6*/ 	.short	(.L_205 - .L_204)
	.align		4
.L_204:
        /*03e8*/ 	.word	index@(_ZN2at6native18elementwise_kernelILi128ELi4EZNS0_15gpu_kernel_implINS0_13BinaryFunctorIfffZZZNS0_20copysign_kernel_cudaERNS_18TensorIteratorBaseEENKUlvE_clEvENKUlvE0_clEvEUlffE_EEEEvS5_RKT_EUliE_EEviT1_)
        /*03ec*/ 	.word	0x00000000


	//----- nvinfo : EIATTR_REGCOUNT
	.align		4
.L_205:
        /*03f0*/ 	.byte	0x04, 0x2f
        /*03f2*/ 	.short	(.L_207 - .L_206)
	.align		4
.L_206:
        /*03f4*/ 	.word	index@(_ZN2at6native29vectorized_elementwise_kernelILi8ENS0_13AUnaryFunctorIN3c108BFloat16ES4_S4_ZZZNS0_20copysign_kernel_cudaERNS_18TensorIteratorBaseEENKUlvE_clEvENKUlvE1_clEvEUlS4_S4_E_EESt5arrayIPcLm2EEEEviT0_T1_)
        /*03f8*/ 	.word	0x00000020


	//----- nvinfo : EIATTR_FRAME_SIZE
	.align		4
.L_207:
        /*03fc*/ 	.byte	0x04, 0x11
        /*03fe*/ 	.short	(.L_209 - .L_208)
	.align		4
.L_208:
        /*0400*/ 	.word	index@(_ZN2at6native29vectorized_elementwise_kernelILi8ENS0_13AUnaryFunctorIN3c108BFloat16ES4_S4_ZZZNS0_20copysign_kernel_cudaERNS_18TensorIteratorBaseEENKUlvE_clEvENKUlvE1_clEvEUlS4_S4_E_EESt5arrayIPcLm2EEEEviT0_T1_)
        /*0404*/ 	.word	0x00000000


	//----- nvinfo : EIATTR_REGCOUNT
	.align		4
.L_209:
        /*0408*/ 	.byte	0x04, 0x2f
        /*040a*/ 	.short	(.L_211 - .L_210)
	.align		4
.L_210:
        /*040c*/ 	.word	index@(_ZN2at6native29vectorized_elementwise_kernelILi4ENS0_13AUnaryFunctorIN3c108BFloat16ES4_S4_ZZZNS0_20copysign_kernel_cudaERNS_18TensorIteratorBaseEENKUlvE_clEvENKUlvE1_clEvEUlS4_S4_E_EESt5arrayIPcLm2EEEEviT0_T1_)
        /*0410*/ 	.word	0x00000020


	//----- nvinfo : EIATTR_FRAME_SIZE
	.align		4
.L_211:
        /*0414*/ 	.byte	0x04, 0x11
        /*0416*/ 	.short	(.L_213 - .L_212)
	.align		4
.L_212:
        /*0418*/ 	.word	index@(_ZN2at6native29vectorized_elementwise_kernelILi4ENS0_13AUnaryFunctorIN3c108BFloat16ES4_S4_ZZZNS0_20copysign_kernel_cudaERNS_18TensorIteratorBaseEENKUlvE_clEvENKUlvE1_clEvEUlS4_S4_E_EESt5arrayIPcLm2EEEEviT0_T1_)
        /*041c*/ 	.word	0x00000000


	//----- nvinfo : EIATTR_REGCOUNT
	.align		4
.L_213:
        /*0420*/ 	.byte	0x04, 0x2f
        /*0422*/ 	.short	(.L_215 - .L_214)
	.align		4
.L_214:
        /*0424*/ 	.word	index@(_ZN2at6native29vectorized_elementwise_kernelILi2ENS0_13AUnaryFunctorIN3c108BFloat16ES4_S4_ZZZNS0_20copysign_kernel_cudaERNS_18TensorIteratorBaseEENKUlvE_clEvENKUlvE1_clEvEUlS4_S4_E_EESt5arrayIPcLm2EEEEviT0_T1_)
        /*0428*/ 	.word	0x00000020


	//----- nvinfo : EIATTR_FRAME_SIZE
	.align		4
.L_215:
        /*042c*/ 	.byte	0x04, 0x11
        /*042e*/ 	.short	(.L_217 - .L_216)
	.align		4
.L_216:
        /*0430*/ 	.word	index@(_ZN2at6native29vectorized_elementwise_kernelILi2ENS0_13AUnaryFunctorIN3c108BFloat16ES4_S4_ZZZNS0_20copysign_kernel_cudaERNS_18TensorIteratorBaseEENKUlvE_clEvENKUlvE1_clEvEUlS4_S4_E_EESt5arrayIPcLm2EEEEviT0_T1_)
        /*0434*/ 	.word	0x00000000


	//----- nvinfo : EIATTR_REGCOUNT
	.align		4
.L_217:
        /*0438*/ 	.byte	0x04, 0x2f
        /*043a*/ 	.short	(.L_219 - .L_218)
	.align		4
.L_218:
        /*043c*/ 	.word	index@(_ZN2at6native27unrolled_elementwise_kernelINS0_13AUnaryFunctorIN3c108BFloat16ES4_S4_ZZZNS0_20copysign_kernel_cudaERNS_18TensorIteratorBaseEENKUlvE_clEvENKUlvE1_clEvEUlS4_S4_E_EESt5arrayIPcLm2EELi4E23TrivialOffsetCalculatorILi1EjESF_NS0_6memory15LoadWithoutCastENSG_16StoreWithoutCastEEEviT_T0_T2_T3_T4_T5_)
        /*0440*/ 	.word	0x00000018


	//----- nvinfo : EIATTR_FRAME_SIZE
	.align		4
.L_219:
        /*0444*/ 	.byte	0x04, 0x11
        /*0446*/ 	.short	(.L_221 - .L_220)
	.align		4
.L_220:
        /*0448*/ 	.word	index@(_ZN2at6native27unrolled_elementwise_kernelINS0_13AUnaryFunctorIN3c108BFloat16ES4_S4_ZZZNS0_20copysign_kernel_cudaERNS_18TensorIteratorBaseEENKUlvE_clEvENKUlvE1_clEvEUlS4_S4_E_EESt5arrayIPcLm2EELi4E23TrivialOffsetCalculatorILi1EjESF_NS0_6memory15LoadWithoutCastENSG_16StoreWithoutCastEEEviT_T0_T2_T3_T4_T5_)
        /*044c*/ 	.word	0x00000000


	//----- nvinfo : EIATTR_REGCOUNT
	.align		4
.L_221:
        /*0450*/ 	.byte	0x04, 0x2f
        /*0452*/ 	.short	(.L_223 - .L_222)
	.align		4
.L_222:
        /*0454*/ 	.word	index@(_ZN2at6native18elementwise_kernelILi128ELi4EZNS0_22gpu_kernel_impl_nocastINS0_13AUnaryFunctorIN3c108BFloat16ES5_S5_ZZZNS0_20copysign_kernel_cudaERNS_18TensorIteratorBaseEENKUlvE_clEvENKUlvE1_clEvEUlS5_S5_E_EEEEvS7_RKT_EUliE_EEviT1_)
        /*0458*/ 	.word	0x00000012


	//----- nvinfo : EIATTR_FRAME_SIZE
	.align		4
.L_223:
        /*045c*/ 	.byte	0x04, 0x11
        /*045e*/ 	.short	(.L_225 - .L_224)
	.align		4
.L_224:
        /*0460*/ 	.word	index@(_ZN2at6native18elementwise_kernelILi128ELi4EZNS0_22gpu_kernel_impl_nocastINS0_13AUnaryFunctorIN3c108BFloat16ES5_S5_ZZZNS0_20copysign_kernel_cudaERNS_18TensorIteratorBaseEENKUlvE_clEvENKUlvE1_clEvEUlS5_S5_E_EEEEvS7_RKT_EUliE_EEviT1_)
        /*0464*/ 	.word	0x00000000


	//----- nvinfo : EIATTR_REGCOUNT
	.align		4
.L_225:
        /*0468*/ 	.byte	0x04, 0x2f
        /*046a*/ 	.short	(.L_227 - .L_226)
	.align		4
.L_226:
        /*046c*/ 	.word	index@(_ZN2at6native27unrolled_elementwise_kernelINS0_13AUnaryFunctorIN3c108BFloat16ES4_S4_ZZZNS0_20copysign_kernel_cudaERNS_18TensorIteratorBaseEENKUlvE_clEvENKUlvE1_clEvEUlS4_S4_E_EESt5arrayIPcLm2EELi4E23TrivialOffsetCalculatorILi1EjESF_NS0_6memory12LoadWithCastILi1EEENSG_13StoreWithCastILi1EEEEEviT_T0_T2_T3_T4_T5_)
        /*0470*/ 	.word	0x0000001c


	//----- nvinfo : EIATTR_FRAME_SIZE
	.align		4
.L_227:
        /*0474*/ 	.byte	0x04, 0x11
        /*0476*/ 	.short	(.L_229 - .L_228)
	.align		4
.L_228:
        /*0478*/ 	.word	index@(_ZN2at6native27unrolled_elementwise_kernelINS0_13AUnaryFunctorIN3c108BFloat16ES4_S4_ZZZNS0_20copysign_kernel_cudaERNS_18TensorIteratorBaseEENKUlvE_clEvENKUlvE1_clEvEUlS4_S4_E_EESt5arrayIPcLm2EELi4E23TrivialOffsetCalculatorILi1EjESF_NS0_6memory12LoadWithCastILi1EEENSG_13StoreWithCastILi1EEEEEviT_T0_T2_T3_T4_T5_)
        /*047c*/ 	.word	0x00000000


	//----- nvinfo : EIATTR_REGCOUNT
	.align		4
.L_229:
        /*0480*/ 	.byte	0x04, 0x2f
        /*0482*/ 	.short	(.L_231 - .L_230)
	.align		4
.L_230:
        /*0484*/ 	.word	index@(_ZN2at6native18elementwise_kernelILi128ELi4EZNS0_15gpu_kernel_implINS0_13AUnaryFunctorIN3c108BFloat16ES5_S5_ZZZNS0_20copysign_kernel_cudaERNS_18TensorIteratorBaseEENKUlvE_clEvENKUlvE1_clEvEUlS5_S5_E_EEEEvS7_RKT_EUliE_EEviT1_)
        /*0488*/ 	.word	0x0000001a


	//----- nvinfo : EIATTR_FRAME_SIZE
	.align		4
.L_231:
        /*048c*/ 	.byte	0x04, 0x11
        /*048e*/ 	.short	(.L_233 - .L_232)
	.align		4
.L_232:
        /*0490*/ 	.word	index@(_ZN2at6native18elementwise_kernelILi128ELi4EZNS0_15gpu_kernel_implINS0_13AUnaryFunctorIN3c108BFloat16ES5_S5_ZZZNS0_20copysign_kernel_cudaERNS_18TensorIteratorBaseEENKUlvE_clEvENKUlvE1_clEvEUlS5_S5_E_EEEEvS7_RKT_EUliE_EEviT1_)
        /*0494*/ 	.word	0x00000000


	//----- nvinfo : EIATTR_REGCOUNT
	.align		4
.L_233:
        /*0498*/ 	.byte	0x04, 0x2f
        /*049a*/ 	.short	(.L_235 - .L_234)
	.align		4
.L_234:
        /*049c*/ 	.word	index@(_ZN2at6native29vectorized_elementwise_kernelILi8ENS0_13BUnaryFunctorIN3c108BFloat16ES4_S4_ZZZNS0_20copysign_kernel_cudaERNS_18TensorIteratorBaseEENKUlvE_clEvENKUlvE1_clEvEUlS4_S4_E_EESt5arrayIPcLm2EEEEviT0_T1_)
        /*04a0*/ 	.word	0x00000020


	//----- nvinfo : EIATTR_FRAME_SIZE
	.align		4
.L_235:
        /*04a4*/ 	.byte	0x04, 0x11
        /*04a6*/ 	.short	(.L_237 - .L_236)
	.align		4
.L_236:
        /*04a8*/ 	.word	index@(_ZN2at6native29vectorized_elementwise_kernelILi8ENS0_13BUnaryFunctorIN3c108BFloat16ES4_S4_ZZZNS0_20copysign_kernel_cudaERNS_18TensorIteratorBaseEENKUlvE_clEvENKUlvE1_clEvEUlS4_S4_E_EESt5arrayIPcLm2EEEEviT0_T1_)
        /*04ac*/ 	.word	0x00000000


	//----- nvinfo : EIATTR_REGCOUNT
	.align		4
.L_237:
        /*04b0*/ 	.byte	0x04, 0x2f
        /*04b2*/ 	.short	(.L_239 - .L_238)
	.align		4
.L_238:
        /*04b4*/ 	.word	index@(_ZN2at6native29vectorized_elementwise_kernelILi4ENS0_13BUnaryFunctorIN3c108BFloat16ES4_S4_ZZZNS0_20copysign_kernel_cudaERNS_18TensorIteratorBaseEENKUlvE_clEvENKUlvE1_clEvEUlS4_S4_E_EESt5arrayIPcLm2EEEEviT0_T1_)
        /*04b8*/ 	.word	0x00000020


	//----- nvinfo : EIATTR_FRAME_SIZE
	.align		4
.L_239:
        /*04bc*/ 	.byte	0x04, 0x11
        /*04be*/ 	.short	(.L_241 - .L_240)
	.align		4
.L_240:
        /*04c0*/ 	.word	index@(_ZN2at6native29vectorized_elementwise_kernelILi4ENS0_13BUnaryFunctorIN3c108BFloat16ES4_S4_ZZZNS0_20copysign_kernel_cudaERNS_18TensorIteratorBaseEENKUlvE_clEvENKUlvE1_clEvEUlS4_S4_E_EESt5arrayIPcLm2EEEEviT0_T1_)
        /*04c4*/ 	.word	0x00000000


	//----- nvinfo : EIATTR_REGCOUNT
	.align		4
.L_241:
        /*04c8*/ 	.byte	0x04, 0x2f
        /*04ca*/ 	.short	(.L_243 - .L_242)
	.align		4
.L_242:
        /*04cc*/ 	.word	index@(_ZN2at6native29vectorized_elementwise_kernelILi2ENS0_13BUnaryFunctorIN3c108BFloat16ES4_S4_ZZZNS0_20copysign_kernel_cudaERNS_18TensorIteratorBaseEENKUlvE_clEvENKUlvE1_clEvEUlS4_S4_E_EESt5arrayIPcLm2EEEEviT0_T1_)
        /*04d0*/ 	.word	0x00000020


	//----- nvinfo : EIATTR_FRAME_SIZE
	.align		4
.L_243:
        /*04d4*/ 	.byte	0x04, 0x11
        /*04d6*/ 	.short	(.L_245 - .L_244)
	.align		4
.L_244:
        /*04d8*/ 	.word	index@(_ZN2at6native29vectorized_elementwise_kernelILi2ENS0_13BUnaryFunctorIN3c108BFloat16ES4_S4_ZZZNS0_20copysign_kernel_cudaERNS_18TensorIteratorBaseEENKUlvE_clEvENKUlvE1_clEvEUlS4_S4_E_EESt5arrayIPcLm2EEEEviT0_T1_)
        /*04dc*/ 	.word	0x00000000


	//----- nvinfo : EIATTR_REGCOUNT
	.align		4
.L_245:
        /*04e0*/ 	.byte	0x04, 0x2f
        /*04e2*/ 	.short	(.L_247 - .L_246)
	.align		4
.L_246:
        /*04e4*/ 	.word	index@(_ZN2at6native27unrolled_elementwise_kernelINS0_13BUnaryFunctorIN3c108BFloat16ES4_S4_ZZZNS0_20copysign_kernel_cudaERNS_18TensorIteratorBaseEENKUlvE_clEvENKUlvE1_clEvEUlS4_S4_E_EESt5arrayIPcLm2EELi4E23TrivialOffsetCalculatorILi1EjESF_NS0_6memory15LoadWithoutCastENSG_16StoreWithoutCastEEEviT_T0_T2_T3_T4_T5_)
        /*04e8*/ 	.word	0x00000018


	//----- nvinfo : EIATTR_FRAME_SIZE
	.align		4
.L_247:
        /*04ec*/ 	.byte	0x04, 0x11
        /*04ee*/ 	.short	(.L_249 - .L_248)
	.align		4
.L_248:
        /*04f0*/ 	.word	index@(_ZN2at6native27unrolled_elementwise_kernelINS0_13BUnaryFunctorIN3c108BFloat16ES4_S4_ZZZNS0_20copysign_kernel_cudaERNS_18TensorIteratorBaseEENKUlvE_clEvENKUlvE1_clEvEUlS4_S4_E_EESt5arrayIPcLm2EELi4E23TrivialOffsetCalculatorILi1EjESF_NS0_6memory15LoadWithoutCastENSG_16StoreWithoutCastEEEviT_T0_T2_T3_T4_T5_)
        /*04f4*/ 	.word	0x00000000


	//----- nvinfo : EIATTR_REGCOUNT
	.align		4
.L_249:
        /*04f8*/ 	.byte	0x04, 0x2f
        /*04fa*/ 	.short	(.L_251 - .L_250)
	.align		4
.L_250:
        /*04fc*/ 	.word	index@(_ZN2at6native18elementwise_kernelILi128ELi4EZNS0_22gpu_kernel_impl_nocastINS0_13BUnaryFunctorIN3c108BFloat16ES5_S5_ZZZNS0_20copysign_kernel_cudaERNS_18TensorIteratorBaseEENKUlvE_clEvENKUlvE1_clEvEUlS5_S5_E_EEEEvS7_RKT_EUliE_EEviT1_)
        /*0500*/ 	.word	0x00000012


	//----- nvinfo : EIATTR_FRAME_SIZE
	.align		4
.L_251:
        /*0504*/ 	.byte	0x04, 0x11
        /*0506*/ 	.short	(.L_253 - .L_252)
	.align		4
.L_252:
        /*0508*/ 	.word	index@(_ZN2at6native18elementwise_kernelILi128ELi4EZNS0_22gpu_kernel_impl_nocastINS0_13BUnaryFunctorIN3c108BFloat16ES5_S5_ZZZNS0_20copysign_kernel_cudaERNS_18TensorIteratorBaseEENKUlvE_clEvENKUlvE1_clEvEUlS5_S5_E_EEEEvS7_RKT_EUliE_EEviT1_)
        /*050c*/ 	.word	0x00000000


	//----- nvinfo : EIATTR_REGCOUNT
	.align		4
.L_253:
        /*0510*/ 	.byte	0x04, 0x2f
        /*0512*/ 	.short	(.L_255 - .L_254)
	.align		4
.L_254:
        /*0514*/ 	.word	index@(_ZN2at6native27unrolled_elementwise_kernelINS0_13BUnaryFunctorIN3c108BFloat16ES4_S4_ZZZNS0_20copysign_kernel_cudaERNS_18TensorIteratorBaseEENKUlvE_clEvENKUlvE1_clEvEUlS4_S4_E_EESt5arrayIPcLm2EELi4E23TrivialOffsetCalculatorILi1EjESF_NS0_6memory12LoadWithCastILi1EEENSG_13StoreWithCastILi1EEEEEviT_T0_T2_T3_T4_T5_)
        /*0518*/ 	.word	0x0000001c


	//----- nvinfo : EIATTR_FRAME_SIZE
	.align		4
.L_255:
        /*051c*/ 	.byte	0x04, 0x11
        /*051e*/ 	.short	(.L_257 - .L_256)
	.align		4
.L_256:
        /*0520*/ 	.word	index@(_ZN2at6native27unrolled_elementwise_kernelINS0_13BUnaryFunctorIN3c108BFloat16ES4_S4_ZZZNS0_20copysign_kernel_cudaERNS_18TensorIteratorBaseEENKUlvE_clEvENKUlvE1_clEvEUlS4_S4_E_EESt5arrayIPcLm2EELi4E23TrivialOffsetCalculatorILi1EjESF_NS0_6memory12LoadWithCastILi1EEENSG_13StoreWithCastILi1EEEEEviT_T0_T2_T3_T4_T5_)
        /*0524*/ 	.word	0x00000000


	//----- nvinfo : EIATTR_REGCOUNT
	.align		4
.L_257:
        /*0528*/ 	.byte	0x04, 0x2f
        /*052a*/ 	.short	(.L_259 - .L_258)
	.align		4
.L_258:
        /*052c*/ 	.word	index@(_ZN2at6native18elementwise_kernelILi128ELi4EZNS0_15gpu_kernel_implINS0_13BUnaryFunctorIN3c108BFloat16ES5_S5_ZZZNS0_20copysign_kernel_cudaERNS_18TensorIteratorBaseEENKUlvE_clEvENKUlvE1_clEvEUlS5_S5_E_EEEEvS7_RKT_EUliE_EEviT1_)
        /*0530*/ 	.word	0x0000001a


	//----- nvinfo : EIATTR_FRAME_SIZE
	.align		4
.L_259:
        /*0534*/ 	.byte	0x04, 0x11
        /*0536*/ 	.short	(.L_261 - .L_260)
	.align		4
.L_260:
        /*0538*/ 	.word	index@(_ZN2at6native18elementwise_kernelILi128ELi4EZNS0_15gpu_kernel_implINS0_13BUnaryFunctorIN3c108BFloat16ES5_S5_ZZZNS0_20copysign_kernel_cudaERNS_18TensorIteratorBaseEENKUlvE_clEvENKUlvE1_clEvEUlS5_S5_E_EEEEvS7_RKT_EUliE_EEviT1_)
        /*053c*/ 	.word	0x00000000


	//----- nvinfo : EIATTR_REGCOUNT
	.align		4
.L_261:
        /*0540*/ 	.byte	0x04, 0x2f
        /*0542*/ 	.short	(.L_263 - .L_262)
	.align		4
.L_262:
        /*0544*/ 	.word	index@(_ZN2at6native29vectorized_elementwise_kernelILi8ENS0_13BinaryFunctorIN3c108BFloat16ES4_S4_ZZZNS0_20copysign_kernel_cudaERNS_18TensorIteratorBaseEENKUlvE_clEvENKUlvE1_clEvEUlS4_S4_E_EESt5arrayIPcLm3EEEEviT0_T1_)
        /*0548*/ 	.word	0x00000022


	//----- nvinfo : EIATTR_FRAME_SIZE
	.align		4
.L_263:
        /*054c*/ 	.byte	0x04, 0x11
        /*054e*/ 	.short	(.L_265 - .L_264)
	.align		4
.L_264:
        /*0550*/ 	.word	index@(_ZN2at6native29vectorized_elementwise_kernelILi8ENS0_13BinaryFunctorIN3c108BFloat16ES4_S4_ZZZNS0_20copysign_kernel_cudaERNS_18TensorIteratorBaseEENKUlvE_clEvENKUlvE1_clEvEUlS4_S4_E_EESt5arrayIPcLm3EEEEviT0_T1_)
        /*0554*/ 	.word	0x00000000


	//----- nvinfo : EIATTR_REGCOUNT
	.align		4
.L_265:
        /*0558*/ 	.byte	0x04, 0x2f
        /*055a*/ 	.short	(.L_267 - .L_266)
	.align		4
.L_266:
        /*055c*/ 	.word	index@(_ZN2at6native29vectorized_elementwise_kernelILi4ENS0_13BinaryFunctorIN3c108BFloat16ES4_S4_ZZZNS0_20copysign_kernel_cudaERNS_18TensorIteratorBaseEENKUlvE_clEvENKUlvE1_clEvEUlS4_S4_E_EESt5arrayIPcLm3EEEEviT0_T1_)
        /*0560*/ 	.word	0x00000022


	//----- nvinfo : EIATTR_FRAME_SIZE
	.align		4
.L_267:
        /*0564*/ 	.byte	0x04, 0x11
        /*0566*/ 	.short	(.L_269 - .L_268)
	.align		4
.L_268:
        /*0568*/ 	.word	index@(_ZN2at6native29vectorized_elementwise_kernelILi4ENS0_13BinaryFunctorIN3c108BFloat16ES4_S4_ZZZNS0_20copysign_kernel_cudaERNS_18TensorIteratorBaseEENKUlvE_clEvENKUlvE1_clEvEUlS4_S4_E_EESt5arrayIPcLm3EEEEviT0_T1_)
        /*056c*/ 	.word	0x00000000


	//----- nvinfo : EIATTR_REGCOUNT
	.align		4
.L_269:
        /*0570*/ 	.byte	0x04, 0x2f
        /*0572*/ 	.short	(.L_271 - .L_270)
	.align		4
.L_270:
        /*0574*/ 	.word	index@(_ZN2at6native29vectorized_elementwise_kernelILi2ENS0_13BinaryFunctorIN3c108BFloat16ES4_S4_ZZZNS0_20copysign_kernel_cudaERNS_18TensorIteratorBaseEENKUlvE_clEvENKUlvE1_clEvEUlS4_S4_E_EESt5arrayIPcLm3EEEEviT0_T1_)
        /*0578*/ 	.word	0x00000022


	//----- nvinfo : EIATTR_FRAME_SIZE
	.align		4
.L_271:
        /*057c*/ 	.byte	0x04, 0x11
        /*057e*/ 	.short	(.L_273 - .L_272)
	.align		4
.L_272:
        /*0580*/ 	.word	index@(_ZN2at6native29vectorized_elementwise_kernelILi2ENS0_13BinaryFunctorIN3c108BFloat16ES4_S4_ZZZNS0_20copysign_kernel_cudaERNS_18TensorIteratorBaseEENKUlvE_clEvENKUlvE1_clEvEUlS4_S4_E_EESt5arrayIPcLm3EEEEviT0_T1_)
        /*0584*/ 	.word	0x00000000


	//----- nvinfo : EIATTR_REGCOUNT
	.align		4
.L_273:
        /*0588*/ 	.byte	0x04, 0x2f
        /*058a*/ 	.short	(.L_275 - .L_274)
	.align		4
.L_274:
        /*058c*/ 	.word	index@(_ZN2at6native27unrolled_elementwise_kernelINS0_13BinaryFunctorIN3c108BFloat16ES4_S4_ZZZNS0_20copysign_kernel_cudaERNS_18TensorIteratorBaseEENKUlvE_clEvENKUlvE1_clEvEUlS4_S4_E_EESt5arrayIPcLm3EELi4E23TrivialOffsetCalculatorILi2EjESE_ILi1EjENS0_6memory15LoadWithoutCastENSH_16StoreWithoutCastEEEviT_T0_T2_T3_T4_T5_)
        /*0590*/ 	.word	0x0000001d


	//----- nvinfo : EIATTR_FRAME_SIZE
	.align		4
.L_275:
        /*0594*/ 	.byte	0x04, 0x11
        /*0596*/ 	.short	(.L_277 - .L_276)
	.align		4
.L_276:
        /*0598*/ 	.word	index@(_ZN2at6native27unrolled_elementwise_kernelINS0_13BinaryFunctorIN3c108BFloat16ES4_S4_ZZZNS0_20copysign_kernel_cudaERNS_18TensorIteratorBaseEENKUlvE_clEvENKUlvE1_clEvEUlS4_S4_E_EESt5arrayIPcLm3EELi4E23TrivialOffsetCalculatorILi2EjESE_ILi1EjENS0_6memory15LoadWithoutCastENSH_16StoreWithoutCastEEEviT_T0_T2_T3_T4_T5_)
        /*059c*/ 	.word	0x00000000


	//----- nvinfo : EIATTR_REGCOUNT
	.align		4
.L_277:
        /*05a0*/ 	.byte	0x04, 0x2f
        /*05a2*/ 	.short	(.L_279 - .L_278)
	.align		4
.L_278:
        /*05a4*/ 	.word	index@(_ZN2at6native18elementwise_kernelILi128ELi4EZNS0_22gpu_kernel_impl_nocastINS0_13BinaryFunctorIN3c108BFloat16ES5_S5_ZZZNS0_20copysign_kernel_cudaERNS_18TensorIteratorBaseEENKUlvE_clEvENKUlvE1_clEvEUlS5_S5_E_EEEEvS7_RKT_EUliE_EEviT1_)
        /*05a8*/ 	.word	0x00000012


	//----- nvinfo : EIATTR_FRAME_SIZE
	.align		4
.L_279:
        /*05ac*/ 	.byte	0x04, 0x11
        /*05ae*/ 	.short	(.L_281 - .L_280)
	.align		4
.L_280:
        /*05b0*/ 	.word	index@(_ZN2at6native18elementwise_kernelILi128ELi4EZNS0_22gpu_kernel_impl_nocastINS0_13BinaryFunctorIN3c108BFloat16ES5_S5_ZZZNS0_20copysign_kernel_cudaERNS_18TensorIteratorBaseEENKUlvE_clEvENKUlvE1_clEvEUlS5_S5_E_EEEEvS7_RKT_EUliE_EEviT1_)
        /*05b4*/ 	.word	0x00000000


	//----- nvinfo : EIATTR_REGCOUNT
	.align		4
.L_281:
        /*05b8*/ 	.byte	0x04, 0x2f
        /*05ba*/ 	.short	(.L_283 - .L_282)
	.align		4
.L_282:
        /*05bc*/ 	.word	index@(_ZN2at6native27unrolled_elementwise_kernelINS0_13BinaryFunctorIN3c108BFloat16ES4_S4_ZZZNS0_20copysign_kernel_cudaERNS_18TensorIteratorBaseEENKUlvE_clEvENKUlvE1_clEvEUlS4_S4_E_EESt5arrayIPcLm3EELi4E23TrivialOffsetCalculatorILi2EjESE_ILi1EjENS0_6memory12LoadWithCastILi2EEENSH_13StoreWithCastILi1EEEEEviT_T0_T2_T3_T4_T5_)
        /*05c0*/ 	.word	0x0000001e


	//----- nvinfo : EIATTR_FRAME_SIZE
	.align		4
.L_283:
        /*05c4*/ 	.byte	0x04, 0x11
        /*05c6*/ 	.short	(.L_285 - .L_284)
	.align		4
.L_284:
        /*05c8*/ 	.word	index@(_ZN2at6native27unrolled_elementwise_kernelINS0_13BinaryFunctorIN3c108BFloat16ES4_S4_ZZZNS0_20copysign_kernel_cudaERNS_18TensorIteratorBaseEENKUlvE_clEvENKUlvE1_clEvEUlS4_S4_E_EESt5arrayIPcLm3EELi4E23TrivialOffsetCalculatorILi2EjESE_ILi1EjENS0_6memory12LoadWithCastILi2EEENSH_13StoreWithCastILi1EEEEEviT_T0_T2_T3_T4_T5_)
        /*05cc*/ 	.word	0x00000000


	//----- nvinfo : EIATTR_REGCOUNT
	.align		4
.L_285:
        /*05d0*/ 	.byte	0x04, 0x2f
        /*05d2*/ 	.short	(.L_287 - .L_286)
	.align		4
.L_286:
        /*05d4*/ 	.word	index@(_ZN2at6native18elementwise_kernelILi128ELi4EZNS0_15gpu_kernel_implINS0_13BinaryFunctorIN3c108BFloat16ES5_S5_ZZZNS0_20copysign_kernel_cudaERNS_18TensorIteratorBaseEENKUlvE_clEvENKUlvE1_clEvEUlS5_S5_E_EEEEvS7_RKT_EUliE_EEviT1_)
        /*05d8*/ 	.word	0x0000001a


	//----- nvinfo : EIATTR_FRAME_SIZE
	.align		4
.L_287:
        /*05dc*/ 	.byte	0x04, 0x11
        /*05de*/ 	.short	(.L_289 - .L_288)
	.align		4
.L_288:
        /*05e0*/ 	.word	index@(_ZN2at6native18elementwise_kernelILi128ELi4EZNS0_15gpu_kernel_implINS0_13BinaryFunctorIN3c108BFloat16ES5_S5_ZZZNS0_20copysign_kernel_cudaERNS_18TensorIteratorBaseEENKUlvE_clEvENKUlvE1_clEvEUlS5_S5_E_EEEEvS7_RKT_EUliE_EEviT1_)
        /*05e4*/ 	.word	0x00000000


	//----- nvinfo : EIATTR_REGCOUNT
	.align		4
.L_289:
        /*05e8*/ 	.byte	0x04, 0x2f
        /*05ea*/ 	.short	(.L_291 - .L_290)
	.align		4
.L_290:
        /*05ec*/ 	.word	index@(_ZN2at6native29vectorized_elementwise_kernelILi8ENS0_13AUnaryFunctorIN3c104HalfES4_S4_ZZZNS0_20copysign_kernel_cudaERNS_18TensorIteratorBaseEENKUlvE_clEvENKUlvE2_clEvEUlS4_S4_E_EESt5arrayIPcLm2EEEEviT0_T1_)
        /*05f0*/ 	.word	0x00000020


	//----- nvinfo : EIATTR_FRAME_SIZE
	.align		4
.L_291:
        /*05f4*/ 	.byte	0x04, 0x11
        /*05f6*/ 	.short	(.L_293 - .L_292)
	.align		4
.L_292:
        /*05f8*/ 	.word	index@(_ZN2at6native29vectorized_elementwise_kernelILi8ENS0_13AUnaryFunctorIN3c104HalfES4_S4_ZZZNS0_20copysign_kernel_cudaERNS_18TensorIteratorBaseEENKUlvE_clEvENKUlvE2_clEvEUlS4_S4_E_EESt5arrayIPcLm2EEEEviT0_T1_)
        /*05fc*/ 	.word	0x00000000


	//----- nvinfo : EIATTR_REGCOUNT
	.align		4
.L_293:
        /*0600*/ 	.byte	0x04, 0x2f
        /*0602*/ 	.short	(.L_295 - .L_294)
	.align		4
.L_294:
        /*0604*/ 	.word	index@(_ZN2at6native29vectorized_elementwise_kernelILi4ENS0_13AUnaryFunctorIN3c104HalfES4_S4_ZZZNS0_20copysign_kernel_cudaERNS_18TensorIteratorBaseEENKUlvE_clEvENKUlvE2_clEvEUlS4_S4_E_EESt5arrayIPcLm2EEEEviT0_T1_)
        /*0608*/ 	.word	0x00000020


	//----- nvinfo : EIATTR_FRAME_SIZE
	.align		4
.L_295:
        /*060c*/ 	.byte	0x04, 0x11
        /*060e*/ 	.short	(.L_297 - .L_296)
	.align		4
.L_296:
        /*0610*/ 	.word	index@(_ZN2at6native29vectorized_elementwise_kernelILi4ENS0_13AUnaryFunctorIN3c104HalfES4_S4_ZZZNS0_20copysign_kernel_cudaERNS_18TensorIteratorBaseEENKUlvE_clEvENKUlvE2_clEvEUlS4_S4_E_EESt5arrayIPcLm2EEEEviT0_T1_)
        /*0614*/ 	.word	0x00000000


	//----- nvinfo : EIATTR_REGCOUNT
	.align		4
.L_297:
        /*0618*/ 	.byte	0x04, 0x2f
        /*061a*/ 	.short	(.L_299 - .L_298)
	.align		4
.L_298:
        /*061c*/ 	.word	index@(_ZN2at6native29vectorized_elementwise_kernelILi2ENS0_13AUnaryFunctorIN3c104HalfES4_S4_ZZZNS0_20copysign_kernel_cudaERNS_18TensorIteratorBaseEENKUlvE_clEvENKUlvE2_clEvEUlS4_S4_E_EESt5arrayIPcLm2EEEEviT0_T1_)
        /*0620*/ 	.word	0x00000020


	//----- nvinfo : EIATTR_FRAME_SIZE
	.align		4
.L_299:
        /*0624*/ 	.byte	0x04, 0x11
        /*0626*/ 	.short	(.L_301 - .L_300)
	.align		4
.L_300:
        /*0628*/ 	.word	index@(_ZN2at6native29vectorized_elementwise_kernelILi2ENS0_13AUnaryFunctorIN3c104HalfES4_S4_ZZZNS0_20copysign_kernel_cudaERNS_18TensorIteratorBaseEENKUlvE_clEvENKUlvE2_clEvEUlS4_S4_E_EESt5arrayIPcLm2EEEEviT0_T1_)
        /*062c*/ 	.word	0x00000000


	//----- nvinfo : EIATTR_REGCOUNT
	.align		4
.L_301:
        /*0630*/ 	.byte	0x04, 0x2f
        /*0632*/ 	.short	(.L_303 - .L_302)
	.align		4
.L_302:
        /*0634*/ 	.word	index@(_ZN2at6native27unrolled_elementwise_kernelINS0_13AUnaryFunctorIN3c104HalfES4_S4_ZZZNS0_20copysign_kernel_cudaERNS_18TensorIteratorBaseEENKUlvE_clEvENKUlvE2_clEvEUlS4_S4_E_EESt5arrayIPcLm2EELi4E23TrivialOffsetCalculatorILi1EjESF_NS0_6memory15LoadWithoutCastENSG_16StoreWithoutCastEEEviT_T0_T2_T3_T4_T5_)
        /*0638*/ 	.word	0x00000018


	//----- nvinfo : EIATTR_FRAME_SIZE
	.align		4
.L_303:
        /*063c*/ 	.byte	0x04, 0x11
        /*063e*/ 	.short	(.L_305 - .L_304)
	.align		4
.L_304:
        /*0640*/ 	.word	index@(_ZN2at6native27unrolled_elementwise_kernelINS0_13AUnaryFunctorIN3c104HalfES4_S4_ZZZNS0_20copysign_kernel_cudaERNS_18TensorIteratorBaseEENKUlvE_clEvENKUlvE2_clEvEUlS4_S4_E_EESt5arrayIPcLm2EELi4E23TrivialOffsetCalculatorILi1EjESF_NS0_6memory15LoadWithoutCastENSG_16StoreWithoutCastEEEviT_T0_T2_T3_T4_T5_)
        /*0644*/ 	.word	0x00000000


	//----- nvinfo : EIATTR_REGCOUNT
	.align		4
.L_305:
        /*0648*/ 	.byte	0x04, 0x2f
        /*064a*/ 	.short	(.L_307 - .L_306)
	.align		4
.L_306:
        /*064c*/ 	.word	index@(_ZN2at6native18elementwise_kernelILi128ELi4EZNS0_22gpu_kernel_impl_nocastINS0_13AUnaryFunctorIN3c104HalfES5_S5_ZZZNS0_20copysign_kernel_cudaERNS_18TensorIteratorBaseEENKUlvE_clEvENKUlvE2_clEvEUlS5_S5_E_EEEEvS7_RKT_EUliE_EEviT1_)
        /*0650*/ 	.word	0x00000012


	//----- nvinfo : EIATTR_FRAME_SIZE
	.align		4
.L_307:
        /*0654*/ 	.byte	0x04, 0x11
        /*0656*/ 	.short	(.L_309 - .L_308)
	.align		4
.L_308:
        /*0658*/ 	.word	index@(_ZN2at6native18elementwise_kernelILi128ELi4EZNS0_22gpu_kernel_impl_nocastINS0_13AUnaryFunctorIN3c104HalfES5_S5_ZZZNS0_20copysign_kernel_cudaERNS_18TensorIteratorBaseEENKUlvE_clEvENKUlvE2_clEvEUlS5_S5_E_EEEEvS7_RKT_EUliE_EEviT1_)
        /*065c*/ 	.word	0x00000000


	//----- nvinfo : EIATTR_REGCOUNT
	.align		4
.L_309:
        /*0660*/ 	.byte	0x04, 0x2f
        /*0662*/ 	.short	(.L_311 - .L_310)
	.align		4
.L_310:
        /*0664*/ 	.word	index@(_ZN2at6native27unrolled_elementwise_kernelINS0_13AUnaryFunctorIN3c104HalfES4_S4_ZZZNS0_20copysign_kernel_cudaERNS_18TensorIteratorBaseEENKUlvE_clEvENKUlvE2_clEvEUlS4_S4_E_EESt5arrayIPcLm2EELi4E23TrivialOffsetCalculatorILi1EjESF_NS0_6memory12LoadWithCastILi1EEENSG_13StoreWithCastILi1EEEEEviT_T0_T2_T3_T4_T5_)
        /*0668*/ 	.word	0x0000001e


	//----- nvinfo : EIATTR_FRAME_SIZE
	.align		4
.L_311:
        /*066c*/ 	.byte	0x04, 0x11
        /*066e*/ 	.short	(.L_313 - .L_312)
	.align		4
.L_312:
        /*0670*/ 	.word	index@(_ZN2at6native27unrolled_elementwise_kernelINS0_13AUnaryFunctorIN3c104HalfES4_S4_ZZZNS0_20copysign_kernel_cudaERNS_18TensorIteratorBaseEENKUlvE_clEvENKUlvE2_clEvEUlS4_S4_E_EESt5arrayIPcLm2EELi4E23TrivialOffsetCalculatorILi1EjESF_NS0_6memory12LoadWithCastILi1EEENSG_13StoreWithCastILi1EEEEEviT_T0_T2_T3_T4_T5_)
        /*0674*/ 	.word	0x00000000


	//----- nvinfo : EIATTR_REGCOUNT
	.align		4
.L_313:
        /*0678*/ 	.byte	0x04, 0x2f
        /*067a*/ 	.short	(.L_315 - .L_314)
	.align		4
.L_314:
        /*067c*/ 	.word	index@(_ZN2at6native18elementwise_kernelILi128ELi4EZNS0_15gpu_kernel_implINS0_13AUnaryFunctorIN3c104HalfES5_S5_ZZZNS0_20copysign_kernel_cudaERNS_18TensorIteratorBaseEENKUlvE_clEvENKUlvE2_clEvEUlS5_S5_E_EEEEvS7_RKT_EUliE_EEviT1_)
        /*0680*/ 	.word	0x0000001a


	//----- nvinfo : EIATTR_FRAME_SIZE
	.align		4
.L_315:
        /*0684*/ 	.byte	0x04, 0x11
        /*0686*/ 	.short	(.L_317 - .L_316)
	.align		4
.L_316:
        /*0688*/ 	.word	index@(_ZN2at6native18elementwise_kernelILi128ELi4EZNS0_15gpu_kernel_implINS0_13AUnaryFunctorIN3c104HalfES5_S5_ZZZNS0_20copysign_kernel_cudaERNS_18TensorIteratorBaseEENKUlvE_clEvENKUlvE2_clEvEUlS5_S5_E_EEEEvS7_RKT_EUliE_EEviT1_)
        /*068c*/ 	.word	0x00000000


	//----- nvinfo : EIATTR_REGCOUNT
	.align		4
.L_317:
        /*0690*/ 	.byte	0x04, 0x2f
        /*0692*/ 	.short	(.L_319 - .L_318)
	.align		4
.L_318:
        /*0694*/ 	.word	index@(_ZN2at6native29vectorized_elementwise_kernelILi8ENS0_13BUnaryFunctorIN3c104HalfES4_S4_ZZZNS0_20copysign_kernel_cudaERNS_18TensorIteratorBaseEENKUlvE_clEvENKUlvE2_clEvEUlS4_S4_E_EESt5arrayIPcLm2EEEEviT0_T1_)
        /*0698*/ 	.word	0x00000020


	//----- nvinfo : EIATTR_FRAME_SIZE
	.align		4
.L_319:
        /*069c*/ 	.byte	0x04, 0x11
        /*069e*/ 	.short	(.L_321 - .L_320)
	.align		4
.L_320:
        /*06a0*/ 	.word	index@(_ZN2at6native29vectorized_elementwise_kernelILi8ENS0_13BUnaryFunctorIN3c104HalfES4_S4_ZZZNS0_20copysign_kernel_cudaERNS_18TensorIteratorBaseEENKUlvE_clEvENKUlvE2_clEvEUlS4_S4_E_EESt5arrayIPcLm2EEEEviT0_T1_)
        /*06a4*/ 	.word	0x00000000


	//----- nvinfo : EIATTR_REGCOUNT
	.align		4
.L_321:
        /*06a8*/ 	.byte	0x04, 0x2f
        /*06aa*/ 	.short	(.L_323 - .L_322)
	.align		4
.L_322:
        /*06ac*/ 	.word	index@(_ZN2at6native29vectorized_elementwise_kernelILi4ENS0_13BUnaryFunctorIN3c104HalfES4_S4_ZZZNS0_20copysign_kernel_cudaERNS_18TensorIteratorBaseEENKUlvE_clEvENKUlvE2_clEvEUlS4_S4_E_EESt5arrayIPcLm2EEEEviT0_T1_)
        /*06b0*/ 	.word	0x00000020


	//----- nvinfo : EIATTR_FRAME_SIZE
	.align		4
.L_323:
        /*06b4*/ 	.byte	0x04, 0x11
        /*06b6*/ 	.short	(.L_325 - .L_324)
	.align		4
.L_324:
        /*06b8*/ 	.word	index@(_ZN2at6native29vectorized_elementwise_kernelILi4ENS0_13BUnaryFunctorIN3c104HalfES4_S4_ZZZNS0_20copysign_kernel_cudaERNS_18TensorIteratorBaseEENKUlvE_clEvENKUlvE2_clEvEUlS4_S4_E_EESt5arrayIPcLm2EEEEviT0_T1_)
        /*06bc*/ 	.word	0x00000000


	//----- nvinfo : EIATTR_REGCOUNT
	.align		4
.L_325:
        /*06c0*/ 	.byte	0x04, 0x2f
        /*06c2*/ 	.short	(.L_327 - .L_326)
	.align		4
.L_326:
        /*06c4*/ 	.word	index@(_ZN2at6native29vectorized_elementwise_kernelILi2ENS0_13BUnaryFunctorIN3c104HalfES4_S4_ZZZNS0_20copysign_kernel_cudaERNS_18TensorIteratorBaseEENKUlvE_clEvENKUlvE2_clEvEUlS4_S4_E_EESt5arrayIPcLm2EEEEviT0_T1_)
        /*06c8*/ 	.word	0x00000020


	//----- nvinfo : EIATTR_FRAME_SIZE
	.align		4
.L_327:
        /*06cc*/ 	.byte	0x04, 0x11
        /*06ce*/ 	.short	(.L_329 - .L_328)
	.align		4
.L_328:
        /*06d0*/ 	.word	index@(_ZN2at6native29vectorized_elementwise_kernelILi2ENS0_13BUnaryFunctorIN3c104HalfES4_S4_ZZZNS0_20copysign_kernel_cudaERNS_18TensorIteratorBaseEENKUlvE_clEvENKUlvE2_clEvEUlS4_S4_E_EESt5arrayIPcLm2EEEEviT0_T1_)
        /*06d4*/ 	.word	0x00000000


	//----- nvinfo : EIATTR_REGCOUNT
	.align		4
.L_329:
        /*06d8*/ 	.byte	0x04, 0x2f
        /*06da*/ 	.short	(.L_331 - .L_330)
	.align		4
.L_330:
        /*06dc*/ 	.word	index@(_ZN2at6native27unrolled_elementwise_kernelINS0_13BUnaryFunctorIN3c104HalfES4_S4_ZZZNS0_20copysign_kernel_cudaERNS_18TensorIteratorBaseEENKUlvE_clEvENKUlvE2_clEvEUlS4_S4_E_EESt5arrayIPcLm2EELi4E23TrivialOffsetCalculatorILi1EjESF_NS0_6memory15LoadWithoutCastENSG_16StoreWithoutCastEEEviT_T0_T2_T3_T4_T5_)
        /*06e0*/ 	.word	0x00000018


	//----- nvinfo : EIATTR_FRAME_SIZE
	.align		4
.L_331:
        /*06e4*/ 	.byte	0x04, 0x11
        /*06e6*/ 	.short	(.L_333 - .L_332)
	.align		4
.L_332:
        /*06e8*/ 	.word	index@(_ZN2at6native27unrolled_elementwise_kernelINS0_13BUnaryFunctorIN3c104HalfES4_S4_ZZZNS0_20copysign_kernel_cudaERNS_18TensorIteratorBaseEENKUlvE_clEvENKUlvE2_clEvEUlS4_S4_E_EESt5arrayIPcLm2EELi4E23TrivialOffsetCalculatorILi1EjESF_NS0_6memory15LoadWithoutCastENSG_16StoreWithoutCastEEEviT_T0_T2_T3_T4_T5_)
        /*06ec*/ 	.word	0x00000000


	//----- nvinfo : EIATTR_REGCOUNT
	.align		4
.L_333:
        /*06f0*/ 	.byte	0x04, 0x2f
        /*06f2*/ 	.short	(.L_335 - .L_334)
	.align		4
.L_334:
        /*06f4*/ 	.word	index@(_ZN2at6native18elementwise_kernelILi128ELi4EZNS0_22gpu_kernel_impl_nocastINS0_13BUnaryFunctorIN3c104HalfES5_S5_ZZZNS0_20copysign_kernel_cudaERNS_18TensorIteratorBaseEENKUlvE_clEvENKUlvE2_clEvEUlS5_S5_E_EEEEvS7_RKT_EUliE_EEviT1_)
        /*06f8*/ 	.word	0x00000012


	//----- nvinfo : EIATTR_FRAME_SIZE
	.align		4
.L_335:
        /*06fc*/ 	.byte	0x04, 0x11
        /*06fe*/ 	.short	(.L_337 - .L_336)
	.align		4
.L_336:
        /*0700*/ 	.word	index@(_ZN2at6native18elementwise_kernelILi128ELi4EZNS0_22gpu_kernel_impl_nocastINS0_13BUnaryFunctorIN3c104HalfES5_S5_ZZZNS0_20copysign_kernel_cudaERNS_18TensorIteratorBaseEENKUlvE_clEvENKUlvE2_clEvEUlS5_S5_E_EEEEvS7_RKT_EUliE_EEviT1_)
        /*0704*/ 	.word	0x00000000


	//----- nvinfo : EIATTR_REGCOUNT
	.align		4
.L_337:
        /*0708*/ 	.byte	0x04, 0x2f
        /*070a*/ 	.short	(.L_339 - .L_338)
	.align		4
.L_338:
        /*070c*/ 	.word	index@(_ZN2at6native27unrolled_elementwise_kernelINS0_13BUnaryFunctorIN3c104HalfES4_S4_ZZZNS0_20copysign_kernel_cudaERNS_18TensorIteratorBaseEENKUlvE_clEvENKUlvE2_clEvEUlS4_S4_E_EESt5arrayIPcLm2EELi4E23TrivialOffsetCalculatorILi1EjESF_NS0_6memory12LoadWithCastILi1EEENSG_13StoreWithCastILi1EEEEEviT_T0_T2_T3_T4_T5_)
        /*0710*/ 	.word	0x0000001e


	//----- nvinfo : EIATTR_FRAME_SIZE
	.align		4
.L_339:
        /*0714*/ 	.byte	0x04, 0x11
        /*0716*/ 	.short	(.L_341 - .L_340)
	.align		4
.L_340:
        /*0718*/ 	.word	index@(_ZN2at6native27unrolled_elementwise_kernelINS0_13BUnaryFunctorIN3c104HalfES4_S4_ZZZNS0_20copysign_kernel_cudaERNS_18TensorIteratorBaseEENKUlvE_clEvENKUlvE2_clEvEUlS4_S4_E_EESt5arrayIPcLm2EELi4E23TrivialOffsetCalculatorILi1EjESF_NS0_6memory12LoadWithCastILi1EEENSG_13StoreWithCastILi1EEEEEviT_T0_T2_T3_T4_T5_)
        /*071c*/ 	.word	0x00000000


	//----- nvinfo : EIATTR_REGCOUNT
	.align		4
.L_341:
        /*0720*/ 	.byte	0x04, 0x2f
        /*0722*/ 	.short	(.L_343 - .L_342)
	.align		4
.L_342:
        /*0724*/ 	.word	index@(_ZN2at6native18elementwise_kernelILi128ELi4EZNS0_15gpu_kernel_implINS0_13BUnaryFunctorIN3c104HalfES5_S5_ZZZNS0_20copysign_kernel_cudaERNS_18TensorIteratorBaseEENKUlvE_clEvENKUlvE2_clEvEUlS5_S5_E_EEEEvS7_RKT_EUliE_EEviT1_)
        /*0728*/ 	.word	0x0000001a


	//----- nvinfo : EIATTR_FRAME_SIZE
	.align		4
.L_343:
        /*072c*/ 	.byte	0x04, 0x11
        /*072e*/ 	.short	(.L_345 - .L_344)
	.align		4
.L_344:
        /*0730*/ 	.word	index@(_ZN2at6native18elementwise_kernelILi128ELi4EZNS0_15gpu_kernel_implINS0_13BUnaryFunctorIN3c104HalfES5_S5_ZZZNS0_20copysign_kernel_cudaERNS_18TensorIteratorBaseEENKUlvE_clEvENKUlvE2_clEvEUlS5_S5_E_EEEEvS7_RKT_EUliE_EEviT1_)
        /*0734*/ 	.word	0x00000000


	//----- nvinfo : EIATTR_REGCOUNT
	.align		4
.L_345:
        /*0738*/ 	.byte	0x04, 0x2f
        /*073a*/ 	.short	(.L_347 - .L_346)
	.align		4
.L_346:
        /*073c*/ 	.word	index@(_ZN2at6native29vectorized_elementwise_kernelILi8ENS0_13BinaryFunctorIN3c104HalfES4_S4_ZZZNS0_20copysign_kernel_cudaERNS_18TensorIteratorBaseEENKUlvE_clEvENKUlvE2_clEvEUlS4_S4_E_EESt5arrayIPcLm3EEEEviT0_T1_)
        /*0740*/ 	.word	0x00000028


	//----- nvinfo : EIATTR_FRAME_SIZE
	.align		4
.L_347:
        /*0744*/ 	.byte	0x04, 0x11
        /*0746*/ 	.short	(.L_349 - .L_348)
	.align		4
.L_348:
        /*0748*/ 	.word	index@(_ZN2at6native29vectorized_elementwise_kernelILi8ENS0_13BinaryFunctorIN3c104HalfES4_S4_ZZZNS0_20copysign_kernel_cudaERNS_18TensorIteratorBaseEENKUlvE_clEvENKUlvE2_clEvEUlS4_S4_E_EESt5arrayIPcLm3EEEEviT0_T1_)
        /*074c*/ 	.word	0x00000000


	//----- nvinfo : EIATTR_REGCOUNT
	.align		4
.L_349:
        /*0750*/ 	.byte	0x04, 0x2f
        /*0752*/ 	.short	(.L_351 - .L_350)
	.align		4
.L_350:
        /*0754*/ 	.word	index@(_ZN2at6native29vectorized_elementwise_kernelILi4ENS0_13BinaryFunctorIN3c104HalfES4_S4_ZZZNS0_20copysign_kernel_cudaERNS_18TensorIteratorBaseEENKUlvE_clEvENKUlvE2_clEvEUlS4_S4_E_EESt5arrayIPcLm3EEEEviT0_T1_)
        /*0758*/ 	.word	0x00000028


	//----- nvinfo : EIATTR_FRAME_SIZE
	.align		4
.L_351:
        /*075c*/ 	.byte	0x04, 0x11
        /*075e*/ 	.short	(.L_353 - .L_352)
	.align		4
.L_352:
        /*0760*/ 	.word	index@(_ZN2at6native29vectorized_elementwise_kernelILi4ENS0_13BinaryFunctorIN3c104HalfES4_S4_ZZZNS0_20copysign_kernel_cudaERNS_18TensorIteratorBaseEENKUlvE_clEvENKUlvE2_clEvEUlS4_S4_E_EESt5arrayIPcLm3EEEEviT0_T1_)
        /*0764*/ 	.word	0x00000000


	//----- nvinfo : EIATTR_REGCOUNT
	.align		4
.L_353:
        /*0768*/ 	.byte	0x04, 0x2f
        /*076a*/ 	.short	(.L_355 - .L_354)
	.align		4
.L_354:
        /*076c*/ 	.word	index@(_ZN2at6native29vectorized_elementwise_kernelILi2ENS0_13BinaryFunctorIN3c104HalfES4_S4_ZZZNS0_20copysign_kernel_cudaERNS_18TensorIteratorBaseEENKUlvE_clEvENKUlvE2_clEvEUlS4_S4_E_EESt5arrayIPcLm3EEEEviT0_T1_)
        /*0770*/ 	.word	0x00000028


	//----- nvinfo : EIATTR_FRAME_SIZE
	.align		4
.L_355:
        /*0774*/ 	.byte	0x04, 0x11
        /*0776*/ 	.short	(.L_357 - .L_356)
	.align		4
.L_356:
        /*0778*/ 	.word	index@(_ZN2at6native29vectorized_elementwise_kernelILi2ENS0_13BinaryFunctorIN3c104HalfES4_S4_ZZZNS0_20copysign_kernel_cudaERNS_18TensorIteratorBaseEENKUlvE_clEvENKUlvE2_clEvEUlS4_S4_E_EESt5arrayIPcLm3EEEEviT0_T1_)
        /*077c*/ 	.word	0x00000000


	//----- nvinfo : EIATTR_REGCOUNT
	.align		4
.L_357:
        /*0780*/ 	.byte	0x04, 0x2f
        /*0782*/ 	.short	(.L_359 - .L_358)
	.align		4
.L_358:
        /*0784*/ 	.word	index@(_ZN2at6native27unrolled_elementwise_kernelINS0_13BinaryFunctorIN3c104HalfES4_S4_ZZZNS0_20copysign_kernel_cudaERNS_18TensorIteratorBaseEENKUlvE_clEvENKUlvE2_clEvEUlS4_S4_E_EESt5arrayIPcLm3EELi4E23TrivialOffsetCalculatorILi2EjESE_ILi1EjENS0_6memory15LoadWithoutCastENSH_16StoreWithoutCastEEEviT_T0_T2_T3_T4_T5_)
        /*0788*/ 	.word	0x0000001d


	//----- nvinfo : EIATTR_FRAME_SIZE
	.align		4
.L_359:
        /*078c*/ 	.byte	0x04, 0x11
        /*078e*/ 	.short	(.L_361 - .L_360)
	.align		4
.L_360:
        /*0790*/ 	.word	index@(_ZN2at6native27unrolled_elementwise_kernelINS0_13BinaryFunctorIN3c104HalfES4_S4_ZZZNS0_20copysign_kernel_cudaERNS_18TensorIteratorBaseEENKUlvE_clEvENKUlvE2_clEvEUlS4_S4_E_EESt5arrayIPcLm3EELi4E23TrivialOffsetCalculatorILi2EjESE_ILi1EjENS0_6memory15LoadWithoutCastENSH_16StoreWithoutCastEEEviT_T0_T2_T3_T4_T5_)
        /*0794*/ 	.word	0x00000000


	//----- nvinfo : EIATTR_REGCOUNT
	.align		4
.L_361:
        /*0798*/ 	.byte	0x04, 0x2f
        /*079a*/ 	.short	(.L_363 - .L_362)
	.align		4
.L_362:
        /*079c*/ 	.word	index@(_ZN2at6native18elementwise_kernelILi128ELi4EZNS0_22gpu_kernel_impl_nocastINS0_13BinaryFunctorIN3c104HalfES5_S5_ZZZNS0_20copysign_kernel_cudaERNS_18TensorIteratorBaseEENKUlvE_clEvENKUlvE2_clEvEUlS5_S5_E_EEEEvS7_RKT_EUliE_EEviT1_)
        /*07a0*/ 	.word	0x00000012


	//----- nvinfo : EIATTR_FRAME_SIZE
	.align		4
.L_363:
        /*07a4*/ 	.byte	0x04, 0x11
        /*07a6*/ 	.short	(.L_365 - .L_364)
	.align		4
.L_364:
        /*07a8*/ 	.word	index@(_ZN2at6native18elementwise_kernelILi128ELi4EZNS0_22gpu_kernel_impl_nocastINS0_13BinaryFunctorIN3c104HalfES5_S5_ZZZNS0_20copysign_kernel_cudaERNS_18TensorIteratorBaseEENKUlvE_clEvENKUlvE2_clEvEUlS5_S5_E_EEEEvS7_RKT_EUliE_EEviT1_)
        /*07ac*/ 	.word	0x00000000


	//----- nvinfo : EIATTR_REGCOUNT
	.align		4
.L_365:
        /*07b0*/ 	.byte	0x04, 0x2f
        /*07b2*/ 	.short	(.L_367 - .L_366)
	.align		4
.L_366:
        /*07b4*/ 	.word	index@(_ZN2at6native27unrolled_elementwise_kernelINS0_13BinaryFunctorIN3c104HalfES4_S4_ZZZNS0_20copysign_kernel_cudaERNS_18TensorIteratorBaseEENKUlvE_clEvENKUlvE2_clEvEUlS4_S4_E_EESt5arrayIPcLm3EELi4E23TrivialOffsetCalculatorILi2EjESE_ILi1EjENS0_6memory12LoadWithCastILi2EEENSH_13StoreWithCastILi1EEEEEviT_T0_T2_T3_T4_T5_)
        /*07b8*/ 	.word	0x0000001f


	//----- nvinfo : EIATTR_FRAME_SIZE
	.align		4
.L_367:
        /*07bc*/ 	.byte	0x04, 0x11
        /*07be*/ 	.short	(.L_369 - .L_368)
	.align		4
.L_368:
        /*07c0*/ 	.word	index@(_ZN2at6native27unrolled_elementwise_kernelINS0_13BinaryFunctorIN3c104HalfES4_S4_ZZZNS0_20copysign_kernel_cudaERNS_18TensorIteratorBaseEENKUlvE_clEvENKUlvE2_clEvEUlS4_S4_E_EESt5arrayIPcLm3EELi4E23TrivialOffsetCalculatorILi2EjESE_ILi1EjENS0_6memory12LoadWithCastILi2EEENSH_13StoreWithCastILi1EEEEEviT_T0_T2_T3_T4_T5_)
        /*07c4*/ 	.word	0x00000000


	//----- nvinfo : EIATTR_REGCOUNT
	.align		4
.L_369:
        /*07c8*/ 	.byte	0x04, 0x2f
        /*07ca*/ 	.short	(.L_371 - .L_370)
	.align		4
.L_370:
        /*07cc*/ 	.word	index@(_ZN2at6native18elementwise_kernelILi128ELi4EZNS0_15gpu_kernel_implINS0_13BinaryFunctorIN3c104HalfES5_S5_ZZZNS0_20copysign_kernel_cudaERNS_18TensorIteratorBaseEENKUlvE_clEvENKUlvE2_clEvEUlS5_S5_E_EEEEvS7_RKT_EUliE_EEviT1_)
        /*07d0*/ 	.word	0x0000001a


	//----- nvinfo : EIATTR_FRAME_SIZE
	.align		4
.L_371:
        /*07d4*/ 	.byte	0x04, 0x11
        /*07d6*/ 	.short	(.L_373 - .L_372)
	.align		4
.L_372:
        /*07d8*/ 	.word	index@(_ZN2at6native18elementwise_kernelILi128ELi4EZNS0_15gpu_kernel_implINS0_13BinaryFunctorIN3c104HalfES5_S5_ZZZNS0_20copysign_kernel_cudaERNS_18TensorIteratorBaseEENKUlvE_clEvENKUlvE2_clEvEUlS5_S5_E_EEEEvS7_RKT_EUliE_EEviT1_)
        /*07dc*/ 	.word	0x00000000


	//----- nvinfo : EIATTR_MIN_STACK_SIZE
	.align		4
.L_373:
        /*07e0*/ 	.byte	0x04, 0x12
        /*07e2*/ 	.short	(.L_375 - .L_374)
	.align		4
.L_374:
        /*07e4*/ 	.word	index@(_ZN2at6native18elementwise_kernelILi128ELi4EZNS0_15gpu_kernel_implINS0_13BinaryFunctorIN3c104HalfES5_S5_ZZZNS0_20copysign_kernel_cudaERNS_18TensorIteratorBaseEENKUlvE_clEvENKUlvE2_clEvEUlS5_S5_E_EEEEvS7_RKT_EUliE_EEviT1_)
        /*07e8*/ 	.word	0x00000000


	//----- nvinfo : EIATTR_MIN_STACK_SIZE
	.align		4
.L_375:
        /*07ec*/ 	.byte	0x04, 0x12
        /*07ee*/ 	.short	(.L_377 - .L_376)
	.align		4
.L_376:
        /*07f0*/ 	.word	index@(_ZN2at6native27unrolled_elementwise_kernelINS0_13BinaryFunctorIN3c104HalfES4_S4_ZZZNS0_20copysign_kernel_cudaERNS_18TensorIteratorBaseEENKUlvE_clEvENKUlvE2_clEvEUlS4_S4_E_EESt5arrayIPcLm3EELi4E23TrivialOffsetCalculatorILi2EjESE_ILi1EjENS0_6memory12LoadWithCastILi2EEENSH_13StoreWithCastILi1EEEEEviT_T0_T2_T3_T4_T5_)
        /*07f4*/ 	.word	0x00000000


	//----- nvinfo : EIATTR_MIN_STACK_SIZE
	.align		4
.L_377:
        /*07f8*/ 	.byte	0x04, 0x12
        /*07fa*/ 	.short	(.L_379 - .L_378)
	.align		4
.L_378:
        /*07fc*/ 	.word	index@(_ZN2at6native18elementwise_kernelILi128ELi4EZNS0_22gpu_kernel_impl_nocastINS0_13BinaryFunctorIN3c104HalfES5_S5_ZZZNS0_20copysign_kernel_cudaERNS_18TensorIteratorBaseEENKUlvE_clEvENKUlvE2_clEvEUlS5_S5_E_EEEEvS7_RKT_EUliE_EEviT1_)
        /*0800*/ 	.word	0x00000000


	//----- nvinfo : EIATTR_MIN_STACK_SIZE
	.align		4
.L_379:
        /*0804*/ 	.byte	0x04, 0x12
        /*0806*/ 	.short	(.L_381 - .L_380)
	.align		4
.L_380:
        /*0808*/ 	.word	index@(_ZN2at6native27unrolled_elementwise_kernelINS0_13BinaryFunctorIN3c104HalfES4_S4_ZZZNS0_20copysign_kernel_cudaERNS_18TensorIteratorBaseEENKUlvE_clEvENKUlvE2_clEvEUlS4_S4_E_EESt5arrayIPcLm3EELi4E23TrivialOffsetCalculatorILi2EjESE_ILi1EjENS0_6memory15LoadWithoutCastENSH_16StoreWithoutCastEEEviT_T0_T2_T3_T4_T5_)
        /*080c*/ 	.word	0x00000000


	//----- nvinfo : EIATTR_MIN_STACK_SIZE
	.align		4
.L_381:
        /*0810*/ 	.byte	0x04, 0x12
        /*0812*/ 	.short	(.L_383 - .L_382)
	.align		4
.L_382:
        /*0814*/ 	.word	index@(_ZN2at6native29vectorized_elementwise_kernelILi2ENS0_13BinaryFunctorIN3c104HalfES4_S4_ZZZNS0_20copysign_kernel_cudaERNS_18TensorIteratorBaseEENKUlvE_clEvENKUlvE2_clEvEUlS4_S4_E_EESt5arrayIPcLm3EEEEviT0_T1_)
        /*0818*/ 	.word	0x00000000


	//----- nvinfo : EIATTR_MIN_STACK_SIZE
	.align		4
.L_383:
        /*081c*/ 	.byte	0x04, 0x12
        /*081e*/ 	.short	(.L_385 - .L_384)
	.align		4
.L_384:
        /*0820*/ 	.word	index@(_ZN2at6native29vectorized_elementwise_kernelILi4ENS0_13BinaryFunctorIN3c104HalfES4_S4_ZZZNS0_20copysign_kernel_cudaERNS_18TensorIteratorBaseEENKUlvE_clEvENKUlvE2_clEvEUlS4_S4_E_EESt5arrayIPcLm3EEEEviT0_T1_)
        /*0824*/ 	.word	0x00000000


	//----- nvinfo : EIATTR_MIN_STACK_SIZE
	.align		4
.L_385:
        /*0828*/ 	.byte	0x04, 0x12
        /*082a*/ 	.short	(.L_387 - .L_386)
	.align		4
.L_386:
        /*082c*/ 	.word	index@(_ZN2at6native29vectorized_elementwise_kernelILi8ENS0_13BinaryFunctorIN3c104HalfES4_S4_ZZZNS0_20copysign_kernel_cudaERNS_18TensorIteratorBaseEENKUlvE_clEvENKUlvE2_clEvEUlS4_S4_E_EESt5arrayIPcLm3EEEEviT0_T1_)
        /*0830*/ 	.word	0x00000000


	//----- nvinfo : EIATTR_MIN_STACK_SIZE
	.align		4
.L_387:
        /*0834*/ 	.byte	0x04, 0x12
        /*0836*/ 	.short	(.L_389 - .L_388)
	.align		4
.L_388:
        /*0838*/ 	.word	index@(_ZN2at6native18elementwise_kernelILi128ELi4EZNS0_15gpu_kernel_implINS0_13BUnaryFunctorIN3c104HalfES5_S5_ZZZNS0_20copysign_kernel_cudaERNS_18TensorIteratorBaseEENKUlvE_clEvENKUlvE2_clEvEUlS5_S5_E_EEEEvS7_RKT_EUliE_EEviT1_)
        /*083c*/ 	.word	0x00000000


	//----- nvinfo : EIATTR_MIN_STACK_SIZE
	.align		4
.L_389:
        /*0840*/ 	.byte	0x04, 0x12
        /*0842*/ 	.short	(.L_391 - .L_390)
	.align		4
.L_390:
        /*0844*/ 	.word	index@(_ZN2at6native27unrolled_elementwise_kernelINS0_13BUnaryFunctorIN3c104HalfES4_S4_ZZZNS0_20copysign_kernel_cudaERNS_18TensorIteratorBaseEENKUlvE_clEvENKUlvE2_clEvEUlS4_S4_E_EESt5arrayIPcLm2EELi4E23TrivialOffsetCalculatorILi1EjESF_NS0_6memory12LoadWithCastILi1EEENSG_13StoreWithCastILi1EEEEEviT_T0_T2_T3_T4_T5_)
        /*0848*/ 	.word	0x00000000


	//----- nvinfo : EIATTR_MIN_STACK_SIZE
	.align		4
.L_391:
        /*084c*/ 	.byte	0x04, 0x12
        /*084e*/ 	.short	(.L_393 - .L_392)
	.align		4
.L_392:
        /*0850*/ 	.word	index@(_ZN2at6native18elementwise_kernelILi128ELi4EZNS0_22gpu_kernel_impl_nocastINS0_13BUnaryFunctorIN3c104HalfES5_S5_ZZZNS0_20copysign_kernel_cudaERNS_18TensorIteratorBaseEENKUlvE_clEvENKUlvE2_clEvEUlS5_S5_E_EEEEvS7_RKT_EUliE_EEviT1_)
        /*0854*/ 	.word	0x00000000


	//----- nvinfo : EIATTR_MIN_STACK_SIZE
	.align		4
.L_393:
        /*0858*/ 	.byte	0x04, 0x12
        /*085a*/ 	.short	(.L_395 - .L_394)
	.align		4
.L_394:
        /*085c*/ 	.word	index@(_ZN2at6native27unrolled_elementwise_kernelINS0_13BUnaryFunctorIN3c104HalfES4_S4_ZZZNS0_20copysign_kernel_cudaERNS_18TensorIteratorBaseEENKUlvE_clEvENKUlvE2_clEvEUlS4_S4_E_EESt5arrayIPcLm2EELi4E23TrivialOffsetCalculatorILi1EjESF_NS0_6memory15LoadWithoutCastENSG_16StoreWithoutCastEEEviT_T0_T2_T3_T4_T5_)
        /*0860*/ 	.word	0x00000000


	//----- nvinfo : EIATTR_MIN_STACK_SIZE
	.align		4
.L_395:
        /*0864*/ 	.byte	0x04, 0x12
        /*0866*/ 	.short	(.L_397 - .L_396)
	.align		4
.L_396:
        /*0868*/ 	.word	index@(_ZN2at6native29vectorized_elementwise_kernelILi2ENS0_13BUnaryFunctorIN3c104HalfES4_S4_ZZZNS0_20copysign_kernel_cudaERNS_18TensorIteratorBaseEENKUlvE_clEvENKUlvE2_clEvEUlS4_S4_E_EESt5arrayIPcLm2EEEEviT0_T1_)
        /*086c*/ 	.word	0x00000000


	//----- nvinfo : EIATTR_MIN_STACK_SIZE
	.align		4
.L_397:
        /*0870*/ 	.byte	0x04, 0x12
        /*0872*/ 	.short	(.L_399 - .L_398)
	.align		4
.L_398:
        /*0874*/ 	.word	index@(_ZN2at6native29vectorized_elementwise_kernelILi4ENS0_13BUnaryFunctorIN3c104HalfES4_S4_ZZZNS0_20copysign_kernel_cudaERNS_18TensorIteratorBaseEENKUlvE_clEvENKUlvE2_clEvEUlS4_S4_E_EESt5arrayIPcLm2EEEEviT0_T1_)
        /*0878*/ 	.word	0x00000000


	//----- nvinfo : EIATTR_MIN_STACK_SIZE
	.align		4
.L_399:
        /*087c*/ 	.byte	0x04, 0x12
        /*087e*/ 	.short	(.L_401 - .L_400)
	.align		4
.L_400:
        /*0880*/ 	.word	index@(_ZN2at6native29vectorized_elementwise_kernelILi8ENS0_13BUnaryFunctorIN3c104HalfES4_S4_ZZZNS0_20copysign_kernel_cudaERNS_18TensorIteratorBaseEENKUlvE_clEvENKUlvE2_clEvEUlS4_S4_E_EESt5arrayIPcLm2EEEEviT0_T1_)
        /*0884*/ 	.word	0x00000000


	//----- nvinfo : EIATTR_MIN_STACK_SIZE
	.align		4
.L_401:
        /*0888*/ 	.byte	0x04, 0x12
        /*088a*/ 	.short	(.L_403 - .L_402)
	.align		4
.L_402:
        /*088c*/ 	.word	index@(_ZN2at6native18elementwise_kernelILi128ELi4EZNS0_15gpu_kernel_implINS0_13AUnaryFunctorIN3c104HalfES5_S5_ZZZNS0_20copysign_kernel_cudaERNS_18TensorIteratorBaseEENKUlvE_clEvENKUlvE2_clEvEUlS5_S5_E_EEEEvS7_RKT_EUliE_EEviT1_)
        /*0890*/ 	.word	0x00000000


	//----- nvinfo : EIATTR_MIN_STACK_SIZE
	.align		4
.L_403:
        /*0894*/ 	.byte	0x04, 0x12
        /*0896*/ 	.short	(.L_405 - .L_404)
	.align		4
.L_404:
        /*0898*/ 	.word	index@(_ZN2at6native27unrolled_elementwise_kernelINS0_13AUnaryFunctorIN3c104HalfES4_S4_ZZZNS0_20copysign_kernel_cudaERNS_18TensorIteratorBaseEENKUlvE_clEvENKUlvE2_clEvEUlS4_S4_E_EESt5arrayIPcLm2EELi4E23TrivialOffsetCalculatorILi1EjESF_NS0_6memory12LoadWithCastILi1EEENSG_13StoreWithCastILi1EEEEEviT_T0_T2_T3_T4_T5_)
        /*089c*/ 	.word	0x00000000


	//----- nvinfo : EIATTR_MIN_STACK_SIZE
	.align		4
.L_405:
        /*08a0*/ 	.byte	0x04, 0x12
        /*08a2*/ 	.short	(.L_407 - .L_406)
	.align		4
.L_406:
        /*08a4*/ 	.word	index@(_ZN2at6native18elementwise_kernelILi128ELi4EZNS0_22gpu_kernel_impl_nocastINS0_13AUnaryFunctorIN3c104HalfES5_S5_ZZZNS0_20copysign_kernel_cudaERNS_18TensorIteratorBaseEENKUlvE_clEvENKUlvE2_clEvEUlS5_S5_E_EEEEvS7_RKT_EUliE_EEviT1_)
        /*08a8*/ 	.word	0x00000000


	//----- nvinfo : EIATTR_MIN_STACK_SIZE
	.align		4
.L_407:
        /*08ac*/ 	.byte	0x04, 0x12
        /*08ae*/ 	.short	(.L_409 - .L_408)
	.align		4
.L_408:
        /*08b0*/ 	.word	index@(_ZN2at6native27unrolled_elementwise_kernelINS0_13AUnaryFunctorIN3c104HalfES4_S4_ZZZNS0_20copysign_kernel_cudaERNS_18TensorIteratorBaseEENKUlvE_clEvENKUlvE2_clEvEUlS4_S4_E_EESt5arrayIPcLm2EELi4E23TrivialOffsetCalculatorILi1EjESF_NS0_6memory15LoadWithoutCastENSG_16StoreWithoutCastEEEviT_T0_T2_T3_T4_T5_)
        /*08b4*/ 	.word	0x00000000


	//----- nvinfo : EIATTR_MIN_STACK_SIZE
	.align		4
.L_409:
        /*08b8*/ 	.byte	0x04, 0x12
        /*08ba*/ 	.short	(.L_411 - .L_410)
	.align		4
.L_410:
        /*08bc*/ 	.word	index@(_ZN2at6native29vectorized_elementwise_kernelILi2ENS0_13AUnaryFunctorIN3c104HalfES4_S4_ZZZNS0_20copysign_kernel_cudaERNS_18TensorIteratorBaseEENKUlvE_clEvENKUlvE2_clEvEUlS4_S4_E_EESt5arrayIPcLm2EEEEviT0_T1_)
        /*08c0*/ 	.word	0x00000000


	//----- nvinfo : EIATTR_MIN_STACK_SIZE
	.align		4
.L_411:
        /*08c4*/ 	.byte	0x04, 0x12
        /*08c6*/ 	.short	(.L_413 - .L_412)
	.align		4
.L_412:
        /*08c8*/ 	.word	index@(_ZN2at6native29vectorized_elementwise_kernelILi4ENS0_13AUnaryFunctorIN3c104HalfES4_S4_ZZZNS0_20copysign_kernel_cudaERNS_18TensorIteratorBaseEENKUlvE_clEvENKUlvE2_clEvEUlS4_S4_E_EESt5arrayIPcLm2EEEEviT0_T1_)
        /*08cc*/ 	.word	0x00000000


	//----- nvinfo : EIATTR_MIN_STACK_SIZE
	.align		4
.L_413:
        /*08d0*/ 	.byte	0x04, 0x12
        /*08d2*/ 	.short	(.L_415 - .L_414)
	.align		4
.L_414:
        /*08d4*/ 	.word	index@(_ZN2at6native29vectorized_elementwise_kernelILi8ENS0_13AUnaryFunctorIN3c104HalfES4_S4_ZZZNS0_20copysign_kernel_cudaERNS_18TensorIteratorBaseEENKUlvE_clEvENKUlvE2_clEvEUlS4_S4_E_EESt5arrayIPcLm2EEEEviT0_T1_)
        /*08d8*/ 	.word	0x00000000


	//----- nvinfo : EIATTR_MIN_STACK_SIZE
	.align		4
.L_415:
        /*08dc*/ 	.byte	0x04, 0x12
        /*08de*/ 	.short	(.L_417 - .L_416)
	.align		4
.L_416:
        /*08e0*/ 	.word	index@(_ZN2at6native18elementwise_kernelILi128ELi4EZNS0_15gpu_kernel_implINS0_13BinaryFunctorIN3c108BFloat16ES5_S5_ZZZNS0_20copysign_kernel_cudaERNS_18TensorIteratorBaseEENKUlvE_clEvENKUlvE1_clEvEUlS5_S5_E_EEEEvS7_RKT_EUliE_EEviT1_)
        /*08e4*/ 	.word	0x00000000


	//----- nvinfo : EIATTR_MIN_STACK_SIZE
	.align		4
.L_417:
        /*08e8*/ 	.byte	0x04, 0x12
        /*08ea*/ 	.short	(.L_419 - .L_418)
	.align		4
.L_418:
        /*08ec*/ 	.word	index@(_ZN2at6native27unrolled_elementwise_kernelINS0_13BinaryFunctorIN3c108BFloat16ES4_S4_ZZZNS0_20copysign_kernel_cudaERNS_18TensorIteratorBaseEENKUlvE_clEvENKUlvE1_clEvEUlS4_S4_E_EESt5arrayIPcLm3EELi4E23TrivialOffsetCalculatorILi2EjESE_ILi1EjENS0_6memory12LoadWithCastILi2EEENSH_13StoreWithCastILi1EEEEEviT_T0_T2_T3_T4_T5_)
        /*08f0*/ 	.word	0x00000000


	//----- nvinfo : EIATTR_MIN_STACK_SIZE
	.align		4
.L_419:
        /*08f4*/ 	.byte	0x04, 0x12
        /*08f6*/ 	.short	(.L_421 - .L_420)
	.align		4
.L_420:
        /*08f8*/ 	.word	index@(_ZN2at6native18elementwise_kernelILi128ELi4EZNS0_22gpu_kernel_impl_nocastINS0_13BinaryFunctorIN3c108BFloat16ES5_S5_ZZZNS0_20copysign_kernel_cudaERNS_18TensorIteratorBaseEENKUlvE_clEvENKUlvE1_clEvEUlS5_S5_E_EEEEvS7_RKT_EUliE_EEviT1_)
        /*08fc*/ 	.word	0x00000000


	//----- nvinfo : EIATTR_MIN_STACK_SIZE
	.align		4
.L_421:
        /*0900*/ 	.byte	0x04, 0x12
        /*0902*/ 	.short	(.L_423 - .L_422)
	.align		4
.L_422:
        /*0904*/ 	.word	index@(_ZN2at6native27unrolled_elementwise_kernelINS0_13BinaryFunctorIN3c108BFloat16ES4_S4_ZZZNS0_20copysign_kernel_cudaERNS_18TensorIteratorBaseEENKUlvE_clEvENKUlvE1_clEvEUlS4_S4_E_EESt5arrayIPcLm3EELi4E23TrivialOffsetCalculatorILi2EjESE_ILi1EjENS0_6memory15LoadWithoutCastENSH_16StoreWithoutCastEEEviT_T0_T2_T3_T4_T5_)
        /*0908*/ 	.word	0x00000000


	//----- nvinfo : EIATTR_MIN_STACK_SIZE
	.align		4
.L_423:
        /*090c*/ 	.byte	0x04, 0x12
        /*090e*/ 	.short	(.L_425 - .L_424)
	.align		4
.L_424:
        /*0910*/ 	.word	index@(_ZN2at6native29vectorized_elementwise_kernelILi2ENS0_13BinaryFunctorIN3c108BFloat16ES4_S4_ZZZNS0_20copysign_kernel_cudaERNS_18TensorIteratorBaseEENKUlvE_clEvENKUlvE1_clEvEUlS4_S4_E_EESt5arrayIPcLm3EEEEviT0_T1_)
        /*0914*/ 	.word	0x00000000


	//----- nvinfo : EIATTR_MIN_STACK_SIZE
	.align		4
.L_425:
        /*0918*/ 	.byte	0x04, 0x12
        /*091a*/ 	.short	(.L_427 - .L_426)
	.align		4
.L_426:
        /*091c*/ 	.word	index@(_ZN2at6native29vectorized_elementwise_kernelILi4ENS0_13BinaryFunctorIN3c108BFloat16ES4_S4_ZZZNS0_20copysign_kernel_cudaERNS_18TensorIteratorBaseEENKUlvE_clEvENKUlvE1_clEvEUlS4_S4_E_EESt5arrayIPcLm3EEEEviT0_T1_)
        /*0920*/ 	.word	0x00000000


	//----- nvinfo : EIATTR_MIN_STACK_SIZE
	.align		4
.L_427:
        /*0924*/ 	.byte	0x04, 0x12
        /*0926*/ 	.short	(.L_429 - .L_428)
	.align		4
.L_428:
        /*0928*/ 	.word	index@(_ZN2at6native29vectorized_elementwise_kernelILi8ENS0_13BinaryFunctorIN3c108BFloat16ES4_S4_ZZZNS0_20copysign_kernel_cudaERNS_18TensorIteratorBaseEENKUlvE_clEvENKUlvE1_clEvEUlS4_S4_E_EESt5arrayIPcLm3EEEEviT0_T1_)
        /*092c*/ 	.word	0x00000000


	//----- nvinfo : EIATTR_MIN_STACK_SIZE
	.align		4
.L_429:
        /*0930*/ 	.byte	0x04, 0x12
        /*0932*/ 	.short	(.L_431 - .L_430)
	.align		4
.L_430:
        /*0934*/ 	.word	index@(_ZN2at6native18elementwise_kernelILi128ELi4EZNS0_15gpu_kernel_implINS0_13BUnaryFunctorIN3c108BFloat16ES5_S5_ZZZNS0_20copysign_kernel_cudaERNS_18TensorIteratorBaseEENKUlvE_clEvENKUlvE1_clEvEUlS5_S5_E_EEEEvS7_RKT_EUliE_EEviT1_)
        /*0938*/ 	.word	0x00000000


	//----- nvinfo : EIATTR_MIN_STACK_SIZE
	.align		4
.L_431:
        /*093c*/ 	.byte	0x04, 0x12
        /*093e*/ 	.short	(.L_433 - .L_432)
	.align		4
.L_432:
        /*0940*/ 	.word	index@(_ZN2at6native27unrolled_elementwise_kernelINS0_13BUnaryFunctorIN3c108BFloat16ES4_S4_ZZZNS0_20copysign_kernel_cudaERNS_18TensorIteratorBaseEENKUlvE_clEvENKUlvE1_clEvEUlS4_S4_E_EESt5arrayIPcLm2EELi4E23TrivialOffsetCalculatorILi1EjESF_NS0_6memory12LoadWithCastILi1EEENSG_13StoreWithCastILi1EEEEEviT_T0_T2_T3_T4_T5_)
        /*0944*/ 	.word	0x00000000


	//----- nvinfo : EIATTR_MIN_STACK_SIZE
	.align		4
.L_433:
        /*0948*/ 	.byte	0x04, 0x12
        /*094a*/ 	.short	(.L_435 - .L_434)
	.align		4
.L_434:
        /*094c*/ 	.word	index@(_ZN2at6native18elementwise_kernelILi128ELi4EZNS0_22gpu_kernel_impl_nocastINS0_13BUnaryFunctorIN3c108BFloat16ES5_S5_ZZZNS0_20copysign_kernel_cudaERNS_18TensorIteratorBaseEENKUlvE_clEvENKUlvE1_clEvEUlS5_S5_E_EEEEvS7_RKT_EUliE_EEviT1_)
        /*0950*/ 	.word	0x00000000


	//----- nvinfo : EIATTR_MIN_STACK_SIZE
	.align		4
.L_435:
        /*0954*/ 	.byte	0x04, 0x12
        /*0956*/ 	.short	(.L_437 - .L_436)
	.align		4
.L_436:
        /*0958*/ 	.word	index@(_ZN2at6native27unrolled_elementwise_kernelINS0_13BUnaryFunctorIN3c108BFloat16ES4_S4_ZZZNS0_20copysign_kernel_cudaERNS_18TensorIteratorBaseEENKUlvE_clEvENKUlvE1_clEvEUlS4_S4_E_EESt5arrayIPcLm2EELi4E23TrivialOffsetCalculatorILi1EjESF_NS0_6memory15LoadWithoutCastENSG_16StoreWithoutCastEEEviT_T0_T2_T3_T4_T5_)
        /*095c*/ 	.word	0x00000000


	//----- nvinfo : EIATTR_MIN_STACK_SIZE
	.align		4
.L_437:
        /*0960*/ 	.byte	0x04, 0x12
        /*0962*/ 	.short	(.L_439 - .L_438)
	.align		4
.L_438:
        /*0964*/ 	.word	index@(_ZN2at6native29vectorized_elementwise_kernelILi2ENS0_13BUnaryFunctorIN3c108BFloat16ES4_S4_ZZZNS0_20copysign_kernel_cudaERNS_18TensorIteratorBaseEENKUlvE_clEvENKUlvE1_clEvEUlS4_S4_E_EESt5arrayIPcLm2EEEEviT0_T1_)
        /*0968*/ 	.word	0x00000000


	//----- nvinfo : EIATTR_MIN_STACK_SIZE
	.align		4
.L_439:
        /*096c*/ 	.byte	0x04, 0x12
        /*096e*/ 	.short	(.L_441 - .L_440)
	.align		4
.L_440:
        /*0970*/ 	.word	index@(_ZN2at6native29vectorized_elementwise_kernelILi4ENS0_13BUnaryFunctorIN3c108BFloat16ES4_S4_ZZZNS0_20copysign_kernel_cudaERNS_18TensorIteratorBaseEENKUlvE_clEvENKUlvE1_clEvEUlS4_S4_E_EESt5arrayIPcLm2EEEEviT0_T1_)
        /*0974*/ 	.word	0x00000000


	//----- nvinfo : EIATTR_MIN_STACK_SIZE
	.align		4
.L_441:
        /*0978*/ 	.byte	0x04, 0x12
        /*097a*/ 	.short	(.L_443 - .L_442)
	.align		4
.L_442:
        /*097c*/ 	.word	index@(_ZN2at6native29vectorized_elementwise_kernelILi8ENS0_13BUnaryFunctorIN3c108BFloat16ES4_S4_ZZZNS0_20copysign_kernel_cudaERNS_18TensorIteratorBaseEENKUlvE_clEvENKUlvE1_clEvEUlS4_S4_E_EESt5arrayIPcLm2EEEEviT0_T1_)
        /*0980*/ 	.word	0x00000000


	//----- nvinfo : EIATTR_MIN_STACK_SIZE
	.align		4
.L_443:
        /*0984*/ 	.byte	0x04, 0x12
        /*0986*/ 	.short	(.L_445 - .L_444)
	.align		4
.L_444:
        /*0988*/ 	.word	index@(_ZN2at6native18elementwise_kernelILi128ELi4EZNS0_15gpu_kernel_implINS0_13AUnaryFunctorIN3c108BFloat16ES5_S5_ZZZNS0_20copysign_kernel_cudaERNS_18TensorIteratorBaseEENKUlvE_clEvENKUlvE1_clEvEUlS5_S5_E_EEEEvS7_RKT_EUliE_EEviT1_)
        /*098c*/ 	.word	0x00000000


	//----- nvinfo : EIATTR_MIN_STACK_SIZE
	.align		4
.L_445:
        /*0990*/ 	.byte	0x04, 0x12
        /*0992*/ 	.short	(.L_447 - .L_446)
	.align		4
.L_446:
        /*0994*/ 	.word	index@(_ZN2at6native27unrolled_elementwise_kernelINS0_13AUnaryFunctorIN3c108BFloat16ES4_S4_ZZZNS0_20copysign_kernel_cudaERNS_18TensorIteratorBaseEENKUlvE_clEvENKUlvE1_clEvEUlS4_S4_E_EESt5arrayIPcLm2EELi4E23TrivialOffsetCalculatorILi1EjESF_NS0_6memory12LoadWithCastILi1EEENSG_13StoreWithCastILi1EEEEEviT_T0_T2_T3_T4_T5_)
        /*0998*/ 	.word	0x00000000


	//----- nvinfo : EIATTR_MIN_STACK_SIZE
	.align		4
.L_447:
        /*099c*/ 	.byte	0x04, 0x12
        /*099e*/ 	.short	(.L_449 - .L_448)
	.align		4
.L_448:
        /*09a0*/ 	.word	index@(_ZN2at6native18elementwise_kernelILi128ELi4EZNS0_22gpu_kernel_impl_nocastINS0_13AUnaryFunctorIN3c108BFloat16ES5_S5_ZZZNS0_20copysign_kernel_cudaERNS_18TensorIteratorBaseEENKUlvE_clEvENKUlvE1_clEvEUlS5_S5_E_EEEEvS7_RKT_EUliE_EEviT1_)
        /*09a4*/ 	.word	0x00000000


	//----- nvinfo : EIATTR_MIN_STACK_SIZE
	.align		4
.L_449:
        /*09a8*/ 	.byte	0x04, 0x12
        /*09aa*/ 	.short	(.L_451 - .L_450)
	.align		4
.L_450:
        /*09ac*/ 	.word	index@(_ZN2at6native27unrolled_elementwise_kernelINS0_13AUnaryFunctorIN3c108BFloat16ES4_S4_ZZZNS0_20copysign_kernel_cudaERNS_18TensorIteratorBaseEENKUlvE_clEvENKUlvE1_clEvEUlS4_S4_E_EESt5arrayIPcLm2EELi4E23TrivialOffsetCalculatorILi1EjESF_NS0_6memory15LoadWithoutCastENSG_16StoreWithoutCastEEEviT_T0_T2_T3_T4_T5_)
        /*09b0*/ 	.word	0x00000000


	//----- nvinfo : EIATTR_MIN_STACK_SIZE
	.align		4
.L_451:
        /*09b4*/ 	.byte	0x04, 0x12
        /*09b6*/ 	.short	(.L_453 - .L_452)
	.align		4
.L_452:
        /*09b8*/ 	.word	index@(_ZN2at6native29vectorized_elementwise_kernelILi2ENS0_13AUnaryFunctorIN3c108BFloat16ES4_S4_ZZZNS0_20copysign_kernel_cudaERNS_18TensorIteratorBaseEENKUlvE_clEvENKUlvE1_clEvEUlS4_S4_E_EESt5arrayIPcLm2EEEEviT0_T1_)
        /*09bc*/ 	.word	0x00000000


	//----- nvinfo : EIATTR_MIN_STACK_SIZE
	.align		4
.L_453:
        /*09c0*/ 	.byte	0x04, 0x12
        /*09c2*/ 	.short	(.L_455 - .L_454)
	.align		4
.L_454:
        /*09c4*/ 	.word	index@(_ZN2at6native29vectorized_elementwise_kernelILi4ENS0_13AUnaryFunctorIN3c108BFloat16ES4_S4_ZZZNS0_20copysign_kernel_cudaERNS_18TensorIteratorBaseEENKUlvE_clEvENKUlvE1_clEvEUlS4_S4_E_EESt5arrayIPcLm2EEEEviT0_T1_)
        /*09c8*/ 	.word	0x00000000


	//----- nvinfo : EIATTR_MIN_STACK_SIZE
	.align		4
.L_455:
        /*09cc*/ 	.byte	0x04, 0x12
        /*09ce*/ 	.short	(.L_457 - .L_456)
	.align		4
.L_456:
        /*09d0*/ 	.word	index@(_ZN2at6native29vectorized_elementwise_kernelILi8ENS0_13AUnaryFunctorIN3c108BFloat16ES4_S4_ZZZNS0_20copysign_kernel_cudaERNS_18TensorIteratorBaseEENKUlvE_clEvENKUlvE1_clEvEUlS4_S4_E_EESt5arrayIPcLm2EEEEviT0_T1_)
        /*09d4*/ 	.word	0x00000000


	//----- nvinfo : EIATTR_MIN_STACK_SIZE
	.align		4
.L_457:
        /*09d8*/ 	.byte	0x04, 0x12
        /*09da*/ 	.short	(.L_459 - .L_458)
	.align		4
.L_458:
        /*09dc*/ 	.word	index@(_ZN2at6native18elementwise_kernelILi128ELi4EZNS0_15gpu_kernel_implINS0_13BinaryFunctorIfffZZZNS0_20copysign_kernel_cudaERNS_18TensorIteratorBaseEENKUlvE_clEvENKUlvE0_clEvEUlffE_EEEEvS5_RKT_EUliE_EEviT1_)
        /*09e0*/ 	.word	0x00000000


	//----- nvinfo : EIATTR_MIN_STACK_SIZE
	.align		4
.L_459:
        /*09e4*/ 	.byte	0x04, 0x12
        /*09e6*/ 	.short	(.L_461 - .L_460)
	.align		4
.L_460:
        /*09e8*/ 	.word	index@(_ZN2at6native27unrolled_elementwise_kernelINS0_13BinaryFunctorIfffZZZNS0_20copysign_kernel_cudaERNS_18TensorIteratorBaseEENKUlvE_clEvENKUlvE0_clEvEUlffE_EESt5arrayIPcLm3EELi4E23TrivialOffsetCalculatorILi2EjESC_ILi1EjENS0_6memory12LoadWithCastILi2EEENSF_13StoreWithCastILi1EEEEEviT_T0_T2_T3_T4_T5_)
        /*09ec*/ 	.word	0x00000000


	//----- nvinfo : EIATTR_MIN_STACK_SIZE
	.align		4
.L_461:
        /*09f0*/ 	.byte	0x04, 0x12
        /*09f2*/ 	.short	(.L_463 - .L_462)
	.align		4
.L_462:
        /*09f4*/ 	.word	index@(_ZN2at6native18elementwise_kernelILi128ELi2EZNS0_22gpu_kernel_impl_nocastINS0_13BinaryFunctorIfffZZZNS0_20copysign_kernel_cudaERNS_18TensorIteratorBaseEENKUlvE_clEvENKUlvE0_clEvEUlffE_EEEEvS5_RKT_EUliE_EEviT1_)
        /*09f8*/ 	.word	0x00000000


	//----- nvinfo : EIATTR_MIN_STACK_SIZE
	.align		4
.L_463:
        /*09fc*/ 	.byte	0x04, 0x12
        /*09fe*/ 	.short	(.L_465 - .L_464)
	.align		4
.L_464:
        /*0a00*/ 	.word	index@(_ZN2at6native27unrolled_elementwise_kernelINS0_13BinaryFunctorIfffZZZNS0_20copysign_kernel_cudaERNS_18TensorIteratorBaseEENKUlvE_clEvENKUlvE0_clEvEUlffE_EESt5arrayIPcLm3EELi4E23TrivialOffsetCalculatorILi2EjESC_ILi1EjENS0_6memory15LoadWithoutCastENSF_16StoreWithoutCastEEEviT_T0_T2_T3_T4_T5_)
        /*0a04*/ 	.word	0x00000000


	//----- nvinfo : EIATTR_MIN_STACK_SIZE
	.align		4
.L_465:
        /*0a08*/ 	.byte	0x04, 0x12
        /*0a0a*/ 	.short	(.L_467 - .L_466)
	.align		4
.L_466:
        /*0a0c*/ 	.word	index@(_ZN2at6native29vectorized_elementwise_kernelILi2ENS0_13BinaryFunctorIfffZZZNS0_20copysign_kernel_cudaERNS_18TensorIteratorBaseEENKUlvE_clEvENKUlvE0_clEvEUlffE_EESt5arrayIPcLm3EEEEviT0_T1_)
        /*0a10*/ 	.word	0x00000000


	//----- nvinfo : EIATTR_MIN_STACK_SIZE
	.align		4
.L_467:
        /*0a14*/ 	.byte	0x04, 0x12
        /*0a16*/ 	.short	(.L_469 - .L_468)
	.align		4
.L_468:
        /*0a18*/ 	.word	index@(_ZN2at6native29vectorized_elementwise_kernelILi4ENS0_13BinaryFunctorIfffZZZNS0_20copysign_kernel_cudaERNS_18TensorIteratorBaseEENKUlvE_clEvENKUlvE0_clEvEUlffE_EESt5arrayIPcLm3EEEEviT0_T1_)
        /*0a1c*/ 	.word	0x00000000


	//----- nvinfo : EIATTR_MIN_STACK_SIZE
	.align		4
.L_469:
        /*0a20*/ 	.byte	0x04, 0x12
        /*0a22*/ 	.short	(.L_471 - .L_470)
	.align		4
.L_470:
        /*0a24*/ 	.word	index@(_ZN2at6native29vectorized_elementwise_kernelILi8ENS0_13BinaryFunctorIfffZZZNS0_20copysign_kernel_cudaERNS_18TensorIteratorBaseEENKUlvE_clEvENKUlvE0_clEvEUlffE_EESt5arrayIPcLm3EEEEviT0_T1_)
        /*0a28*/ 	.word	0x00000000


	//----- nvinfo : EIATTR_MIN_STACK_SIZE
	.align		4
.L_471:
        /*0a2c*/ 	.byte	0x04, 0x12
        /*0a2e*/ 	.short	(.L_473 - .L_472)
	.align		4
.L_472:
        /*0a30*/ 	.word	index@(_ZN2at6native18elementwise_kernelILi128ELi4EZNS0_15gpu_kernel_implINS0_13BUnaryFunctorIfffZZZNS0_20copysign_kernel_cudaERNS_18TensorIteratorBaseEENKUlvE_clEvENKUlvE0_clEvEUlffE_EEEEvS5_RKT_EUliE_EEviT1_)
        /*0a34*/ 	.word	0x00000000


	//----- nvinfo : EIATTR_MIN_STACK_SIZE
	.align		4
.L_473:
        /*0a38*/ 	.byte	0x04, 0x12
        /*0a3a*/ 	.short	(.L_475 - .L_474)
	.align		4
.L_474:
        /*0a3c*/ 	.word	index@(_ZN2at6native27unrolled_elementwise_kernelINS0_13BUnaryFunctorIfffZZZNS0_20copysign_kernel_cudaERNS_18TensorIteratorBaseEENKUlvE_clEvENKUlvE0_clEvEUlffE_EESt5arrayIPcLm2EELi4E23TrivialOffsetCalculatorILi1EjESD_NS0_6memory12LoadWithCastILi1EEENSE_13StoreWithCastILi1EEEEEviT_T0_T2_T3_T4_T5_)
        /*0a40*/ 	.word	0x00000000


	//----- nvinfo : EIATTR_MIN_STACK_SIZE
	.align		4
.L_475:
        /*0a44*/ 	.byte	0x04, 0x12
        /*0a46*/ 	.short	(.L_477 - .L_476)
	.align		4
.L_476:
        /*0a48*/ 	.word	index@(_ZN2at6native18elementwise_kernelILi128ELi2EZNS0_22gpu_kernel_impl_nocastINS0_13BUnaryFunctorIfffZZZNS0_20copysign_kernel_cudaERNS_18TensorIteratorBaseEENKUlvE_clEvENKUlvE0_clEvEUlffE_EEEEvS5_RKT_EUliE_EEviT1_)
        /*0a4c*/ 	.word	0x00000000


	//----- nvinfo : EIATTR_MIN_STACK_SIZE
	.align		4
.L_477:
        /*0a50*/ 	.byte	0x04, 0x12
        /*0a52*/ 	.short	(.L_479 - .L_478)
	.align		4
.L_478:
        /*0a54*/ 	.word	index@(_ZN2at6native27unrolled_elementwise_kernelINS0_13BUnaryFunctorIfffZZZNS0_20copysign_kernel_cudaERNS_18TensorIteratorBaseEENKUlvE_clEvENKUlvE0_clEvEUlffE_EESt5arrayIPcLm2EELi4E23TrivialOffsetCalculatorILi1EjESD_NS0_6memory15LoadWithoutCastENSE_16StoreWithoutCastEEEviT_T0_T2_T3_T4_T5_)
        /*0a58*/ 	.word	0x00000000


	//----- nvinfo : EIATTR_MIN_STACK_SIZE
	.align		4
.L_479:
        /*0a5c*/ 	.byte	0x04, 0x12
        /*0a5e*/ 	.short	(.L_481 - .L_480)
	.align		4
.L_480:
        /*0a60*/ 	.word	index@(_ZN2at6native29vectorized_elementwise_kernelILi2ENS0_13BUnaryFunctorIfffZZZNS0_20copysign_kernel_cudaERNS_18TensorIteratorBaseEENKUlvE_clEvENKUlvE0_clEvEUlffE_EESt5arrayIPcLm2EEEEviT0_T1_)
        /*0a64*/ 	.word	0x00000000


	//----- nvinfo : EIATTR_MIN_STACK_SIZE
	.align		4
.L_481:
        /*0a68*/ 	.byte	0x04, 0x12
        /*0a6a*/ 	.short	(.L_483 - .L_482)
	.align		4
.L_482:
        /*0a6c*/ 	.word	index@(_ZN2at6native29vectorized_elementwise_kernelILi4ENS0_13BUnaryFunctorIfffZZZNS0_20copysign_kernel_cudaERNS_18TensorIteratorBaseEENKUlvE_clEvENKUlvE0_clEvEUlffE_EESt5arrayIPcLm2EEEEviT0_T1_)
        /*0a70*/ 	.word	0x00000000


	//----- nvinfo : EIATTR_MIN_STACK_SIZE
	.align		4
.L_483:
        /*0a74*/ 	.byte	0x04, 0x12
        /*0a76*/ 	.short	(.L_485 - .L_484)
	.align		4
.L_484:
        /*0a78*/ 	.word	index@(_ZN2at6native29vectorized_elementwise_kernelILi8ENS0_13BUnaryFunctorIfffZZZNS0_20copysign_kernel_cudaERNS_18TensorIteratorBaseEENKUlvE_clEvENKUlvE0_clEvEUlffE_EESt5arrayIPcLm2EEEEviT0_T1_)
        /*0a7c*/ 	.word	0x00000000


	//----- nvinfo : EIATTR_MIN_STACK_SIZE
	.align		4
.L_485:
        /*0a80*/ 	.byte	0x04, 0x12
        /*0a82*/ 	.short	(.L_487 - .L_486)
	.align		4
.L_486:
        /*0a84*/ 	.word	index@(_ZN2at6native18elementwise_kernelILi128ELi4EZNS0_15gpu_kernel_implINS0_13AUnaryFunctorIfffZZZNS0_20copysign_kernel_cudaERNS_18TensorIteratorBaseEENKUlvE_clEvENKUlvE0_clEvEUlffE_EEEEvS5_RKT_EUliE_EEviT1_)
        /*0a88*/ 	.word	0x00000000


	//----- nvinfo : EIATTR_MIN_STACK_SIZE
	.align		4
.L_487:
        /*0a8c*/ 	.byte	0x04, 0x12
        /*0a8e*/ 	.short	(.L_489 - .L_488)
	.align		4
.L_488:
        /*0a90*/ 	.word	index@(_ZN2at6native27unrolled_elementwise_kernelINS0_13AUnaryFunctorIfffZZZNS0_20copysign_kernel_cudaERNS_18TensorIteratorBaseEENKUlvE_clEvENKUlvE0_clEvEUlffE_EESt5arrayIPcLm2EELi4E23TrivialOffsetCalculatorILi1EjESD_NS0_6memory12LoadWithCastILi1EEENSE_13StoreWithCastILi1EEEEEviT_T0_T2_T3_T4_T5_)
        /*0a94*/ 	.word	0x00000000


	//----- nvinfo : EIATTR_MIN_STACK_SIZE
	.align		4
.L_489:
        /*0a98*/ 	.byte	0x04, 0x12
        /*0a9a*/ 	.short	(.L_491 - .L_490)
	.align		4
.L_490:
        /*0a9c*/ 	.word	index@(_ZN2at6native18elementwise_kernelILi128ELi2EZNS0_22gpu_kernel_impl_nocastINS0_13AUnaryFunctorIfffZZZNS0_20copysign_kernel_cudaERNS_18TensorIteratorBaseEENKUlvE_clEvENKUlvE0_clEvEUlffE_EEEEvS5_RKT_EUliE_EEviT1_)
        /*0aa0*/ 	.word	0x00000000


	//----- nvinfo : EIATTR_MIN_STACK_SIZE
	.align		4
.L_491:
        /*0aa4*/ 	.byte	0x04, 0x12
        /*0aa6*/ 	.short	(.L_493 - .L_492)
	.align		4
.L_492:
        /*0aa8*/ 	.word	index@(_ZN2at6native27unrolled_elementwise_kernelINS0_13AUnaryFunctorIfffZZZNS0_20copysign_kernel_cudaERNS_18TensorIteratorBaseEENKUlvE_clEvENKUlvE0_clEvEUlffE_EESt5arrayIPcLm2EELi4E23TrivialOffsetCalculatorILi1EjESD_NS0_6memory15LoadWithoutCastENSE_16StoreWithoutCastEEEviT_T0_T2_T3_T4_T5_)
        /*0aac*/ 	.word	0x00000000


	//----- nvinfo : EIATTR_MIN_STACK_SIZE
	.align		4
.L_493:
        /*0ab0*/ 	.byte	0x04, 0x12
        /*0ab2*/ 	.short	(.L_495 - .L_494)
	.align		4
.L_494:
        /*0ab4*/ 	.word	index@(_ZN2at6native29vectorized_elementwise_kernelILi2ENS0_13AUnaryFunctorIfffZZZNS0_20copysign_kernel_cudaERNS_18TensorIteratorBaseEENKUlvE_clEvENKUlvE0_clEvEUlffE_EESt5arrayIPcLm2EEEEviT0_T1_)
        /*0ab8*/ 	.word	0x00000000


	//----- nvinfo : EIATTR_MIN_STACK_SIZE
	.align		4
.L_495:
        /*0abc*/ 	.byte	0x04, 0x12
        /*0abe*/ 	.short	(.L_497 - .L_496)
	.align		4
.L_496:
        /*0ac0*/ 	.word	index@(_ZN2at6native29vectorized_elementwise_kernelILi4ENS0_13AUnaryFunctorIfffZZZNS0_20copysign_kernel_cudaERNS_18TensorIteratorBaseEENKUlvE_clEvENKUlvE0_clEvEUlffE_EESt5arrayIPcLm2EEEEviT0_T1_)
        /*0ac4*/ 	.word	0x00000000


	//----- nvinfo : EIATTR_MIN_STACK_SIZE
	.align		4
.L_497:
        /*0ac8*/ 	.byte	0x04, 0x12
        /*0aca*/ 	.short	(.L_499 - .L_498)
	.align		4
.L_498:
        /*0acc*/ 	.word	index@(_ZN2at6native29vectorized_elementwise_kernelILi8ENS0_13AUnaryFunctorIfffZZZNS0_20copysign_kernel_cudaERNS_18TensorIteratorBaseEENKUlvE_clEvENKUlvE0_clEvEUlffE_EESt5arrayIPcLm2EEEEviT0_T1_)
        /*0ad0*/ 	.word	0x00000000


	//----- nvinfo : EIATTR_MIN_STACK_SIZE
	.align		4
.L_499:
        /*0ad4*/ 	.byte	0x04, 0x12
        /*0ad6*/ 	.short	(.L_501 - .L_500)
	.align		4
.L_500:
        /*0ad8*/ 	.word	index@(_ZN2at6native18elementwise_kernelILi128ELi4EZNS0_15gpu_kernel_implINS0_13BinaryFunctorIdddZZZNS0_20copysign_kernel_cudaERNS_18TensorIteratorBaseEENKUlvE_clEvENKUlvE_clEvEUlddE_EEEEvS5_RKT_EUliE_EEviT1_)
        /*0adc*/ 	.word	0x00000000


	//----- nvinfo : EIATTR_MIN_STACK_SIZE
	.align		4
.L_501:
        /*0ae0*/ 	.byte	0x04, 0x12
        /*0ae2*/ 	.short	(.L_503 - .L_502)
	.align		4
.L_502:
        /*0ae4*/ 	.word	index@(_ZN2at6native27unrolled_elementwise_kernelINS0_13BinaryFunctorIdddZZZNS0_20copysign_kernel_cudaERNS_18TensorIteratorBaseEENKUlvE_clEvENKUlvE_clEvEUlddE_EESt5arrayIPcLm3EELi4E23TrivialOffsetCalculatorILi2EjESC_ILi1EjENS0_6memory12LoadWithCastILi2EEENSF_13StoreWithCastILi1EEEEEviT_T0_T2_T3_T4_T5_)
        /*0ae8*/ 	.word	0x00000000


	//----- nvinfo : EIATTR_MIN_STACK_SIZE
	.align		4
.L_503:
        /*0aec*/ 	.byte	0x04, 0x12
        /*0aee*/ 	.short	(.L_505 - .L_504)
	.align		4
.L_504:
        /*0af0*/ 	.word	index@(_ZN2at6native18elementwise_kernelILi128ELi2EZNS0_22gpu_kernel_impl_nocastINS0_13BinaryFunctorIdddZZZNS0_20copysign_kernel_cudaERNS_18TensorIteratorBaseEENKUlvE_clEvENKUlvE_clEvEUlddE_EEEEvS5_RKT_EUliE_EEviT1_)
        /*0af4*/ 	.word	0x00000000


	//----- nvinfo : EIATTR_MIN_STACK_SIZE
	.align		4
.L_505:
        /*0af8*/ 	.byte	0x04, 0x12
        /*0afa*/ 	.short	(.L_507 - .L_506)
	.align		4
.L_506:
        /*0afc*/ 	.word	index@(_ZN2at6native27unrolled_elementwise_kernelINS0_13BinaryFunctorIdddZZZNS0_20copysign_kernel_cudaERNS_18TensorIteratorBaseEENKUlvE_clEvENKUlvE_clEvEUlddE_EESt5arrayIPcLm3EELi4E23TrivialOffsetCalculatorILi2EjESC_ILi1EjENS0_6memory15LoadWithoutCastENSF_16StoreWithoutCastEEEviT_T0_T2_T3_T4_T5_)
        /*0b00*/ 	.word	0x00000000


	//----- nvinfo : EIATTR_MIN_STACK_SIZE
	.align		4
.L_507:
        /*0b04*/ 	.byte	0x04, 0x12
        /*0b06*/ 	.short	(.L_509 - .L_508)
	.align		4
.L_508:
        /*0b08*/ 	.word	index@(_ZN2at6native29vectorized_elementwise_kernelILi2ENS0_13BinaryFunctorIdddZZZNS0_20copysign_kernel_cudaERNS_18TensorIteratorBaseEENKUlvE_clEvENKUlvE_clEvEUlddE_EESt5arrayIPcLm3EEEEviT0_T1_)
        /*0b0c*/ 	.word	0x00000000


	//----- nvinfo : EIATTR_MIN_STACK_SIZE
	.align		4
.L_509:
        /*0b10*/ 	.byte	0x04, 0x12
        /*0b12*/ 	.short	(.L_511 - .L_510)
	.align		4
.L_510:
        /*0b14*/ 	.word	index@(_ZN2at6native29vectorized_elementwise_kernelILi4ENS0_13BinaryFunctorIdddZZZNS0_20copysign_kernel_cudaERNS_18TensorIteratorBaseEENKUlvE_clEvENKUlvE_clEvEUlddE_EESt5arrayIPcLm3EEEEviT0_T1_)
        /*0b18*/ 	.word	0x00000000


	//----- nvinfo : EIATTR_MIN_STACK_SIZE
	.align		4
.L_511:
        /*0b1c*/ 	.byte	0x04, 0x12
        /*0b1e*/ 	.short	(.L_513 - .L_512)
	.align		4
.L_512:
        /*0b20*/ 	.word	index@(_ZN2at6native29vectorized_elementwise_kernelILi8ENS0_13BinaryFunctorIdddZZZNS0_20copysign_kernel_cudaERNS_18TensorIteratorBaseEENKUlvE_clEvENKUlvE_clEvEUlddE_EESt5arrayIPcLm3EEEEviT0_T1_)
        /*0b24*/ 	.word	0x00000000


	//----- nvinfo : EIATTR_MIN_STACK_SIZE
	.align		4
.L_513:
        /*0b28*/ 	.byte	0x04, 0x12
        /*0b2a*/ 	.short	(.L_515 - .L_514)
	.align		4
.L_514:
        /*0b2c*/ 	.word	index@(_ZN2at6native18elementwise_kernelILi128ELi4EZNS0_15gpu_kernel_implINS0_13BUnaryFunctorIdddZZZNS0_20copysign_kernel_cudaERNS_18TensorIteratorBaseEENKUlvE_clEvENKUlvE_clEvEUlddE_EEEEvS5_RKT_EUliE_EEviT1_)
        /*0b30*/ 	.word	0x00000000


	//----- nvinfo : EIATTR_MIN_STACK_SIZE
	.align		4
.L_515:
        /*0b34*/ 	.byte	0x04, 0x12
        /*0b36*/ 	.short	(.L_517 - .L_516)
	.align		4
.L_516:
        /*0b38*/ 	.word	index@(_ZN2at6native27unrolled_elementwise_kernelINS0_13BUnaryFunctorIdddZZZNS0_20copysign_kernel_cudaERNS_18TensorIteratorBaseEENKUlvE_clEvENKUlvE_clEvEUlddE_EESt5arrayIPcLm2EELi4E23TrivialOffsetCalculatorILi1EjESD_NS0_6memory12LoadWithCastILi1EEENSE_13StoreWithCastILi1EEEEEviT_T0_T2_T3_T4_T5_)
        /*0b3c*/ 	.word	0x00000000


	//----- nvinfo : EIATTR_MIN_STACK_SIZE
	.align		4
.L_517:
        /*0b40*/ 	.byte	0x04, 0x12
        /*0b42*/ 	.short	(.L_519 - .L_518)
	.align		4
.L_518:
        /*0b44*/ 	.word	index@(_ZN2at6native18elementwise_kernelILi128ELi2EZNS0_22gpu_kernel_impl_nocastINS0_13BUnaryFunctorIdddZZZNS0_20copysign_kernel_cudaERNS_18TensorIteratorBaseEENKUlvE_clEvENKUlvE_clEvEUlddE_EEEEvS5_RKT_EUliE_EEviT1_)
        /*0b48*/ 	.word	0x00000000


	//----- nvinfo : EIATTR_MIN_STACK_SIZE
	.align		4
.L_519:
        /*0b4c*/ 	.byte	0x04, 0x12
        /*0b4e*/ 	.short	(.L_521 - .L_520)
	.align		4
.L_520:
        /*0b50*/ 	.word	index@(_ZN2at6native27unrolled_elementwise_kernelINS0_13BUnaryFunctorIdddZZZNS0_20copysign_kernel_cudaERNS_18TensorIteratorBaseEENKUlvE_clEvENKUlvE_clEvEUlddE_EESt5arrayIPcLm2EELi4E23TrivialOffsetCalculatorILi1EjESD_NS0_6memory15LoadWithoutCastENSE_16StoreWithoutCastEEEviT_T0_T2_T3_T4_T5_)
        /*0b54*/ 	.word	0x00000000


	//----- nvinfo : EIATTR_MIN_STACK_SIZE
	.align		4
.L_521:
        /*0b58*/ 	.byte	0x04, 0x12
        /*0b5a*/ 	.short	(.L_523 - .L_522)
	.align		4
.L_522:
        /*0b5c*/ 	.word	index@(_ZN2at6native29vectorized_elementwise_kernelILi2ENS0_13BUnaryFunctorIdddZZZNS0_20copysign_kernel_cudaERNS_18TensorIteratorBaseEENKUlvE_clEvENKUlvE_clEvEUlddE_EESt5arrayIPcLm2EEEEviT0_T1_)
        /*0b60*/ 	.word	0x00000000


	//----- nvinfo : EIATTR_MIN_STACK_SIZE
	.align		4
.L_523:
        /*0b64*/ 	.byte	0x04, 0x12
        /*0b66*/ 	.short	(.L_525 - .L_524)
	.align		4
.L_524:
        /*0b68*/ 	.word	index@(_ZN2at6native29vectorized_elementwise_kernelILi4ENS0_13BUnaryFunctorIdddZZZNS0_20copysign_kernel_cudaERNS_18TensorIteratorBaseEENKUlvE_clEvENKUlvE_clEvEUlddE_EESt5arrayIPcLm2EEEEviT0_T1_)
        /*0b6c*/ 	.word	0x00000000


	//----- nvinfo : EIATTR_MIN_STACK_SIZE
	.align		4
.L_525:
        /*0b70*/ 	.byte	0x04, 0x12
        /*0b72*/ 	.short	(.L_527 - .L_526)
	.align		4
.L_526:
        /*0b74*/ 	.word	index@(_ZN2at6native29vectorized_elementwise_kernelILi8ENS0_13BUnaryFunctorIdddZZZNS0_20copysign_kernel_cudaERNS_18TensorIteratorBaseEENKUlvE_clEvENKUlvE_clEvEUlddE_EESt5arrayIPcLm2EEEEviT0_T1_)
        /*0b78*/ 	.word	0x00000000


	//----- nvinfo : EIATTR_MIN_STACK_SIZE
	.align		4
.L_527:
        /*0b7c*/ 	.byte	0x04, 0x12
        /*0b7e*/ 	.short	(.L_529 - .L_528)
	.align		4
.L_528:
        /*0b80*/ 	.word	index@(_ZN2at6native18elementwise_kernelILi128ELi4EZNS0_15gpu_kernel_implINS0_13AUnaryFunctorIdddZZZNS0_20copysign_kernel_cudaERNS_18TensorIteratorBaseEENKUlvE_clEvENKUlvE_clEvEUlddE_EEEEvS5_RKT_EUliE_EEviT1_)
        /*0b84*/ 	.word	0x00000000


	//----- nvinfo : EIATTR_MIN_STACK_SIZE
	.align		4
.L_529:
        /*0b88*/ 	.byte	0x04, 0x12
        /*0b8a*/ 	.short	(.L_531 - .L_530)
	.align		4
.L_530:
        /*0b8c*/ 	.word	index@(_ZN2at6native27unrolled_elementwise_kernelINS0_13AUnaryFunctorIdddZZZNS0_20copysign_kernel_cudaERNS_18TensorIteratorBaseEENKUlvE_clEvENKUlvE_clEvEUlddE_EESt5arrayIPcLm2EELi4E23TrivialOffsetCalculatorILi1EjESD_NS0_6memory12LoadWithCastILi1EEENSE_13StoreWithCastILi1EEEEEviT_T0_T2_T3_T4_T5_)
        /*0b90*/ 	.word	0x00000000


	//----- nvinfo : EIATTR_MIN_STACK_SIZE
	.align		4
.L_531:
        /*0b94*/ 	.byte	0x04, 0x12
        /*0b96*/ 	.short	(.L_533 - .L_532)
	.align		4
.L_532:
        /*0b98*/ 	.word	index@(_ZN2at6native18elementwise_kernelILi128ELi2EZNS0_22gpu_kernel_impl_nocastINS0_13AUnaryFunctorIdddZZZNS0_20copysign_kernel_cudaERNS_18TensorIteratorBaseEENKUlvE_clEvENKUlvE_clEvEUlddE_EEEEvS5_RKT_EUliE_EEviT1_)
        /*0b9c*/ 	.word	0x00000000


	//----- nvinfo : EIATTR_MIN_STACK_SIZE
	.align		4
.L_533:
        /*0ba0*/ 	.byte	0x04, 0x12
        /*0ba2*/ 	.short	(.L_535 - .L_534)
	.align		4
.L_534:
        /*0ba4*/ 	.word	index@(_ZN2at6native27unrolled_elementwise_kernelINS0_13AUnaryFunctorIdddZZZNS0_20copysign_kernel_cudaERNS_18TensorIteratorBaseEENKUlvE_clEvENKUlvE_clEvEUlddE_EESt5arrayIPcLm2EELi4E23TrivialOffsetCalculatorILi1EjESD_NS0_6memory15LoadWithoutCastENSE_16StoreWithoutCastEEEviT_T0_T2_T3_T4_T5_)
        /*0ba8*/ 	.word	0x00000000


	//----- nvinfo : EIATTR_MIN_STACK_SIZE
	.align		4
.L_535:
        /*0bac*/ 	.byte	0x04, 0x12
        /*0bae*/ 	.short	(.L_537 - .L_536)
	.align		4
.L_536:
        /*0bb0*/ 	.word	index@(_ZN2at6native29vectorized_elementwise_kernelILi2ENS0_13AUnaryFunctorIdddZZZNS0_20copysign_kernel_cudaERNS_18TensorIteratorBaseEENKUlvE_clEvENKUlvE_clEvEUlddE_EESt5arrayIPcLm2EEEEviT0_T1_)
        /*0bb4*/ 	.word	0x00000000


	//----- nvinfo : EIATTR_MIN_STACK_SIZE
	.align		4
.L_537:
        /*0bb8*/ 	.byte	0x04, 0x12
        /*0bba*/ 	.short	(.L_539 - .L_538)
	.align		4
.L_538:
        /*0bbc*/ 	.word	index@(_ZN2at6native29vectorized_elementwise_kernelILi4ENS0_13AUnaryFunctorIdddZZZNS0_20copysign_kernel_cudaERNS_18TensorIteratorBaseEENKUlvE_clEvENKUlvE_clEvEUlddE_EESt5arrayIPcLm2EEEEviT0_T1_)
        /*0bc0*/ 	.word	0x00000000


	//----- nvinfo : EIATTR_MIN_STACK_SIZE
	.align		4
.L_539:
        /*0bc4*/ 	.byte	0x04, 0x12
        /*0bc6*/ 	.short	(.L_541 - .L_540)
	.align		4
.L_540:
        /*0bc8*/ 	.word	index@(_ZN2at6native29vectorized_elementwise_kernelILi8ENS0_13AUnaryFunctorIdddZZZNS0_20copysign_kernel_cudaERNS_18TensorIteratorBaseEENKUlvE_clEvENKUlvE_clEvEUlddE_EESt5arrayIPcLm2EEEEviT0_T1_)
        /*0bcc*/ 	.word	0x00000000
.L_541:


//--------------------- .nv.compat                --------------------------
	.section	.nv.compat,"",@"SHT_CUDA_COMPAT_INFO"
	.align	4
        /*0000*/ 	.byte	0x02, 0x09, 0x00, 0x00, 0x02, 0x02, 0x01, 0x00, 0x02, 0x05, 0x05, 0x00, 0x03, 0x07, 0x01, 0x01
        /*0010*/ 	.byte	0x02, 0x03, 0x00, 0x00, 0x02, 0x06, 0x01, 0x00, 0x04, 0x0b, 0x08, 0x00, 0x00, 0x00, 0x00, 0x00
        /*0020*/ 	.byte	0x00, 0x00, 0x00, 0x00


//--------------------- .nv.info._ZN2at6native18elementwise_kernelILi128ELi4EZNS0_15gpu_kernel_implINS0_13BinaryFunctorIN3c104HalfES5_S5_ZZZNS0_20copysign_kernel_cudaERNS_18TensorIteratorBaseEENKUlvE_clEvENKUlvE2_clEvEUlS5_S5_E_EEEEvS7_RKT_EUliE_EEviT1_ --------------------------
	.section	.nv.info._ZN2at6native18elementwise_kernelILi128ELi4EZNS0_15gpu_kernel_implINS0_13BinaryFunctorIN3c104HalfES5_S5_ZZZNS0_20copysign_kernel_cudaERNS_18TensorIteratorBaseEENKUlvE_clEvENKUlvE2_clEvEUlS5_S5_E_EEEEvS7_RKT_EUliE_EEviT1_,"",@"SHT_CUDA_INFO"
	.sectionflags	@""
	.align	4


	//----- nvinfo : EIATTR_CUDA_API_VERSION
	.align		4
        /*0000*/ 	.byte	0x04, 0x37
        /*0002*/ 	.short	(.L_543 - .L_542)
.L_542:
        /*0004*/ 	.word	0x00000082


	//----- nvinfo : EIATTR_KPARAM_INFO
	.align		4
.L_543:
        /*0008*/ 	.byte	0x04, 0x17
        /*000a*/ 	.short	(.L_545 - .L_544)
.L_544:
        /*000c*/ 	.word	0x00000000
        /*0010*/ 	.short	0x0001
        /*0012*/ 	.short	0x0008
        /*0014*/ 	.byte	0x00, 0xf0, 0x21, 0x0a


	//----- nvinfo : EIATTR_KPARAM_INFO
	.align		4
.L_545:
        /*0018*/ 	.byte	0x04, 0x17
        /*001a*/ 	.short	(.L_547 - .L_546)
.L_546:
        /*001c*/ 	.word	0x00000000
        /*0020*/ 	.short	0x0000
        /*0022*/ 	.short	0x0000
        /*0024*/ 	.byte	0x00, 0xf0, 0x11, 0x00


	//----- nvinfo : EIATTR_SPARSE_MMA_MASK
	.align		4
.L_547:
        /*0028*/ 	.byte	0x03, 0x50
        /*002a*/ 	.short	0x0000


	//----- nvinfo : EIATTR_MAXREG_COUNT
	.align		4
        /*002c*/ 	.byte	0x03, 0x1b
        /*002e*/ 	.short	0x0080


	//----- nvinfo : EIATTR_EXTERNS
	.align		4
        /*0030*/ 	.byte	0x04, 0x0f
        /*0032*/ 	.short	(.L_549 - .L_548)


	//   ....[0]....
	.align		4
.L_548:
        /*0034*/ 	.word	index@(__assertfail)


	//----- nvinfo : EIATTR_MERCURY_ISA_VERSION
	.align		4
.L_549:
        /*0038*/ 	.byte	0x03, 0x5f
        /*003a*/ 	.short	0x0101


	//----- nvinfo : EIATTR_SYSCALL_OFFSETS
	.align		4
        /*003c*/ 	.byte	0x04, 0x46
        /*003e*/ 	.short	(.L_551 - .L_550)


	//   ....[0]....
.L_550:
        /*0040*/ 	.word	0x000026c0


	//   ....[1]....
        /*0044*/ 	.word	0x00003670


	//   ....[2]....
        /*0048*/ 	.word	0x00004610


	//   ....[3]....
        /*004c*/ 	.word	0x00006d20


	//   ....[4]....
        /*0050*/ 	.word	0x00007cd0


	//   ....[5]....
        /*0054*/ 	.word	0x00008c70


	//   ....[6]....
        /*0058*/ 	.word	0x0000b370


	//   ....[7]....
        /*005c*/ 	.word	0x0000c320


	//   ....[8]....
        /*0060*/ 	.word	0x0000d2c0


	//   ....[9]....
        /*0064*/ 	.word	0x0000f9b0


	//   ....[10]....
        /*0068*/ 	.word	0x00010960


	//   ....[11]....
        /*006c*/ 	.word	0x00011900


	//----- nvinfo : EIATTR_EXIT_INSTR_OFFSETS
	.align		4
.L_551:
        /*0070*/ 	.byte	0x04, 0x1c
        /*0072*/ 	.short	(.L_553 - .L_552)


	//   ....[0]....
.L_552:
        /*0074*/ 	.word	0x0000d390


	//   ....[1]....
        /*0078*/ 	.word	0x00010b30


	//   ....[2]....
        /*007c*/ 	.word	0x00010b70


	//   ....[3]....
        /*0080*/ 	.word	0x00010c10


	//   ....[4]....
        /*0084*/ 	.word	0x00010c50


	//   ....[5]....
        /*0088*/ 	.word	0x00010c90


	//   ....[6]....
        /*008c*/ 	.word	0x00010d20


	//   ....[7]....
        /*0090*/ 	.word	0x00010d40


	//   ....[8]....
        /*0094*/ 	.word	0x00010de0


	//   ....[9]....
        /*0098*/ 	.word	0x00010e30


	//   ....[10]....
        /*009c*/ 	.word	0x00010e80


	//   ....[11]....
        /*00a0*/ 	.word	0x00010f50


	//   ....[12]....
        /*00a4*/ 	.word	0x00010fb0


	//   ....[13]....
        /*00a8*/ 	.word	0x00011140


	//   ....[14]....
        /*00ac*/ 	.word	0x000112a0


	//   ....[15]....
        /*00b0*/ 	.word	0x000112e0


	//   ....[16]....
        /*00b4*/ 	.word	0x000113a0


	//   ....[17]....
        /*00b8*/ 	.word	0x00011520


	//   ....[18]....
        /*00bc*/ 	.word	0x000116a0


	//   ....[19]....
        /*00c0*/ 	.word	0x00011800


	//   ....[20]....
        /*00c4*/ 	.word	0x00011910


	//   ....[21]....
        /*00c8*/ 	.word	0x00011950


	//   ....[22]....
        /*00cc*/ 	.word	0x00011990


	//----- nvinfo : EIATTR_MAX_THREADS
	.align		4
.L_553:
        /*00d0*/ 	.byte	0x04, 0x05
        /*00d2*/ 	.short	(.L_555 - .L_554)
.L_554:
        /*00d4*/ 	.word	0x00000080
        /*00d8*/ 	.word	0x00000001
        /*00dc*/ 	.word	0x00000001


	//----- nvinfo : EIATTR_CRS_STACK_SIZE
	.align		4
.L_555:
        /*00e0*/ 	.byte	0x04, 0x1e
        /*00e2*/ 	.short	(.L_557 - .L_556)
.L_556:
        /*00e4*/ 	.word	0x00000000


	//----- nvinfo : EIATTR_CBANK_PARAM_SIZE
	.align		4
.L_557:
        /*00e8*/ 	.byte	0x03, 0x19
        /*00ea*/ 	.short	0x0290


	//----- nvinfo : EIATTR_PARAM_CBANK
	.align		4
        /*00ec*/ 	.byte	0x04, 0x0a
        /*00ee*/ 	.short	(.L_559 - .L_558)
	.align		4
.L_558:
        /*00f0*/ 	.word	index@(.nv.constant0._ZN2at6native18elementwise_kernelILi128ELi4EZNS0_15gpu_kernel_implINS0_13BinaryFunctorIN3c104HalfES5_S5_ZZZNS0_20copysign_kernel_cudaERNS_18TensorIteratorBaseEENKUlvE_clEvENKUlvE2_clEvEUlS5_S5_E_EEEEvS7_RKT_EUliE_EEviT1_)
        /*00f4*/ 	.short	0x0210
        /*00f6*/ 	.short	0x0290


	//----- nvinfo : EIATTR_SW_WAR
	.align		4
.L_559:
        /*00f8*/ 	.byte	0x04, 0x36
        /*00fa*/ 	.short	(.L_561 - .L_560)
.L_560:
        /*00fc*/ 	.word	0x00000008
.L_561:


//--------------------- .nv.info._ZN2at6native27unrolled_elementwise_kernelINS0_13BinaryFunctorIN3c104HalfES4_S4_ZZZNS0_20copysign_kernel_cudaERNS_18TensorIteratorBaseEENKUlvE_clEvENKUlvE2_clEvEUlS4_S4_E_EESt5arrayIPcLm3EELi4E23TrivialOffsetCalculatorILi2EjESE_ILi1EjENS0_6memory12LoadWithCastILi2EEENSH_13StoreWithCastILi1EEEEEviT_T0_T2_T3_T4_T5_ --------------------------
	.section	.nv.info._ZN2at6native27unrolled_elementwise_kernelINS0_13BinaryFunctorIN3c104HalfES4_S4_ZZZNS0_20copysign_kernel_cudaERNS_18TensorIteratorBaseEENKUlvE_clEvENKUlvE2_clEvEUlS4_S4_E_EESt5arrayIPcLm3EELi4E23TrivialOffsetCalculatorILi2EjESE_ILi1EjENS0_6memory12LoadWithCastILi2EEENSH_13StoreWithCastILi1EEEEEviT_T0_T2_T3_T4_T5_,"",@"SHT_CUDA_INFO"
	.sectionflags	@""
	.align	4


	//----- nvinfo : EIATTR_CUDA_API_VERSION
	.align		4
        /*0000*/ 	.byte	0x04, 0x37
        /*0002*/ 	.short	(.L_563 - .L_562)
.L_562:
        /*0004*/ 	.word	0x00000082


	//----- nvinfo : EIATTR_KPARAM_INFO
	.align		4
.L_563:
        /*0008*/ 	.byte	0x04, 0x17
        /*000a*/ 	.short	(.L_565 - .L_564)
.L_564:
        /*000c*/ 	.word	0x00000000
        /*0010*/ 	.short	0x0006
        /*0012*/ 	.short	0x0030
        /*0014*/ 	.byte	0x00, 0xf0, 0x21, 0x00


	//----- nvinfo : EIATTR_KPARAM_INFO
	.align		4
.L_565:
        /*0018*/ 	.byte	0x04, 0x17
        /*001a*/ 	.short	(.L_567 - .L_566)
.L_566:
        /*001c*/ 	.word	0x00000000
        /*0020*/ 	.short	0x0005
        /*0022*/ 	.short	0x0024
        /*0024*/ 	.byte	0x00, 0xf0, 0x31, 0x00


	//----- nvinfo : EIATTR_KPARAM_INFO
	.align		4
.L_567:
        /*0028*/ 	.byte	0x04, 0x17
        /*002a*/ 	.short	(.L_569 - .L_568)
.L_568:
        /*002c*/ 	.word	0x00000000
        /*0030*/ 	.short	0x0004
        /*0032*/ 	.short	0x0021
        /*0034*/ 	.byte	0x00, 0xf0, 0x05, 0x00


	//----- nvinfo : EIATTR_KPARAM_INFO
	.align		4
.L_569:
        /*0038*/ 	.byte	0x04, 0x17
        /*003a*/ 	.short	(.L_571 - .L_570)
.L_570:
        /*003c*/ 	.word	0x00000000
        /*0040*/ 	.short	0x0003
        /*0042*/ 	.short	0x0020
        /*0044*/ 	.byte	0x00, 0xf0, 0x05, 0x00


	//----- nvinfo : EIATTR_KPARAM_INFO
	.align		4
.L_571:
        /*0048*/ 	.byte	0x04, 0x17
        /*004a*/ 	.short	(.L_573 - .L_572)
.L_572:
        /*004c*/ 	.word	0x00000000
        /*0050*/ 	.short	0x0002
        /*0052*/ 	.short	0x0008
        /*0054*/ 	.byte	0x00, 0xf0, 0x61, 0x00


	//----- nvinfo : EIATTR_KPARAM_INFO
	.align		4
.L_573:
        /*0058*/ 	.byte	0x04, 0x17
        /*005a*/ 	.short	(.L_575 - .L_574)
.L_574:
        /*005c*/ 	.word	0x00000000
        /*0060*/ 	.short	0x0001
        /*0062*/ 	.short	0x0004
        /*0064*/ 	.byte	0x00, 0xf0, 0x05, 0x00


	//----- nvinfo : EIATTR_KPARAM_INFO
	.align		4
.L_575:
        /*0068*/ 	.byte	0x04, 0x17
        /*006a*/ 	.short	(.L_577 - .L_576)
.L_576:
        /*006c*/ 	.word	0x00000000
        /*0070*/ 	.short	0x0000
        /*0072*/ 	.short	0x0000
        /*0074*/ 	.byte	0x00, 0xf0, 0x11, 0x00


	//----- nvinfo : EIATTR_SPARSE_MMA_MASK
	.align		4
.L_577:
        /*0078*/ 	.byte	0x03, 0x50
        /*007a*/ 	.short	0x0000


	//----- nvinfo : EIATTR_MAXREG_COUNT
	.align		4
        /*007c*/ 	.byte	0x03, 0x1b
        /*007e*/ 	.short	0x00ff


	//----- nvinfo : EIATTR_EXTERNS
	.align		4
        /*0080*/ 	.byte	0x04, 0x0f
        /*0082*/ 	.short	(.L_579 - .L_578)


	//   ....[0]....
	.align		4
.L_578:
        /*0084*/ 	.word	index@(__assertfail)


	//----- nvinfo : EIATTR_MERCURY_ISA_VERSION
	.align		4
.L_579:
        /*0088*/ 	.byte	0x03, 0x5f
        /*008a*/ 	.short	0x0101


	//----- nvinfo : EIATTR_SYSCALL_OFFSETS
	.align		4
        /*008c*/ 	.byte	0x04, 0x46
        /*008e*/ 	.short	(.L_581 - .L_580)


	//   ....[0]....
.L_580:
        /*0090*/ 	.word	0x000010c0


	//   ....[1]....
        /*0094*/ 	.word	0x00002150


	//   ....[2]....
        /*0098*/ 	.word	0x00003260


	//   ....[3]....
        /*009c*/ 	.word	0x000042f0


	//   ....[4]....
        /*00a0*/ 	.word	0x00005410


	//   ....[5]....
        /*00a4*/ 	.word	0x000064b0


	//   ....[6]....
        /*00a8*/ 	.word	0x000075b0


	//   ....[7]....
        /*00ac*/ 	.word	0x00008570


	//   ....[8]....
        /*00b0*/ 	.word	0x00009810


	//   ....[9]....
        /*00b4*/ 	.word	0x0000a830


	//   ....[10]....
        /*00b8*/ 	.word	0x0000b810


	//   ....[11]....
        /*00bc*/ 	.word	0x0000c7f0


	//----- nvinfo : EIATTR_EXIT_INSTR_OFFSETS
	.align		4
.L_581:
        /*00c0*/ 	.byte	0x04, 0x1c
        /*00c2*/ 	.short	(.L_583 - .L_582)


	//   ....[0]....
.L_582:
        /*00c4*/ 	.word	0x0000b8d0


	//   ....[1]....
        /*00c8*/ 	.word	0x0000ba20


	//   ....[2]....
        /*00cc*/ 	.word	0x0000ba60


	//   ....[3]....
        /*00d0*/ 	.word	0x0000bb00


	//   ....[4]....
        /*00d4*/ 	.word	0x0000bb40


	//   ....[5]....
        /*00d8*/ 	.word	0x0000bb80


	//   ....[6]....
        /*00dc*/ 	.word	0x0000bc10


	//   ....[7]....
        /*00e0*/ 	.word	0x0000bc30


	//   ....[8]....
        /*00e4*/ 	.word	0x0000bcd0


	//   ....[9]....
        /*00e8*/ 	.word	0x0000bd20


	//   ....[10]....
        /*00ec*/ 	.word	0x0000bd70


	//   ....[11]....
        /*00f0*/ 	.word	0x0000be40


	//   ....[12]....
        /*00f4*/ 	.word	0x0000bea0


	//   ....[13]....
        /*00f8*/ 	.word	0x0000c030


	//   ....[14]....
        /*00fc*/ 	.word	0x0000c190


	//   ....[15]....
        /*0100*/ 	.word	0x0000c1d0


	//   ....[16]....
        /*0104*/ 	.word	0x0000c290


	//   ....[17]....
        /*0108*/ 	.word	0x0000c410


	//   ....[18]....
        /*010c*/ 	.word	0x0000c590


	//   ....[19]....
        /*0110*/ 	.word	0x0000c6f0


	//   ....[20]....
        /*0114*/ 	.word	0x0000c800


	//   ....[21]....
        /*0118*/ 	.word	0x0000c840


	//   ....[22]....
        /*011c*/ 	.word	0x0000c880


	//----- nvinfo : EIATTR_MAX_THREADS
	.align		4
.L_583:
        /*0120*/ 	.byte	0x04, 0x05
        /*0122*/ 	.short	(.L_585 - .L_584)
.L_584:
        /*0124*/ 	.word	0x00000080
        /*0128*/ 	.word	0x00000001
        /*012c*/ 	.word	0x00000001


	//----- nvinfo : EIATTR_CRS_STACK_SIZE
	.align		4
.L_585:
        /*0130*/ 	.byte	0x04, 0x1e
        /*0132*/ 	.short	(.L_587 - .L_586)
.L_586:
        /*0134*/ 	.word	0x00000000


	//----- nvinfo : EIATTR_CBANK_PARAM_SIZE
	.align		4
.L_587:
        /*0138*/ 	.byte	0x03, 0x19
        /*013a*/ 	.short	0x0038


	//----- nvinfo : EIATTR_PARAM_CBANK
	.align		4
        /*013c*/ 	.byte	0x04, 0x0a
        /*013e*/ 	.short	(.L_589 - .L_588)
	.align		4
.L_588:
        /*0140*/ 	.word	index@(.nv.constant0._ZN2at6native27unrolled_elementwise_kernelINS0_13BinaryFunctorIN3c104HalfES4_S4_ZZZNS0_20copysign_kernel_cudaERNS_18TensorIteratorBaseEENKUlvE_clEvENKUlvE2_clEvEUlS4_S4_E_EESt5arrayIPcLm3EELi4E23TrivialOffsetCalculatorILi2EjESE_ILi1EjENS0_6memory12LoadWithCastILi2EEENSH_13StoreWithCastILi1EEEEEviT_T0_T2_T3_T4_T5_)
        /*0144*/ 	.short	0x0210
        /*0146*/ 	.short	0x0038


	//----- nvinfo : EIATTR_SW_WAR
	.align		4
.L_589:
        /*0148*/ 	.byte	0x04, 0x36
        /*014a*/ 	.short	(.L_591 - .L_590)
.L_590:
        /*014c*/ 	.word	0x00000008
.L_591:


//--------------------- .nv.info._ZN2at6native18elementwise_kernelILi128ELi4EZNS0_22gpu_kernel_impl_nocastINS0_13BinaryFunctorIN3c104HalfES5_S5_ZZZNS0_20copysign_kernel_cudaERNS_18TensorIteratorBaseEENKUlvE_clEvENKUlvE2_clEvEUlS5_S5_E_EEEEvS7_RKT_EUliE_EEviT1_ --------------------------
	.section	.nv.info._ZN2at6native18elementwise_kernelILi128ELi4EZNS0_22gpu_kernel_impl_nocastINS0_13BinaryFunctorIN3c104HalfES5_S5_ZZZNS0_20copysign_kernel_cudaERNS_18TensorIteratorBaseEENKUlvE_clEvENKUlvE2_clEvEUlS5_S5_E_EEEEvS7_RKT_EUliE_EEviT1_,"",@"SHT_CUDA_INFO"
	.sectionflags	@""
	.align	4


	//----- nvinfo : EIATTR_CUDA_API_VERSION
	.align		4
        /*0000*/ 	.byte	0x04, 0x37
        /*0002*/ 	.short	(.L_593 - .L_592)
.L_592:
        /*0004*/ 	.word	0x00000082


	//----- nvinfo : EIATTR_KPARAM_INFO
	.align		4
.L_593:
        /*0008*/ 	.byte	0x04, 0x17
        /*000a*/ 	.short	(.L_595 - .L_594)
.L_594:
        /*000c*/ 	.word	0x00000000
        /*0010*/ 	.short	0x0001
        /*0012*/ 	.short	0x0008
        /*0014*/ 	.byte	0x00, 0xf0, 0x21, 0x0a


	//----- nvinfo : EIATTR_KPARAM_INFO
	.align		4
.L_595:
        /*0018*/ 	.byte	0x04, 0x17
        /*001a*/ 	.short	(.L_597 - .L_596)
.L_596:
        /*001c*/ 	.word	0x00000000
        /*0020*/ 	.short	0x0000
        /*0022*/ 	.short	0x0000
        /*0024*/ 	.byte	0x00, 0xf0, 0x11, 0x00


	//----- nvinfo : EIATTR_SPARSE_MMA_MASK
	.align		4
.L_597:
        /*0028*/ 	.byte	0x03, 0x50
        /*002a*/ 	.short	0x0000


	//----- nvinfo : EIATTR_MAXREG_COUNT
	.align		4
        /*002c*/ 	.byte	0x03, 0x1b
        /*002e*/ 	.short	0x0080


	//----- nvinfo : EIATTR_MERCURY_ISA_VERSION
	.align		4
        /*0030*/ 	.byte	0x03, 0x5f
        /*0032*/ 	.short	0x0101


	//----- nvinfo : EIATTR_EXIT_INSTR_OFFSETS
	.align		4
        /*0034*/ 	.byte	0x04, 0x1c
        /*0036*/ 	.short	(.L_599 - .L_598)


	//   ....[0]....
.L_598:
        /*0038*/ 	.word	0x00004680


	//   ....[1]....
        /*003c*/ 	.word	0x00005da0


	//----- nvinfo : EIATTR_MAX_THREADS
	.align		4
.L_599:
        /*0040*/ 	.byte	0x04, 0x05
        /*0042*/ 	.short	(.L_601 - .L_600)
.L_600:
        /*0044*/ 	.word	0x00000080
        /*0048*/ 	.word	0x00000001
        /*004c*/ 	.word	0x00000001


	//----- nvinfo : EIATTR_CRS_STACK_SIZE
	.align		4
.L_601:
        /*0050*/ 	.byte	0x04, 0x1e
        /*0052*/ 	.short	(.L_603 - .L_602)
.L_602:
        /*0054*/ 	.word	0x00000000


	//----- nvinfo : EIATTR_CBANK_PARAM_SIZE
	.align		4
.L_603:
        /*0058*/ 	.byte	0x03, 0x19
        /*005a*/ 	.short	0x0290


	//----- nvinfo : EIATTR_PARAM_CBANK
	.align		4
        /*005c*/ 	.byte	0x04, 0x0a
        /*005e*/ 	.short	(.L_605 - .L_604)
	.align		4
.L_604:
        /*0060*/ 	.word	index@(.nv.constant0._ZN2at6native18elementwise_kernelILi128ELi4EZNS0_22gpu_kernel_impl_nocastINS0_13BinaryFunctorIN3c104HalfES5_S5_ZZZNS0_20copysign_kernel_cudaERNS_18TensorIteratorBaseEENKUlvE_clEvENKUlvE2_clEvEUlS5_S5_E_EEEEvS7_RKT_EUliE_EEviT1_)
        /*0064*/ 	.short	0x0210
        /*0066*/ 	.short	0x0290


	//----- nvinfo : EIATTR_SW_WAR
	.align		4
.L_605:
        /*0068*/ 	.byte	0x04, 0x36
        /*006a*/ 	.short	(.L_607 - .L_606)
.L_606:
        /*006c*/ 	.word	0x00000008
.L_607:


//--------------------- .nv.info._ZN2at6native27unrolled_elementwise_kernelINS0_13BinaryFunctorIN3c104HalfES4_S4_ZZZNS0_20copysign_kernel_cudaERNS_18TensorIteratorBaseEENKUlvE_clEvENKUlvE2_clEvEUlS4_S4_E_EESt5arrayIPcLm3EELi4E23TrivialOffsetCalculatorILi2EjESE_ILi1EjENS0_6memory15LoadWithoutCastENSH_16StoreWithoutCastEEEviT_T0_T2_T3_T4_T5_ --------------------------
	.section	.nv.info._ZN2at6native27unrolled_elementwise_kernelINS0_13BinaryFunctorIN3c104HalfES4_S4_ZZZNS0_20copysign_kernel_cudaERNS_18TensorIteratorBaseEENKUlvE_clEvENKUlvE2_clEvEUlS4_S4_E_EESt5arrayIPcLm3EELi4E23TrivialOffsetCalculatorILi2EjESE_ILi1EjENS0_6memory15LoadWithoutCastENSH_16StoreWithoutCastEEEviT_T0_T2_T3_T4_T5_,"",@"SHT_CUDA_INFO"
	.sectionflags	@""
	.align	4


	//----- nvinfo : EIATTR_CUDA_API_VERSION
	.align		4
        /*0000*/ 	.byte	0x04, 0x37
        /*0002*/ 	.short	(.L_609 - .L_608)
.L_608:
        /*0004*/ 	.word	0x00000082


	//----- nvinfo : EIATTR_KPARAM_INFO
	.align		4
.L_609:
        /*0008*/ 	.byte	0x04, 0x17
        /*000a*/ 	.short	(.L_611 - .L_610)
.L_610:
        /*000c*/ 	.word	0x00000000
        /*0010*/ 	.short	0x0006
        /*0012*/ 	.short	0x0023
        /*0014*/ 	.byte	0x00, 0xf0, 0x05, 0x00


	//----- nvinfo : EIATTR_KPARAM_INFO
	.align		4
.L_611:
        /*0018*/ 	.byte	0x04, 0x17
        /*001a*/ 	.short	(.L_613 - .L_612)
.L_612:
        /*001c*/ 	.word	0x00000000
        /*0020*/ 	.short	0x0005
        /*0022*/ 	.short	0x0022
        /*0024*/ 	.byte	0x00, 0xf0, 0x05, 0x00


	//----- nvinfo : EIATTR_KPARAM_INFO
	.align		4
.L_613:
        /*0028*/ 	.byte	0x04, 0x17
        /*002a*/ 	.short	(.L_615 - .L_614)
.L_614:
        /*002c*/ 	.word	0x00000000
        /*0030*/ 	.short	0x0004
        /*0032*/ 	.short	0x0021
        /*0034*/ 	.byte	0x00, 0xf0, 0x05, 0x00


	//----- nvinfo : EIATTR_KPARAM_INFO
	.align		4
.L_615:
        /*0038*/ 	.byte	0x04, 0x17
        /*003a*/ 	.short	(.L_617 - .L_616)
.L_616:
        /*003c*/ 	.word	0x00000000
        /*0040*/ 	.short	0x0003
        /*0042*/ 	.short	0x0020
        /*0044*/ 	.byte	0x00, 0xf0, 0x05, 0x00


	//----- nvinfo : EIATTR_KPARAM_INFO
	.align		4
.L_617:
        /*0048*/ 	.byte	0x04, 0x17
        /*004a*/ 	.short	(.L_619 - .L_618)
.L_618:
        /*004c*/ 	.word	0x00000000
        /*0050*/ 	.short	0x0002
        /*0052*/ 	.short	0x0008
        /*0054*/ 	.byte	0x00, 0xf0, 0x61, 0x00


	//----- nvinfo : EIATTR_KPARAM_INFO
	.align		4
.L_619:
        /*0058*/ 	.byte	0x04, 0x17
        /*005a*/ 	.short	(.L_621 - .L_620)
.L_620:
        /*005c*/ 	.word	0x00000000
        /*0060*/ 	.short	0x0001
        /*0062*/ 	.short	0x0004
        /*0064*/ 	.byte	0x00, 0xf0, 0x05, 0x00


	//----- nvinfo : EIATTR_KPARAM_INFO
	.align		4
.L_621:
        /*0068*/ 	.byte	0x04, 0x17
        /*006a*/ 	.short	(.L_623 - .L_622)
.L_622:
        /*006c*/ 	.word	0x00000000
        /*0070*/ 	.short	0x0000
        /*0072*/ 	.short	0x0000
        /*0074*/ 	.byte	0x00, 0xf0, 0x11, 0x00


	//----- nvinfo : EIATTR_SPARSE_MMA_MASK
	.align		4
.L_623:
        /*0078*/ 	.byte	0x03, 0x50
        /*007a*/ 	.short	0x0000


	//----- nvinfo : EIATTR_MAXREG_COUNT
	.align		4
        /*007c*/ 	.byte	0x03, 0x1b
        /*007e*/ 	.short	0x00ff


	//----- nvinfo : EIATTR_MERCURY_ISA_VERSION
	.align		4
        /*0080*/ 	.byte	0x03, 0x5f
        /*0082*/ 	.short	0x0101


	//----- nvinfo : EIATTR_EXIT_INSTR_OFFSETS
	.align		4
        /*0084*/ 	.byte	0x04, 0x1c
        /*0086*/ 	.short	(.L_625 - .L_624)


	//   ....[0]....
.L_624:
        /*0088*/ 	.word	0x00000580


	//   ....[1]....
        /*008c*/ 	.word	0x00000610


	//----- nvinfo : EIATTR_MAX_THREADS
	.align		4
.L_625:
        /*0090*/ 	.byte	0x04, 0x05
        /*0092*/ 	.short	(.L_627 - .L_626)
.L_626:
        /*0094*/ 	.word	0x00000080
        /*0098*/ 	.word	0x00000001
        /*009c*/ 	.word	0x00000001


	//----- nvinfo : EIATTR_CRS_STACK_SIZE
	.align		4
.L_627:
        /*00a0*/ 	.byte	0x04, 0x1e
        /*00a2*/ 	.short	(.L_629 - .L_628)
.L_628:
        /*00a4*/ 	.word	0x00000000


	//----- nvinfo : EIATTR_CBANK_PARAM_SIZE
	.align		4
.L_629:
        /*00a8*/ 	.byte	0x03, 0x19
        /*00aa*/ 	.short	0x0024


	//----- nvinfo : EIATTR_PARAM_CBANK
	.align		4
        /*00ac*/ 	.byte	0x04, 0x0a
        /*00ae*/ 	.short	(.L_631 - .L_630)
	.align		4
.L_630:
        /*00b0*/ 	.word	index@(.nv.constant0._ZN2at6native27unrolled_elementwise_kernelINS0_13BinaryFunctorIN3c104HalfES4_S4_ZZZNS0_20copysign_kernel_cudaERNS_18TensorIteratorBaseEENKUlvE_clEvENKUlvE2_clEvEUlS4_S4_E_EESt5arrayIPcLm3EELi4E23TrivialOffsetCalculatorILi2EjESE_ILi1EjENS0_6memory15LoadWithoutCastENSH_16StoreWithoutCastEEEviT_T0_T2_T3_T4_T5_)
        /*00b4*/ 	.short	0x0210
        /*00b6*/ 	.short	0x0024


	//----- nvinfo : EIATTR_SW_WAR
	.align		4
.L_631:
        /*00b8*/ 	.byte	0x04, 0x36
        /*00ba*/ 	.short	(.L_633 - .L_632)
.L_632:
        /*00bc*/ 	.word	0x00000008
.L_633:


//--------------------- .nv.info._ZN2at6native29vectorized_elementwise_kernelILi2ENS0_13BinaryFunctorIN3c104HalfES4_S4_ZZZNS0_20copysign_kernel_cudaERNS_18TensorIteratorBaseEENKUlvE_clEvENKUlvE2_clEvEUlS4_S4_E_EESt5arrayIPcLm3EEEEviT0_T1_ --------------------------
	.section	.nv.info._ZN2at6native29vectorized_elementwise_kernelILi2ENS0_13BinaryFunctorIN3c104HalfES4_S4_ZZZNS0_20copysign_kernel_cudaERNS_18TensorIteratorBaseEENKUlvE_clEvENKUlvE2_clEvEUlS4_S4_E_EESt5arrayIPcLm3EEEEviT0_T1_,"",@"SHT_CUDA_INFO"
	.sectionflags	@""
	.align	4


	//----- nvinfo : EIATTR_CUDA_API_VERSION
	.align		4
        /*0000*/ 	.byte	0x04, 0x37
        /*0002*/ 	.short	(.L_635 - .L_634)
.L_634:
        /*0004*/ 	.word	0x00000082


	//----- nvinfo : EIATTR_KPARAM_INFO
	.align		4
.L_635:
        /*0008*/ 	.byte	0x04, 0x17
        /*000a*/ 	.short	(.L_637 - .L_636)
.L_636:
        /*000c*/ 	.word	0x00000000
        /*0010*/ 	.short	0x0002
        /*0012*/ 	.short	0x0008
        /*0014*/ 	.byte	0x00, 0xf0, 0x61, 0x00


	//----- nvinfo : EIATTR_KPARAM_INFO
	.align		4
.L_637:
        /*0018*/ 	.byte	0x04, 0x17
        /*001a*/ 	.short	(.L_639 - .L_638)
.L_638:
        /*001c*/ 	.word	0x00000000
        /*0020*/ 	.short	0x0001
        /*0022*/ 	.short	0x0004
        /*0024*/ 	.byte	0x00, 0xf0, 0x05, 0x00


	//----- nvinfo : EIATTR_KPARAM_INFO
	.align		4
.L_639:
        /*0028*/ 	.byte	0x04, 0x17
        /*002a*/ 	.short	(.L_641 - .L_640)
.L_640:
        /*002c*/ 	.word	0x00000000
        /*0030*/ 	.short	0x0000
        /*0032*/ 	.short	0x0000
        /*0034*/ 	.byte	0x00, 0xf0, 0x11, 0x00


	//----- nvinfo : EIATTR_SPARSE_MMA_MASK
	.align		4
.L_641:
        /*0038*/ 	.byte	0x03, 0x50
        /*003a*/ 	.short	0x0000


	//----- nvinfo : EIATTR_MAXREG_COUNT
	.align		4
        /*003c*/ 	.byte	0x03, 0x1b
        /*003e*/ 	.short	0x00ff


	//----- nvinfo : EIATTR_MERCURY_ISA_VERSION
	.align		4
        /*0040*/ 	.byte	0x03, 0x5f
        /*0042*/ 	.short	0x0101


	//----- nvinfo : EIATTR_EXIT_INSTR_OFFSETS
	.align		4
        /*0044*/ 	.byte	0x04, 0x1c
        /*0046*/ 	.short	(.L_643 - .L_642)


	//   ....[0]....
.L_642:
        /*0048*/ 	.word	0x000003a0


	//   ....[1]....
        /*004c*/ 	.word	0x00000f70


	//   ....[2]....
        /*0050*/ 	.word	0x00000fc0


	//----- nvinfo : EIATTR_MAX_THREADS
	.align		4
.L_643:
        /*0054*/ 	.byte	0x04, 0x05
        /*0056*/ 	.short	(.L_645 - .L_644)
.L_644:
        /*0058*/ 	.word	0x00000080
        /*005c*/ 	.word	0x00000001
        /*0060*/ 	.word	0x00000001


	//----- nvinfo : EIATTR_CRS_STACK_SIZE
	.align		4
.L_645:
        /*0064*/ 	.byte	0x04, 0x1e
        /*0066*/ 	.short	(.L_647 - .L_646)
.L_646:
        /*0068*/ 	.word	0x00000000


	//----- nvinfo : EIATTR_CBANK_PARAM_SIZE
	.align		4
.L_647:
        /*006c*/ 	.byte	0x03, 0x19
        /*006e*/ 	.short	0x0020


	//----- nvinfo : EIATTR_PARAM_CBANK
	.align		4
        /*0070*/ 	.byte	0x04, 0x0a
        /*0072*/ 	.short	(.L_649 - .L_648)
	.align		4
.L_648:
        /*0074*/ 	.word	index@(.nv.constant0._ZN2at6native29vectorized_elementwise_kernelILi2ENS0_13BinaryFunctorIN3c104HalfES4_S4_ZZZNS0_20copysign_kernel_cudaERNS_18TensorIteratorBaseEENKUlvE_clEvENKUlvE2_clEvEUlS4_S4_E_EESt5arrayIPcLm3EEEEviT0_T1_)
        /*0078*/ 	.short	0x0210
        /*007a*/ 	.short	0x0020


	//----- nvinfo : EIATTR_SW_WAR
	.align		4
.L_649:
        /*007c*/ 	.byte	0x04, 0x36
        /*007e*/ 	.short	(.L_651 - .L_650)
.L_650:
        /*0080*/ 	.word	0x00000008
.L_651:


//--------------------- .nv.info._ZN2at6native29vectorized_elementwise_kernelILi4ENS0_13BinaryFunctorIN3c104HalfES4_S4_ZZZNS0_20copysign_kernel_cudaERNS_18TensorIteratorBaseEENKUlvE_clEvENKUlvE2_clEvEUlS4_S4_E_EESt5arrayIPcLm3EEEEviT0_T1_ --------------------------
	.section	.nv.info._ZN2at6native29vectorized_elementwise_kernelILi4ENS0_13BinaryFunctorIN3c104HalfES4_S4_ZZZNS0_20copysign_kernel_cudaERNS_18TensorIteratorBaseEENKUlvE_clEvENKUlvE2_clEvEUlS4_S4_E_EESt5arrayIPcLm3EEEEviT0_T1_,"",@"SHT_CUDA_INFO"
	.sectionflags	@""
	.align	4


	//----- nvinfo : EIATTR_CUDA_API_VERSION
	.align		4
        /*0000*/ 	.byte	0x04, 0x37
        /*0002*/ 	.short	(.L_653 - .L_652)
.L_652:
        /*0004*/ 	.word	0x00000082


	//----- nvinfo : EIATTR_KPARAM_INFO
	.align		4
.L_653:
        /*0008*/ 	.byte	0x04, 0x17
        /*000a*/ 	.short	(.L_655 - .L_654)
.L_654:
        /*000c*/ 	.word	0x00000000
        /*0010*/ 	.short	0x0002
        /*0012*/ 	.short	0x0008
        /*0014*/ 	.byte	0x00, 0xf0, 0x61, 0x00


	//----- nvinfo : EIATTR_KPARAM_INFO
	.align		4
.L_655:
        /*0018*/ 	.byte	0x04, 0x17
        /*001a*/ 	.short	(.L_657 - .L_656)
.L_656:
        /*001c*/ 	.word	0x00000000
        /*0020*/ 	.short	0x0001
        /*0022*/ 	.short	0x0004
        /*0024*/ 	.byte	0x00, 0xf0, 0x05, 0x00


	//----- nvinfo : EIATTR_KPARAM_INFO
	.align		4
.L_657:
        /*0028*/ 	.byte	0x04, 0x17
        /*002a*/ 	.short	(.L_659 - .L_658)
.L_658:
        /*002c*/ 	.word	0x00000000
        /*0030*/ 	.short	0x0000
        /*0032*/ 	.short	0x0000
        /*0034*/ 	.byte	0x00, 0xf0, 0x11, 0x00


	//----- nvinfo : EIATTR_SPARSE_MMA_MASK
	.align		4
.L_659:
        /*0038*/ 	.byte	0x03, 0x50
        /*003a*/ 	.short	0x0000


	//----- nvinfo : EIATTR_MAXREG_COUNT
	.align		4
        /*003c*/ 	.byte	0x03, 0x1b
        /*003e*/ 	.short	0x00ff


	//----- nvinfo : EIATTR_MERCURY_ISA_VERSION
	.align		4
        /*0040*/ 	.byte	0x03, 0x5f
        /*0042*/ 	.short	0x0101


	//----- nvinfo : EIATTR_EXIT_INSTR_OFFSETS
	.align		4
        /*0044*/ 	.byte	0x04, 0x1c
        /*0046*/ 	.short	(.L_661 - .L_660)


	//   ....[0]....
.L_660:
        /*0048*/ 	.word	0x00000340


	//   ....[1]....
        /*004c*/ 	.word	0x00000f10


	//   ....[2]....
        /*0050*/ 	.word	0x00000f60


	//----- nvinfo : EIATTR_MAX_THREADS
	.align		4
.L_661:
        /*0054*/ 	.byte	0x04, 0x05
        /*0056*/ 	.short	(.L_663 - .L_662)
.L_662:
        /*0058*/ 	.word	0x00000080
        /*005c*/ 	.word	0x00000001
        /*0060*/ 	.word	0x00000001


	//----- nvinfo : EIATTR_CRS_STACK_SIZE
	.align		4
.L_663:
        /*0064*/ 	.byte	0x04, 0x1e
        /*0066*/ 	.short	(.L_665 - .L_664)
.L_664:
        /*0068*/ 	.word	0x00000000


	//----- nvinfo : EIATTR_CBANK_PARAM_SIZE
	.align		4
.L_665:
        /*006c*/ 	.byte	0x03, 0x19
        /*006e*/ 	.short	0x0020


	//----- nvinfo : EIATTR_PARAM_CBANK
	.align		4
        /*0070*/ 	.byte	0x04, 0x0a
        /*0072*/ 	.short	(.L_667 - .L_666)
	.align		4
.L_666:
        /*0074*/ 	.word	index@(.nv.constant0._ZN2at6native29vectorized_elementwise_kernelILi4ENS0_13BinaryFunctorIN3c104HalfES4_S4_ZZZNS0_20copysign_kernel_cudaERNS_18TensorIteratorBaseEENKUlvE_clEvENKUlvE2_clEvEUlS4_S4_E_EESt5arrayIPcLm3EEEEviT0_T1_)
        /*0078*/ 	.short	0x0210
        /*007a*/ 	.short	0x0020


	//----- nvinfo : EIATTR_SW_WAR
	.align		4
.L_667:
        /*007c*/ 	.byte	0x04, 0x36
        /*007e*/ 	.short	(.L_669 - .L_668)
.L_668:
        /*0080*/ 	.word	0x00000008
.L_669:


//--------------------- .nv.info._ZN2at6native29vectorized_elementwise_kernelILi8ENS0_13BinaryFunctorIN3c104HalfES4_S4_ZZZNS0_20copysign_kernel_cudaERNS_18TensorIteratorBaseEENKUlvE_clEvENKUlvE2_clEvEUlS4_S4_E_EESt5arrayIPcLm3EEEEviT0_T1_ --------------------------
	.section	.nv.info._ZN2at6native29vectorized_elementwise_kernelILi8ENS0_13BinaryFunctorIN3c104HalfES4_S4_ZZZNS0_20copysign_kernel_cudaERNS_18TensorIteratorBaseEENKUlvE_clEvENKUlvE2_clEvEUlS4_S4_E_EESt5arrayIPcLm3EEEEviT0_T1_,"",@"SHT_CUDA_INFO"
	.sectionflags	@""
	.align	4


	//----- nvinfo : EIATTR_CUDA_API_VERSION
	.align		4
        /*0000*/ 	.byte	0x04, 0x37
        /*0002*/ 	.short	(.L_671 - .L_670)
.L_670:
        /*0004*/ 	.word	0x00000082


	//----- nvinfo : EIATTR_KPARAM_INFO
	.align		4
.L_671:
        /*0008*/ 	.byte	0x04, 0x17
        /*000a*/ 	.short	(.L_673 - .L_672)
.L_672:
        /*000c*/ 	.word	0x00000000
        /*0010*/ 	.short	0x0002
        /*0012*/ 	.short	0x0008
        /*0014*/ 	.byte	0x00, 0xf0, 0x61, 0x00


	//----- nvinfo : EIATTR_KPARAM_INFO
	.align		4
.L_673:
        /*0018*/ 	.byte	0x04, 0x17
        /*001a*/ 	.short	(.L_675 - .L_674)
.L_674:
        /*001c*/ 	.word	0x00000000
        /*0020*/ 	.short	0x0001
        /*0022*/ 	.short	0x0004
        /*0024*/ 	.byte	0x00, 0xf0, 0x05, 0x00


	//----- nvinfo : EIATTR_KPARAM_INFO
	.align		4
.L_675:
        /*0028*/ 	.byte	0x04, 0x17
        /*002a*/ 	.short	(.L_677 - .L_676)
.L_676:
        /*002c*/ 	.word	0x00000000
        /*0030*/ 	.short	0x0000
        /*0032*/ 	.short	0x0000
        /*0034*/ 	.byte	0x00, 0xf0, 0x11, 0x00


	//----- nvinfo : EIATTR_SPARSE_MMA_MASK
	.align		4
.L_677:
        /*0038*/ 	.byte	0x03, 0x50
        /*003a*/ 	.short	0x0000


	//----- nvinfo : EIATTR_MAXREG_COUNT
	.align		4
        /*003c*/ 	.byte	0x03, 0x1b
        /*003e*/ 	.short	0x00ff


	//----- nvinfo : EIATTR_MERCURY_ISA_VERSION
	.align		4
        /*0040*/ 	.byte	0x03, 0x5f
        /*0042*/ 	.short	0x0101


	//----- nvinfo : EIATTR_EXIT_INSTR_OFFSETS
	.align		4
        /*0044*/ 	.byte	0x04, 0x1c
        /*0046*/ 	.short	(.L_679 - .L_678)


	//   ....[0]....
.L_678:
        /*0048*/ 	.word	0x00000310


	//   ....[1]....
        /*004c*/ 	.word	0x00000ee0


	//   ....[2]....
        /*0050*/ 	.word	0x00000f30


	//----- nvinfo : EIATTR_MAX_THREADS
	.align		4
.L_679:
        /*0054*/ 	.byte	0x04, 0x05
        /*0056*/ 	.short	(.L_681 - .L_680)
.L_680:
        /*0058*/ 	.word	0x00000080
        /*005c*/ 	.word	0x00000001
        /*0060*/ 	.word	0x00000001


	//----- nvinfo : EIATTR_CRS_STACK_SIZE
	.align		4
.L_681:
        /*0064*/ 	.byte	0x04, 0x1e
        /*0066*/ 	.short	(.L_683 - .L_682)
.L_682:
        /*0068*/ 	.word	0x00000000


	//----- nvinfo : EIATTR_CBANK_PARAM_SIZE
	.align		4
.L_683:
        /*006c*/ 	.byte	0x03, 0x19
        /*006e*/ 	.short	0x0020


	//----- nvinfo : EIATTR_PARAM_CBANK
	.align		4
        /*0070*/ 	.byte	0x04, 0x0a
        /*0072*/ 	.short	(.L_685 - .L_684)
	.align		4
.L_684:
        /*0074*/ 	.word	index@(.nv.constant0._ZN2at6native29vectorized_elementwise_kernelILi8ENS0_13BinaryFunctorIN3c104HalfES4_S4_ZZZNS0_20copysign_kernel_cudaERNS_18TensorIteratorBaseEENKUlvE_clEvENKUlvE2_clEvEUlS4_S4_E_EESt5arrayIPcLm3EEEEviT0_T1_)
        /*0078*/ 	.short	0x0210
        /*007a*/ 	.short	0x0020


	//----- nvinfo : EIATTR_SW_WAR
	.align		4
.L_685:
        /*007c*/ 	.byte	0x04, 0x36
        /*007e*/ 	.short	(.L_687 - .L_686)
.L_686:
        /*0080*/ 	.word	0x00000008
.L_687:


//--------------------- .nv.info._ZN2at6native18elementwise_kernelILi128ELi4EZNS0_15gpu_kernel_implINS0_13BUnaryFunctorIN3c104HalfES5_S5_ZZZNS0_20copysign_kernel_cudaERNS_18TensorIteratorBaseEENKUlvE_clEvENKUlvE2_clEvEUlS5_S5_E_EEEEvS7_RKT_EUliE_EEviT1_ --------------------------
	.section	.nv.info._ZN2at6native18elementwise_kernelILi128ELi4EZNS0_15gpu_kernel_implINS0_13BUnaryFunctorIN3c104HalfES5_S5_ZZZNS0_20copysign_kernel_cudaERNS_18TensorIteratorBaseEENKUlvE_clEvENKUlvE2_clEvEUlS5_S5_E_EEEEvS7_RKT_EUliE_EEviT1_,"",@"SHT_CUDA_INFO"
	.sectionflags	@""
	.align	4


	//----- nvinfo : EIATTR_CUDA_API_VERSION
	.align		4
        /*0000*/ 	.byte	0x04, 0x37
        /*0002*/ 	.short	(.L_689 - .L_688)
.L_688:
        /*0004*/ 	.word	0x00000082


	//----- nvinfo : EIATTR_KPARAM_INFO
	.align		4
.L_689:
        /*0008*/ 	.byte	0x04, 0x17
        /*000a*/ 	.short	(.L_691 - .L_690)
.L_690:
        /*000c*/ 	.word	0x00000000
        /*0010*/ 	.short	0x0001
        /*0012*/ 	.short	0x0008
        /*0014*/ 	.byte	0x00, 0xf0, 0x61, 0x08


	//----- nvinfo : EIATTR_KPARAM_INFO
	.align		4
.L_691:
        /*0018*/ 	.byte	0x04, 0x17
        /*001a*/ 	.short	(.L_693 - .L_692)
.L_692:
        /*001c*/ 	.word	0x00000000
        /*0020*/ 	.short	0x0000
        /*0022*/ 	.short	0x0000
        /*0024*/ 	.byte	0x00, 0xf0, 0x11, 0x00


	//----- nvinfo : EIATTR_SPARSE_MMA_MASK
	.align		4
.L_693:
        /*0028*/ 	.byte	0x03, 0x50
        /*002a*/ 	.short	0x0000


	//----- nvinfo : EIATTR_MAXREG_COUNT
	.align		4
        /*002c*/ 	.byte	0x03, 0x1b
        /*002e*/ 	.short	0x0080


	//----- nvinfo : EIATTR_EXTERNS
	.align		4
        /*0030*/ 	.byte	0x04, 0x0f
        /*0032*/ 	.short	(.L_695 - .L_694)


	//   ....[0]....
	.align		4
.L_694:
        /*0034*/ 	.word	index@(__assertfail)


	//----- nvinfo : EIATTR_MERCURY_ISA_VERSION
	.align		4
.L_695:
        /*0038*/ 	.byte	0x03, 0x5f
        /*003a*/ 	.short	0x0101


	//----- nvinfo : EIATTR_SYSCALL_OFFSETS
	.align		4
        /*003c*/ 	.byte	0x04, 0x46
        /*003e*/ 	.short	(.L_697 - .L_696)


	//   ....[0]....
.L_696:
        /*0040*/ 	.word	0x000022c0


	//   ....[1]....
        /*0044*/ 	.word	0x00003270


	//   ....[2]....
        /*0048*/ 	.word	0x00005580


	//   ....[3]....
        /*004c*/ 	.word	0x00006530


	//   ....[4]....
        /*0050*/ 	.word	0x00008830


	//   ....[5]....
        /*0054*/ 	.word	0x000097e0


	//   ....[6]....
        /*0058*/ 	.word	0x0000bad0


	//   ....[7]....
        /*005c*/ 	.word	0x0000ca80


	//----- nvinfo : EIATTR_EXIT_INSTR_OFFSETS
	.align		4
.L_697:
        /*0060*/ 	.byte	0x04, 0x1c
        /*0062*/ 	.short	(.L_699 - .L_698)


	//   ....[0]....
.L_698:
        /*0064*/ 	.word	0x000098b0


	//   ....[1]....
        /*0068*/ 	.word	0x0000bcb0


	//   ....[2]....
        /*006c*/ 	.word	0x0000bcf0


	//   ....[3]....
        /*0070*/ 	.word	0x0000bd90


	//   ....[4]....
        /*0074*/ 	.word	0x0000bdd0


	//   ....[5]....
        /*0078*/ 	.word	0x0000be10


	//   ....[6]....
        /*007c*/ 	.word	0x0000bea0


	//   ....[7]....
        /*0080*/ 	.word	0x0000bec0


	//   ....[8]....
        /*0084*/ 	.word	0x0000bf60


	//   ....[9]....
        /*0088*/ 	.word	0x0000bfb0


	//   ....[10]....
        /*008c*/ 	.word	0x0000c000


	//   ....[11]....
        /*0090*/ 	.word	0x0000c0d0


	//   ....[12]....
        /*0094*/ 	.word	0x0000c130


	//   ....[13]....
        /*0098*/ 	.word	0x0000c2c0


	//   ....[14]....
        /*009c*/ 	.word	0x0000c420


	//   ....[15]....
        /*00a0*/ 	.word	0x0000c460


	//   ....[16]....
        /*00a4*/ 	.word	0x0000c520


	//   ....[17]....
        /*00a8*/ 	.word	0x0000c6a0


	//   ....[18]....
        /*00ac*/ 	.word	0x0000c820


	//   ....[19]....
        /*00b0*/ 	.word	0x0000c980


	//   ....[20]....
        /*00b4*/ 	.word	0x0000ca90


	//   ....[21]....
        /*00b8*/ 	.word	0x0000cad0


	//   ....[22]....
        /*00bc*/ 	.word	0x0000cb10


	//----- nvinfo : EIATTR_MAX_THREADS
	.align		4
.L_699:
        /*00c0*/ 	.byte	0x04, 0x05
        /*00c2*/ 	.short	(.L_701 - .L_700)
.L_700:
        /*00c4*/ 	.word	0x00000080
        /*00c8*/ 	.word	0x00000001
        /*00cc*/ 	.word	0x00000001


	//----- nvinfo : EIATTR_CRS_STACK_SIZE
	.align		4
.L_701:
        /*00d0*/ 	.byte	0x04, 0x1e
        /*00d2*/ 	.short	(.L_703 - .L_702)
.L_702:
        /*00d4*/ 	.word	0x00000000


	//----- nvinfo : EIATTR_CBANK_PARAM_SIZE
	.align		4
.L_703:
        /*00d8*/ 	.byte	0x03, 0x19
        /*00da*/ 	.short	0x0220


	//----- nvinfo : EIATTR_PARAM_CBANK
	.align		4
        /*00dc*/ 	.byte	0x04, 0x0a
        /*00de*/ 	.short	(.L_705 - .L_704)
	.align		4
.L_704:
        /*00e0*/ 	.word	index@(.nv.constant0._ZN2at6native18elementwise_kernelILi128ELi4EZNS0_15gpu_kernel_implINS0_13BUnaryFunctorIN3c104HalfES5_S5_ZZZNS0_20copysign_kernel_cudaERNS_18TensorIteratorBaseEENKUlvE_clEvENKUlvE2_clEvEUlS5_S5_E_EEEEvS7_RKT_EUliE_EEviT1_)
        /*00e4*/ 	.short	0x0210
        /*00e6*/ 	.short	0x0220


	//----- nvinfo : EIATTR_SW_WAR
	.align		4
.L_705:
        /*00e8*/ 	.byte	0x04, 0x36
        /*00ea*/ 	.short	(.L_707 - .L_706)
.L_706:
        /*00ec*/ 	.word	0x00000008
.L_707:


//--------------------- .nv.info._ZN2at6native27unrolled_elementwise_kernelINS0_13BUnaryFunctorIN3c104HalfES4_S4_ZZZNS0_20copysign_kernel_cudaERNS_18TensorIteratorBaseEENKUlvE_clEvENKUlvE2_clEvEUlS4_S4_E_EESt5arrayIPcLm2EELi4E23TrivialOffsetCalculatorILi1EjESF_NS0_6memory12LoadWithCastILi1EEENSG_13StoreWithCastILi1EEEEEviT_T0_T2_T3_T4_T5_ --------------------------
	.section	.nv.info._ZN2at6native27unrolled_elementwise_kernelINS0_13BUnaryFunctorIN3c104HalfES4_S4_ZZZNS0_20copysign_kernel_cudaERNS_18TensorIteratorBaseEENKUlvE_clEvENKUlvE2_clEvEUlS4_S4_E_EESt5arrayIPcLm2EELi4E23TrivialOffsetCalculatorILi1EjESF_NS0_6memory12LoadWithCastILi1EEENSG_13StoreWithCastILi1EEEEEviT_T0_T2_T3_T4_T5_,"",@"SHT_CUDA_INFO"
	.sectionflags	@""
	.align	4


	//----- nvinfo : EIATTR_CUDA_API_VERSION
	.align		4
        /*0000*/ 	.byte	0x04, 0x37
        /*0002*/ 	.short	(.L_709 - .L_708)
.L_708:
        /*0004*/ 	.word	0x00000082


	//----- nvinfo : EIATTR_KPARAM_INFO
	.align		4
.L_709:
        /*0008*/ 	.byte	0x04, 0x17
        /*000a*/ 	.short	(.L_711 - .L_710)
.L_710:
        /*000c*/ 	.word	0x00000000
        /*0010*/ 	.short	0x0006
        /*0012*/ 	.short	0x0024
        /*0014*/ 	.byte	0x00, 0xf0, 0x21, 0x00


	//----- nvinfo : EIATTR_KPARAM_INFO
	.align		4
.L_711:
        /*0018*/ 	.byte	0x04, 0x17
        /*001a*/ 	.short	(.L_713 - .L_712)
.L_712:
        /*001c*/ 	.word	0x00000000
        /*0020*/ 	.short	0x0005
        /*0022*/ 	.short	0x001c
        /*0024*/ 	.byte	0x00, 0xf0, 0x21, 0x00


	//----- nvinfo : EIATTR_KPARAM_INFO
	.align		4
.L_713:
        /*0028*/ 	.byte	0x04, 0x17
        /*002a*/ 	.short	(.L_715 - .L_714)
.L_714:
        /*002c*/ 	.word	0x00000000
        /*0030*/ 	.short	0x0004
        /*0032*/ 	.short	0x0019
        /*0034*/ 	.byte	0x00, 0xf0, 0x05, 0x00


	//----- nvinfo : EIATTR_KPARAM_INFO
	.align		4
.L_715:
        /*0038*/ 	.byte	0x04, 0x17
        /*003a*/ 	.short	(.L_717 - .L_716)
.L_716:
        /*003c*/ 	.word	0x00000000
        /*0040*/ 	.short	0x0003
        /*0042*/ 	.short	0x0018
        /*0044*/ 	.byte	0x00, 0xf0, 0x05, 0x00


	//----- nvinfo : EIATTR_KPARAM_INFO
	.align		4
.L_717:
        /*0048*/ 	.byte	0x04, 0x17
        /*004a*/ 	.short	(.L_719 - .L_718)
.L_718:
        /*004c*/ 	.word	0x00000000
        /*0050*/ 	.short	0x0002
        /*0052*/ 	.short	0x0008
        /*0054*/ 	.byte	0x00, 0xf0, 0x41, 0x00


	//----- nvinfo : EIATTR_KPARAM_INFO
	.align		4
.L_719:
        /*0058*/ 	.byte	0x04, 0x17
        /*005a*/ 	.short	(.L_721 - .L_720)
.L_720:
        /*005c*/ 	.word	0x00000000
        /*0060*/ 	.short	0x0001
        /*0062*/ 	.short	0x0004
        /*0064*/ 	.byte	0x00, 0xf0, 0x11, 0x00


	//----- nvinfo : EIATTR_KPARAM_INFO
	.align		4
.L_721:
        /*0068*/ 	.byte	0x04, 0x17
        /*006a*/ 	.short	(.L_723 - .L_722)
.L_722:
        /*006c*/ 	.word	0x00000000
        /*0070*/ 	.short	0x0000
        /*0072*/ 	.short	0x0000
        /*0074*/ 	.byte	0x00, 0xf0, 0x11, 0x00


	//----- nvinfo : EIATTR_SPARSE_MMA_MASK
	.align		4
.L_723:
        /*0078*/ 	.byte	0x03, 0x50
        /*007a*/ 	.short	0x0000


	//----- nvinfo : EIATTR_MAXREG_COUNT
	.align		4
        /*007c*/ 	.byte	0x03, 0x1b
        /*007e*/ 	.short	0x00ff


	//----- nvinfo : EIATTR_EXTERNS
	.align		4
        /*0080*/ 	.byte	0x04, 0x0f
        /*0082*/ 	.short	(.L_725 - .L_724)


	//   ....[0]....
	.align		4
.L_724:
        /*0084*/ 	.word	index@(__assertfail)


	//----- nvinfo : EIATTR_MERCURY_ISA_VERSION
	.align		4
.L_725:
        /*0088*/ 	.byte	0x03, 0x5f
        /*008a*/ 	.short	0x0101


	//----- nvinfo : EIATTR_SYSCALL_OFFSETS
	.align		4
        /*008c*/ 	.byte	0x04, 0x46
        /*008e*/ 	.short	(.L_727 - .L_726)


	//   ....[0]....
.L_726:
        /*0090*/ 	.word	0x000010b0


	//   ....[1]....
        /*0094*/ 	.word	0x000021c0


	//   ....[2]....
        /*0098*/ 	.word	0x000032e0


	//   ....[3]....
        /*009c*/ 	.word	0x000043d0


	//   ....[4]....
        /*00a0*/ 	.word	0x000056d0


	//   ....[5]....
        /*00a4*/ 	.word	0x000066f0


	//   ....[6]....
        /*00a8*/ 	.word	0x000076d0


	//   ....[7]....
        /*00ac*/ 	.word	0x000086b0


	//----- nvinfo : EIATTR_EXIT_INSTR_OFFSETS
	.align		4
.L_727:
        /*00b0*/ 	.byte	0x04, 0x1c
        /*00b2*/ 	.short	(.L_729 - .L_728)


	//   ....[0]....
.L_728:
        /*00b4*/ 	.word	0x00007790


	//   ....[1]....
        /*00b8*/ 	.word	0x000078e0


	//   ....[2]....
        /*00bc*/ 	.word	0x00007920


	//   ....[3]....
        /*00c0*/ 	.word	0x000079c0


	//   ....[4]....
        /*00c4*/ 	.word	0x00007a00


	//   ....[5]....
        /*00c8*/ 	.word	0x00007a40


	//   ....[6]....
        /*00cc*/ 	.word	0x00007ad0


	//   ....[7]....
        /*00d0*/ 	.word	0x00007af0


	//   ....[8]....
        /*00d4*/ 	.word	0x00007b90


	//   ....[9]....
        /*00d8*/ 	.word	0x00007be0


	//   ....[10]....
        /*00dc*/ 	.word	0x00007c30


	//   ....[11]....
        /*00e0*/ 	.word	0x00007d00


	//   ....[12]....
        /*00e4*/ 	.word	0x00007d60


	//   ....[13]....
        /*00e8*/ 	.word	0x00007ef0


	//   ....[14]....
        /*00ec*/ 	.word	0x00008050


	//   ....[15]....
        /*00f0*/ 	.word	0x00008090


	//   ....[16]....
        /*00f4*/ 	.word	0x00008150


	//   ....[17]....
        /*00f8*/ 	.word	0x000082d0


	//   ....[18]....
        /*00fc*/ 	.word	0x00008450


	//   ....[19]....
        /*0100*/ 	.word	0x000085b0


	//   ....[20]....
        /*0104*/ 	.word	0x000086c0


	//   ....[21]....
        /*0108*/ 	.word	0x00008700


	//   ....[22]....
        /*010c*/ 	.word	0x00008740


	//----- nvinfo : EIATTR_MAX_THREADS
	.align		4
.L_729:
        /*0110*/ 	.byte	0x04, 0x05
        /*0112*/ 	.short	(.L_731 - .L_730)
.L_730:
        /*0114*/ 	.word	0x00000080
        /*0118*/ 	.word	0x00000001
        /*011c*/ 	.word	0x00000001


	//----- nvinfo : EIATTR_CRS_STACK_SIZE
	.align		4
.L_731:
        /*0120*/ 	.byte	0x04, 0x1e
        /*0122*/ 	.short	(.L_733 - .L_732)
.L_732:
        /*0124*/ 	.word	0x00000000


	//----- nvinfo : EIATTR_CBANK_PARAM_SIZE
	.align		4
.L_733:
        /*0128*/ 	.byte	0x03, 0x19
        /*012a*/ 	.short	0x002c


	//----- nvinfo : EIATTR_PARAM_CBANK
	.align		4
        /*012c*/ 	.byte	0x04, 0x0a
        /*012e*/ 	.short	(.L_735 - .L_734)
	.align		4
.L_734:
        /*0130*/ 	.word	index@(.nv.constant0._ZN2at6native27unrolled_elementwise_kernelINS0_13BUnaryFunctorIN3c104HalfES4_S4_ZZZNS0_20copysign_kernel_cudaERNS_18TensorIteratorBaseEENKUlvE_clEvENKUlvE2_clEvEUlS4_S4_E_EESt5arrayIPcLm2EELi4E23TrivialOffsetCalculatorILi1EjESF_NS0_6memory12LoadWithCastILi1EEENSG_13StoreWithCastILi1EEEEEviT_T0_T2_T3_T4_T5_)
        /*0134*/ 	.short	0x0210
        /*0136*/ 	.short	0x002c


	//----- nvinfo : EIATTR_SW_WAR
	.align		4
.L_735:
        /*0138*/ 	.byte	0x04, 0x36
        /*013a*/ 	.short	(.L_737 - .L_736)
.L_736:
        /*013c*/ 	.word	0x00000008
.L_737:


//--------------------- .nv.info._ZN2at6native18elementwise_kernelILi128ELi4EZNS0_22gpu_kernel_impl_nocastINS0_13BUnaryFunctorIN3c104HalfES5_S5_ZZZNS0_20copysign_kernel_cudaERNS_18TensorIteratorBaseEENKUlvE_clEvENKUlvE2_clEvEUlS5_S5_E_EEEEvS7_RKT_EUliE_EEviT1_ --------------------------
	.section	.nv.info._ZN2at6native18elementwise_kernelILi128ELi4EZNS0_22gpu_kernel_impl_nocastINS0_13BUnaryFunctorIN3c104HalfES5_S5_ZZZNS0_20copysign_kernel_cudaERNS_18TensorIteratorBaseEENKUlvE_clEvENKUlvE2_clEvEUlS5_S5_E_EEEEvS7_RKT_EUliE_EEviT1_,"",@"SHT_CUDA_INFO"
	.sectionflags	@""
	.align	4


	//----- nvinfo : EIATTR_CUDA_API_VERSION
	.align		4
        /*0000*/ 	.byte	0x04, 0x37
        /*0002*/ 	.short	(.L_739 - .L_738)
.L_738:
        /*0004*/ 	.word	0x00000082


	//----- nvinfo : EIATTR_KPARAM_INFO
	.align		4
.L_739:
        /*0008*/ 	.byte	0x04, 0x17
        /*000a*/ 	.short	(.L_741 - .L_740)
.L_740:
        /*000c*/ 	.word	0x00000000
        /*0010*/ 	.short	0x0001
        /*0012*/ 	.short	0x0008
        /*0014*/ 	.byte	0x00, 0xf0, 0x61, 0x08


	//----- nvinfo : EIATTR_KPARAM_INFO
	.align		4
.L_741:
        /*0018*/ 	.byte	0x04, 0x17
        /*001a*/ 	.short	(.L_743 - .L_742)
.L_742:
        /*001c*/ 	.word	0x00000000
        /*0020*/ 	.short	0x0000
        /*0022*/ 	.short	0x0000
        /*0024*/ 	.byte	0x00, 0xf0, 0x11, 0x00


	//----- nvinfo : EIATTR_SPARSE_MMA_MASK
	.align		4
.L_743:
        /*0028*/ 	.byte	0x03, 0x50
        /*002a*/ 	.short	0x0000


	//----- nvinfo : EIATTR_MAXREG_COUNT
	.align		4
        /*002c*/ 	.byte	0x03, 0x1b
        /*002e*/ 	.short	0x0080


	//----- nvinfo : EIATTR_MERCURY_ISA_VERSION
	.align		4
        /*0030*/ 	.byte	0x03, 0x5f
        /*0032*/ 	.short	0x0101


	//----- nvinfo : EIATTR_EXIT_INSTR_OFFSETS
	.align		4
        /*0034*/ 	.byte	0x04, 0x1c
        /*0036*/ 	.short	(.L_745 - .L_744)


	//   ....[0]....
.L_744:
        /*0038*/ 	.word	0x00003c50


	//   ....[1]....
        /*003c*/ 	.word	0x00005010


	//----- nvinfo : EIATTR_MAX_THREADS
	.align		4
.L_745:
        /*0040*/ 	.byte	0x04, 0x05
        /*0042*/ 	.short	(.L_747 - .L_746)
.L_746:
        /*0044*/ 	.word	0x00000080
        /*0048*/ 	.word	0x00000001
        /*004c*/ 	.word	0x00000001


	//----- nvinfo : EIATTR_CRS_STACK_SIZE
	.align		4
.L_747:
        /*0050*/ 	.byte	0x04, 0x1e
        /*0052*/ 	.short	(.L_749 - .L_748)
.L_748:
        /*0054*/ 	.word	0x00000000


	//----- nvinfo : EIATTR_CBANK_PARAM_SIZE
	.align		4
.L_749:
        /*0058*/ 	.byte	0x03, 0x19
        /*005a*/ 	.short	0x0220


	//----- nvinfo : EIATTR_PARAM_CBANK
	.align		4
        /*005c*/ 	.byte	0x04, 0x0a
        /*005e*/ 	.short	(.L_751 - .L_750)
	.align		4
.L_750:
        /*0060*/ 	.word	index@(.nv.constant0._ZN2at6native18elementwise_kernelILi128ELi4EZNS0_22gpu_kernel_impl_nocastINS0_13BUnaryFunctorIN3c104HalfES5_S5_ZZZNS0_20copysign_kernel_cudaERNS_18TensorIteratorBaseEENKUlvE_clEvENKUlvE2_clEvEUlS5_S5_E_EEEEvS7_RKT_EUliE_EEviT1_)
        /*0064*/ 	.short	0x0210
        /*0066*/ 	.short	0x0220


	//----- nvinfo : EIATTR_SW_WAR
	.align		4
.L_751:
        /*0068*/ 	.byte	0x04, 0x36
        /*006a*/ 	.short	(.L_753 - .L_752)
.L_752:
        /*006c*/ 	.word	0x00000008
.L_753:


//--------------------- .nv.info._ZN2at6native27unrolled_elementwise_kernelINS0_13BUnaryFunctorIN3c104HalfES4_S4_ZZZNS0_20copysign_kernel_cudaERNS_18TensorIteratorBaseEENKUlvE_clEvENKUlvE2_clEvEUlS4_S4_E_EESt5arrayIPcLm2EELi4E23TrivialOffsetCalculatorILi1EjESF_NS0_6memory15LoadWithoutCastENSG_16StoreWithoutCastEEEviT_T0_T2_T3_T4_T5_ --------------------------
	.section	.nv.info._ZN2at6native27unrolled_elementwise_kernelINS0_13BUnaryFunctorIN3c104HalfES4_S4_ZZZNS0_20copysign_kernel_cudaERNS_18TensorIteratorBaseEENKUlvE_clEvENKUlvE2_clEvEUlS4_S4_E_EESt5arrayIPcLm2EELi4E23TrivialOffsetCalculatorILi1EjESF_NS0_6memory15LoadWithoutCastENSG_16StoreWithoutCastEEEviT_T0_T2_T3_T4_T5_,"",@"SHT_CUDA_INFO"
	.sectionflags	@""
	.align	4


	//----- nvinfo : EIATTR_CUDA_API_VERSION
	.align		4
        /*0000*/ 	.byte	0x04, 0x37
        /*0002*/ 	.short	(.L_755 - .L_754)
.L_754:
        /*0004*/ 	.word	0x00000082


	//----- nvinfo : EIATTR_KPARAM_INFO
	.align		4
.L_755:
        /*0008*/ 	.byte	0x04, 0x17
        /*000a*/ 	.short	(.L_757 - .L_756)
.L_756:
        /*000c*/ 	.word	0x00000000
        /*0010*/ 	.short	0x0006
        /*0012*/ 	.short	0x001b
        /*0014*/ 	.byte	0x00, 0xf0, 0x05, 0x00


	//----- nvinfo : EIATTR_KPARAM_INFO
	.align		4
.L_757:
        /*0018*/ 	.byte	0x04, 0x17
        /*001a*/ 	.short	(.L_759 - .L_758)
.L_758:
        /*001c*/ 	.word	0x00000000
        /*0020*/ 	.short	0x0005
        /*0022*/ 	.short	0x001a
        /*0024*/ 	.byte	0x00, 0xf0, 0x05, 0x00


	//----- nvinfo : EIATTR_KPARAM_INFO
	.align		4
.L_759:
        /*0028*/ 	.byte	0x04, 0x17
        /*002a*/ 	.short	(.L_761 - .L_760)
.L_760:
        /*002c*/ 	.word	0x00000000
        /*0030*/ 	.short	0x0004
        /*0032*/ 	.short	0x0019
        /*0034*/ 	.byte	0x00, 0xf0, 0x05, 0x00


	//----- nvinfo : EIATTR_KPARAM_INFO
	.align		4
.L_761:
        /*0038*/ 	.byte	0x04, 0x17
        /*003a*/ 	.short	(.L_763 - .L_762)
.L_762:
        /*003c*/ 	.word	0x00000000
        /*0040*/ 	.short	0x0003
        /*0042*/ 	.short	0x0018
        /*0044*/ 	.byte	0x00, 0xf0, 0x05, 0x00


	//----- nvinfo : EIATTR_KPARAM_INFO
	.align		4
.L_763:
        /*0048*/ 	.byte	0x04, 0x17
        /*004a*/ 	.short	(.L_765 - .L_764)
.L_764:
        /*004c*/ 	.word	0x00000000
        /*0050*/ 	.short	0x0002
        /*0052*/ 	.short	0x0008
        /*0054*/ 	.byte	0x00, 0xf0, 0x41, 0x00


	//----- nvinfo : EIATTR_KPARAM_INFO
	.align		4
.L_765:
        /*0058*/ 	.byte	0x04, 0x17
        /*005a*/ 	.short	(.L_767 - .L_766)
.L_766:
        /*005c*/ 	.word	0x00000000
        /*0060*/ 	.short	0x0001
        /*0062*/ 	.short	0x0004
        /*0064*/ 	.byte	0x00, 0xf0, 0x11, 0x00


	//----- nvinfo : EIATTR_KPARAM_INFO
	.align		4
.L_767:
        /*0068*/ 	.byte	0x04, 0x17
        /*006a*/ 	.short	(.L_769 - .L_768)
.L_768:
        /*006c*/ 	.word	0x00000000
        /*0070*/ 	.short	0x0000
        /*0072*/ 	.short	0x0000
        /*0074*/ 	.byte	0x00, 0xf0, 0x11, 0x00


	//----- nvinfo : EIATTR_SPARSE_MMA_MASK
	.align		4
.L_769:
        /*0078*/ 	.byte	0x03, 0x50
        /*007a*/ 	.short	0x0000


	//----- nvinfo : EIATTR_MAXREG_COUNT
	.align		4
        /*007c*/ 	.byte	0x03, 0x1b
        /*007e*/ 	.short	0x00ff


	//----- nvinfo : EIATTR_MERCURY_ISA_VERSION
	.align		4
        /*0080*/ 	.byte	0x03, 0x5f
        /*0082*/ 	.short	0x0101


	//----- nvinfo : EIATTR_EXIT_INSTR_OFFSETS
	.align		4
        /*0084*/ 	.byte	0x04, 0x1c
        /*0086*/ 	.short	(.L_771 - .L_770)


	//   ....[0]....
.L_770:
        /*0088*/ 	.word	0x000004d0


	//   ....[1]....
        /*008c*/ 	.word	0x00000560


	//----- nvinfo : EIATTR_MAX_THREADS
	.align		4
.L_771:
        /*0090*/ 	.byte	0x04, 0x05
        /*0092*/ 	.short	(.L_773 - .L_772)
.L_772:
        /*0094*/ 	.word	0x00000080
        /*0098*/ 	.word	0x00000001
        /*009c*/ 	.word	0x00000001


	//----- nvinfo : EIATTR_CRS_STACK_SIZE
	.align		4
.L_773:
        /*00a0*/ 	.byte	0x04, 0x1e
        /*00a2*/ 	.short	(.L_775 - .L_774)
.L_774:
        /*00a4*/ 	.word	0x00000000


	//----- nvinfo : EIATTR_CBANK_PARAM_SIZE
	.align		4
.L_775:
        /*00a8*/ 	.byte	0x03, 0x19
        /*00aa*/ 	.short	0x001c


	//----- nvinfo : EIATTR_PARAM_CBANK
	.align		4
        /*00ac*/ 	.byte	0x04, 0x0a
        /*00ae*/ 	.short	(.L_777 - .L_776)
	.align		4
.L_776:
        /*00b0*/ 	.word	index@(.nv.constant0._ZN2at6native27unrolled_elementwise_kernelINS0_13BUnaryFunctorIN3c104HalfES4_S4_ZZZNS0_20copysign_kernel_cudaERNS_18TensorIteratorBaseEENKUlvE_clEvENKUlvE2_clEvEUlS4_S4_E_EESt5arrayIPcLm2EELi4E23TrivialOffsetCalculatorILi1EjESF_NS0_6memory15LoadWithoutCastENSG_16StoreWithoutCastEEEviT_T0_T2_T3_T4_T5_)
        /*00b4*/ 	.short	0x0210
        /*00b6*/ 	.short	0x001c


	//----- nvinfo : EIATTR_SW_WAR
	.align		4
.L_777:
        /*00b8*/ 	.byte	0x04, 0x36
        /*00ba*/ 	.short	(.L_779 - .L_778)
.L_778:
        /*00bc*/ 	.word	0x00000008
.L_779:


//--------------------- .nv.info._ZN2at6native29vectorized_elementwise_kernelILi2ENS0_13BUnaryFunctorIN3c104HalfES4_S4_ZZZNS0_20copysign_kernel_cudaERNS_18TensorIteratorBaseEENKUlvE_clEvENKUlvE2_clEvEUlS4_S4_E_EESt5arrayIPcLm2EEEEviT0_T1_ --------------------------
	.section	.nv.info._ZN2at6native29vectorized_elementwise_kernelILi2ENS0_13BUnaryFunctorIN3c104HalfES4_S4_ZZZNS0_20copysign_kernel_cudaERNS_18TensorIteratorBaseEENKUlvE_clEvENKUlvE2_clEvEUlS4_S4_E_EESt5arrayIPcLm2EEEEviT0_T1_,"",@"SHT_CUDA_INFO"
	.sectionflags	@""
	.align	4


	//----- nvinfo : EIATTR_CUDA_API_VERSION
	.align		4
        /*0000*/ 	.byte	0x04, 0x37
        /*0002*/ 	.short	(.L_781 - .L_780)
.L_780:
        /*0004*/ 	.word	0x00000082


	//----- nvinfo : EIATTR_KPARAM_INFO
	.align		4
.L_781:
        /*0008*/ 	.byte	0x04, 0x17
        /*000a*/ 	.short	(.L_783 - .L_782)
.L_782:
        /*000c*/ 	.word	0x00000000
        /*0010*/ 	.short	0x0002
        /*0012*/ 	.short	0x0008
        /*0014*/ 	.byte	0x00, 0xf0, 0x41, 0x00


	//----- nvinfo : EIATTR_KPARAM_INFO
	.align		4
.L_783:
        /*0018*/ 	.byte	0x04, 0x17
        /*001a*/ 	.short	(.L_785 - .L_784)
.L_784:
        /*001c*/ 	.word	0x00000000
        /*0020*/ 	.short	0x0001
        /*0022*/ 	.short	0x0004
        /*0024*/ 	.byte	0x00, 0xf0, 0x11, 0x00


	//----- nvinfo : EIATTR_KPARAM_INFO
	.align		4
.L_785:
        /*0028*/ 	.byte	0x04, 0x17
        /*002a*/ 	.short	(.L_787 - .L_786)
.L_786:
        /*002c*/ 	.word	0x00000000
        /*0030*/ 	.short	0x0000
        /*0032*/ 	.short	0x0000
        /*0034*/ 	.byte	0x00, 0xf0, 0x11, 0x00


	//----- nvinfo : EIATTR_SPARSE_MMA_MASK
	.align		4
.L_787:
        /*0038*/ 	.byte	0x03, 0x50
        /*003a*/ 	.short	0x0000


	//----- nvinfo : EIATTR_MAXREG_COUNT
	.align		4
        /*003c*/ 	.byte	0x03, 0x1b
        /*003e*/ 	.short	0x00ff


	//----- nvinfo : EIATTR_MERCURY_ISA_VERSION
	.align		4
        /*0040*/ 	.byte	0x03, 0x5f
        /*0042*/ 	.short	0x0101


	//----- nvinfo : EIATTR_EXIT_INSTR_OFFSETS
	.align		4
        /*0044*/ 	.byte	0x04, 0x1c
        /*0046*/ 	.short	(.L_789 - .L_788)


	//   ....[0]....
.L_788:
        /*0048*/ 	.word	0x000002d0


	//   ....[1]....
        /*004c*/ 	.word	0x00000d20


	//   ....[2]....
        /*0050*/ 	.word	0x00000d70


	//----- nvinfo : EIATTR_MAX_THREADS
	.align		4
.L_789:
        /*0054*/ 	.byte	0x04, 0x05
        /*0056*/ 	.short	(.L_791 - .L_790)
.L_790:
        /*0058*/ 	.word	0x00000080
        /*005c*/ 	.word	0x00000001
        /*0060*/ 	.word	0x00000001


	//----- nvinfo : EIATTR_CRS_STACK_SIZE
	.align		4
.L_791:
        /*0064*/ 	.byte	0x04, 0x1e
        /*0066*/ 	.short	(.L_793 - .L_792)
.L_792:
        /*0068*/ 	.word	0x00000000


	//----- nvinfo : EIATTR_CBANK_PARAM_SIZE
	.align		4
.L_793:
        /*006c*/ 	.byte	0x03, 0x19
        /*006e*/ 	.short	0x0018


	//----- nvinfo : EIATTR_PARAM_CBANK
	.align		4
        /*0070*/ 	.byte	0x04, 0x0a
        /*0072*/ 	.short	(.L_795 - .L_794)
	.align		4
.L_794:
        /*0074*/ 	.word	index@(.nv.constant0._ZN2at6native29vectorized_elementwise_kernelILi2ENS0_13BUnaryFunctorIN3c104HalfES4_S4_ZZZNS0_20copysign_kernel_cudaERNS_18TensorIteratorBaseEENKUlvE_clEvENKUlvE2_clEvEUlS4_S4_E_EESt5arrayIPcLm2EEEEviT0_T1_)
        /*0078*/ 	.short	0x0210
        /*007a*/ 	.short	0x0018


	//----- nvinfo : EIATTR_SW_WAR
	.align		4
.L_795:
        /*007c*/ 	.byte	0x04, 0x36
        /*007e*/ 	.short	(.L_797 - .L_796)
.L_796:
        /*0080*/ 	.word	0x00000008
.L_797:


//--------------------- .nv.info._ZN2at6native29vectorized_elementwise_kernelILi4ENS0_13BUnaryFunctorIN3c104HalfES4_S4_ZZZNS0_20copysign_kernel_cudaERNS_18TensorIteratorBaseEENKUlvE_clEvENKUlvE2_clEvEUlS4_S4_E_EESt5arrayIPcLm2EEEEviT0_T1_ --------------------------
	.section	.nv.info._ZN2at6native29vectorized_elementwise_kernelILi4ENS0_13BUnaryFunctorIN3c104HalfES4_S4_ZZZNS0_20copysign_kernel_cudaERNS_18TensorIteratorBaseEENKUlvE_clEvENKUlvE2_clEvEUlS4_S4_E_EESt5arrayIPcLm2EEEEviT0_T1_,"",@"SHT_CUDA_INFO"
	.sectionflags	@""
	.align	4


	//----- nvinfo : EIATTR_CUDA_API_VERSION
	.align		4
        /*0000*/ 	.byte	0x04, 0x37
        /*0002*/ 	.short	(.L_799 - .L_798)
.L_798:
        /*0004*/ 	.word	0x00000082


	//----- nvinfo : EIATTR_KPARAM_INFO
	.align		4
.L_799:
        /*0008*/ 	.byte	0x04, 0x17
        /*000a*/ 	.short	(.L_801 - .L_800)
.L_800:
        /*000c*/ 	.word	0x00000000
        /*0010*/ 	.short	0x0002
        /*0012*/ 	.short	0x0008
        /*0014*/ 	.byte	0x00, 0xf0, 0x41, 0x00


	//----- nvinfo : EIATTR_KPARAM_INFO
	.align		4
.L_801:
        /*0018*/ 	.byte	0x04, 0x17
        /*001a*/ 	.short	(.L_803 - .L_802)
.L_802:
        /*001c*/ 	.word	0x00000000
        /*0020*/ 	.short	0x0001
        /*0022*/ 	.short	0x0004
        /*0024*/ 	.byte	0x00, 0xf0, 0x11, 0x00


	//----- nvinfo : EIATTR_KPARAM_INFO
	.align		4
.L_803:
        /*0028*/ 	.byte	0x04, 0x17
        /*002a*/ 	.short	(.L_805 - .L_804)
.L_804:
        /*002c*/ 	.word	0x00000000
        /*0030*/ 	.short	0x0000
        /*0032*/ 	.short	0x0000
        /*0034*/ 	.byte	0x00, 0xf0, 0x11, 0x00


	//----- nvinfo : EIATTR_SPARSE_MMA_MASK
	.align		4
.L_805:
        /*0038*/ 	.byte	0x03, 0x50
        /*003a*/ 	.short	0x0000


	//----- nvinfo : EIATTR_MAXREG_COUNT
	.align		4
        /*003c*/ 	.byte	0x03, 0x1b
        /*003e*/ 	.short	0x00ff


	//----- nvinfo : EIATTR_MERCURY_ISA_VERSION
	.align		4
        /*0040*/ 	.byte	0x03, 0x5f
        /*0042*/ 	.short	0x0101


	//----- nvinfo : EIATTR_EXIT_INSTR_OFFSETS
	.align		4
        /*0044*/ 	.byte	0x04, 0x1c
        /*0046*/ 	.short	(.L_807 - .L_806)


	//   ....[0]....
.L_806:
        /*0048*/ 	.word	0x00000290


	//   ....[1]....
        /*004c*/ 	.word	0x00000ce0


	//   ....[2]....
        /*0050*/ 	.word	0x00000d30


	//----- nvinfo : EIATTR_MAX_THREADS
	.align		4
.L_807:
        /*0054*/ 	.byte	0x04, 0x05
        /*0056*/ 	.short	(.L_809 - .L_808)
.L_808:
        /*0058*/ 	.word	0x00000080
        /*005c*/ 	.word	0x00000001
        /*0060*/ 	.word	0x00000001


	//----- nvinfo : EIATTR_CRS_STACK_SIZE
	.align		4
.L_809:
        /*0064*/ 	.byte	0x04, 0x1e
        /*0066*/ 	.short	(.L_811 - .L_810)
.L_810:
        /*0068*/ 	.word	0x00000000


	//----- nvinfo : EIATTR_CBANK_PARAM_SIZE
	.align		4
.L_811:
        /*006c*/ 	.byte	0x03, 0x19
        /*006e*/ 	.short	0x0018


	//----- nvinfo : EIATTR_PARAM_CBANK
	.align		4
        /*0070*/ 	.byte	0x04, 0x0a
        /*0072*/ 	.short	(.L_813 - .L_812)
	.align		4
.L_812:
        /*0074*/ 	.word	index@(.nv.constant0._ZN2at6native29vectorized_elementwise_kernelILi4ENS0_13BUnaryFunctorIN3c104HalfES4_S4_ZZZNS0_20copysign_kernel_cudaERNS_18TensorIteratorBaseEENKUlvE_clEvENKUlvE2_clEvEUlS4_S4_E_EESt5arrayIPcLm2EEEEviT0_T1_)
        /*0078*/ 	.short	0x0210
        /*007a*/ 	.short	0x0018


	//----- nvinfo : EIATTR_SW_WAR
	.align		4
.L_813:
        /*007c*/ 	.byte	0x04, 0x36
        /*007e*/ 	.short	(.L_815 - .L_814)
.L_814:
        /*0080*/ 	.word	0x00000008
.L_815:


//--------------------- .nv.info._ZN2at6native29vectorized_elementwise_kernelILi8ENS0_13BUnaryFunctorIN3c104HalfES4_S4_ZZZNS0_20copysign_kernel_cudaERNS_18TensorIteratorBaseEENKUlvE_clEvENKUlvE2_clEvEUlS4_S4_E_EESt5arrayIPcLm2EEEEviT0_T1_ --------------------------
	.section	.nv.info._ZN2at6native29vectorized_elementwise_kernelILi8ENS0_13BUnaryFunctorIN3c104HalfES4_S4_ZZZNS0_20copysign_kernel_cudaERNS_18TensorIteratorBaseEENKUlvE_clEvENKUlvE2_clEvEUlS4_S4_E_EESt5arrayIPcLm2EEEEviT0_T1_,"",@"SHT_CUDA_INFO"
	.sectionflags	@""
	.align	4


	//----- nvinfo : EIATTR_CUDA_API_VERSION
	.align		4
        /*0000*/ 	.byte	0x04, 0x37
        /*0002*/ 	.short	(.L_817 - .L_816)
.L_816:
        /*0004*/ 	.word	0x00000082


	//----- nvinfo : EIATTR_KPARAM_INFO
	.align		4
.L_817:
        /*0008*/ 	.byte	0x04, 0x17
        /*000a*/ 	.short	(.L_819 - .L_818)
.L_818:
        /*000c*/ 	.word	0x00000000
        /*0010*/ 	.short	0x0002
        /*0012*/ 	.short	0x0008
        /*0014*/ 	.byte	0x00, 0xf0, 0x41, 0x00


	//----- nvinfo : EIATTR_KPARAM_INFO
	.align		4
.L_819:
        /*0018*/ 	.byte	0x04, 0x17
        /*001a*/ 	.short	(.L_821 - .L_820)
.L_820:
        /*001c*/ 	.word	0x00000000
        /*0020*/ 	.short	0x0001
        /*0022*/ 	.short	0x0004
        /*0024*/ 	.byte	0x00, 0xf0, 0x11, 0x00


	//----- nvinfo : EIATTR_KPARAM_INFO
	.align		4
.L_821:
        /*0028*/ 	.byte	0x04, 0x17
        /*002a*/ 	.short	(.L_823 - .L_822)
.L_822:
        /*002c*/ 	.word	0x00000000
        /*0030*/ 	.short	0x0000
        /*0032*/ 	.short	0x0000
        /*0034*/ 	.byte	0x00, 0xf0, 0x11, 0x00


	//----- nvinfo : EIATTR_SPARSE_MMA_MASK
	.align		4
.L_823:
        /*0038*/ 	.byte	0x03, 0x50
        /*003a*/ 	.short	0x0000


	//----- nvinfo : EIATTR_MAXREG_COUNT
	.align		4
        /*003c*/ 	.byte	0x03, 0x1b
        /*003e*/ 	.short	0x00ff


	//----- nvinfo : EIATTR_MERCURY_ISA_VERSION
	.align		4
        /*0040*/ 	.byte	0x03, 0x5f
        /*0042*/ 	.short	0x0101


	//----- nvinfo : EIATTR_EXIT_INSTR_OFFSETS
	.align		4
        /*0044*/ 	.byte	0x04, 0x1c
        /*0046*/ 	.short	(.L_825 - .L_824)


	//   ....[0]....
.L_824:
        /*0048*/ 	.word	0x00000270


	//   ....[1]....
        /*004c*/ 	.word	0x00000cc0


	//   ....[2]....
        /*0050*/ 	.word	0x00000d10


	//----- nvinfo : EIATTR_MAX_THREADS
	.align		4
.L_825:
        /*0054*/ 	.byte	0x04, 0x05
        /*0056*/ 	.short	(.L_827 - .L_826)
.L_826:
        /*0058*/ 	.word	0x00000080
        /*005c*/ 	.word	0x00000001
        /*0060*/ 	.word	0x00000001


	//----- nvinfo : EIATTR_CRS_STACK_SIZE
	.align		4
.L_827:
        /*0064*/ 	.byte	0x04, 0x1e
        /*0066*/ 	.short	(.L_829 - .L_828)
.L_828:
        /*0068*/ 	.word	0x00000000


	//----- nvinfo : EIATTR_CBANK_PARAM_SIZE
	.align		4
.L_829:
        /*006c*/ 	.byte	0x03, 0x19
        /*006e*/ 	.short	0x0018


	//----- nvinfo : EIATTR_PARAM_CBANK
	.align		4
        /*0070*/ 	.byte	0x04, 0x0a
        /*0072*/ 	.short	(.L_831 - .L_830)
	.align		4
.L_830:
        /*0074*/ 	.word	index@(.nv.constant0._ZN2at6native29vectorized_elementwise_kernelILi8ENS0_13BUnaryFunctorIN3c104HalfES4_S4_ZZZNS0_20copysign_kernel_cudaERNS_18TensorIteratorBaseEENKUlvE_clEvENKUlvE2_clEvEUlS4_S4_E_EESt5arrayIPcLm2EEEEviT0_T1_)
        /*0078*/ 	.short	0x0210
        /*007a*/ 	.short	0x0018


	//----- nvinfo : EIATTR_SW_WAR
	.align		4
.L_831:
        /*007c*/ 	.byte	0x04, 0x36
        /*007e*/ 	.short	(.L_833 - .L_832)
.L_832:
        /*0080*/ 	.word	0x00000008
.L_833:


//--------------------- .nv.info._ZN2at6native18elementwise_kernelILi128ELi4EZNS0_15gpu_kernel_implINS0_13AUnaryFunctorIN3c104HalfES5_S5_ZZZNS0_20copysign_kernel_cudaERNS_18TensorIteratorBaseEENKUlvE_clEvENKUlvE2_clEvEUlS5_S5_E_EEEEvS7_RKT_EUliE_EEviT1_ --------------------------
	.section	.nv.info._ZN2at6native18elementwise_kernelILi128ELi4EZNS0_15gpu_kernel_implINS0_13AUnaryFunctorIN3c104HalfES5_S5_ZZZNS0_20copysign_kernel_cudaERNS_18TensorIteratorBaseEENKUlvE_clEvENKUlvE2_clEvEUlS5_S5_E_EEEEvS7_RKT_EUliE_EEviT1_,"",@"SHT_CUDA_INFO"
	.sectionflags	@""
	.align	4


	//----- nvinfo : EIATTR_CUDA_API_VERSION
	.align		4
        /*0000*/ 	.byte	0x04, 0x37
        /*0002*/ 	.short	(.L_835 - .L_834)
.L_834:
        /*0004*/ 	.word	0x00000082


	//----- nvinfo : EIATTR_KPARAM_INFO
	.align		4
.L_835:
        /*0008*/ 	.byte	0x04, 0x17
        /*000a*/ 	.short	(.L_837 - .L_836)
.L_836:
        /*000c*/ 	.word	0x00000000
        /*0010*/ 	.short	0x0001
        /*0012*/ 	.short	0x0008
        /*0014*/ 	.byte	0x00, 0xf0, 0x61, 0x08


	//----- nvinfo : EIATTR_KPARAM_INFO
	.align		4
.L_837:
        /*0018*/ 	.byte	0x04, 0x17
        /*001a*/ 	.short	(.L_839 - .L_838)
.L_838:
        /*001c*/ 	.word	0x00000000
        /*0020*/ 	.short	0x0000
        /*0022*/ 	.short	0x0000
        /*0024*/ 	.byte	0x00, 0xf0, 0x11, 0x00


	//----- nvinfo : EIATTR_SPARSE_MMA_MASK
	.align		4
.L_839:
        /*0028*/ 	.byte	0x03, 0x50
        /*002a*/ 	.short	0x0000


	//----- nvinfo : EIATTR_MAXREG_COUNT
	.align		4
        /*002c*/ 	.byte	0x03, 0x1b
        /*002e*/ 	.short	0x0080


	//----- nvinfo : EIATTR_EXTERNS
	.align		4
        /*0030*/ 	.byte	0x04, 0x0f
        /*0032*/ 	.short	(.L_841 - .L_840)


	//   ....[0]....
	.align		4
.L_840:
        /*0034*/ 	.word	index@(__assertfail)


	//----- nvinfo : EIATTR_MERCURY_ISA_VERSION
	.align		4
.L_841:
        /*0038*/ 	.byte	0x03, 0x5f
        /*003a*/ 	.short	0x0101


	//----- nvinfo : EIATTR_SYSCALL_OFFSETS
	.align		4
        /*003c*/ 	.byte	0x04, 0x46
        /*003e*/ 	.short	(.L_843 - .L_842)


	//   ....[0]....
.L_842:
        /*0040*/ 	.word	0x000022c0


	//   ....[1]....
        /*0044*/ 	.word	0x00003270


	//   ....[2]....
        /*0048*/ 	.word	0x00005580


	//   ....[3]....
        /*004c*/ 	.word	0x00006530


	//   ....[4]....
        /*0050*/ 	.word	0x00008830


	//   ....[5]....
        /*0054*/ 	.word	0x000097e0


	//   ....[6]....
        /*0058*/ 	.word	0x0000bad0


	//   ....[7]....
        /*005c*/ 	.word	0x0000ca80


	//----- nvinfo : EIATTR_EXIT_INSTR_OFFSETS
	.align		4
.L_843:
        /*0060*/ 	.byte	0x04, 0x1c
        /*0062*/ 	.short	(.L_845 - .L_844)


	//   ....[0]....
.L_844:
        /*0064*/ 	.word	0x000098b0


	//   ....[1]....
        /*0068*/ 	.word	0x0000bcb0


	//   ....[2]....
        /*006c*/ 	.word	0x0000bcf0


	//   ....[3]....
        /*0070*/ 	.word	0x0000bd90


	//   ....[4]....
        /*0074*/ 	.word	0x0000bdd0


	//   ....[5]....
        /*0078*/ 	.word	0x0000be10


	//   ....[6]....
        /*007c*/ 	.word	0x0000bea0


	//   ....[7]....
        /*0080*/ 	.word	0x0000bec0


	//   ....[8]....
        /*0084*/ 	.word	0x0000bf60


	//   ....[9]....
        /*0088*/ 	.word	0x0000bfb0


	//   ....[10]....
        /*008c*/ 	.word	0x0000c000


	//   ....[11]....
        /*0090*/ 	.word	0x0000c0d0


	//   ....[12]....
        /*0094*/ 	.word	0x0000c130


	//   ....[13]....
        /*0098*/ 	.word	0x0000c2c0


	//   ....[14]....
        /*009c*/ 	.word	0x0000c420


	//   ....[15]....
        /*00a0*/ 	.word	0x0000c460


	//   ....[16]....
        /*00a4*/ 	.word	0x0000c520


	//   ....[17]....
        /*00a8*/ 	.word	0x0000c6a0


	//   ....[18]....
        /*00ac*/ 	.word	0x0000c820


	//   ....[19]....
        /*00b0*/ 	.word	0x0000c980


	//   ....[20]....
        /*00b4*/ 	.word	0x0000ca90


	//   ....[21]....
        /*00b8*/ 	.word	0x0000cad0


	//   ....[22]....
        /*00bc*/ 	.word	0x0000cb10


	//----- nvinfo : EIATTR_MAX_THREADS
	.align		4
.L_845:
        /*00c0*/ 	.byte	0x04, 0x05
        /*00c2*/ 	.short	(.L_847 - .L_846)
.L_846:
        /*00c4*/ 	.word	0x00000080
        /*00c8*/ 	.word	0x00000001
        /*00cc*/ 	.word	0x00000001


	//----- nvinfo : EIATTR_CRS_STACK_SIZE
	.align		4
.L_847:
        /*00d0*/ 	.byte	0x04, 0x1e
        /*00d2*/ 	.short	(.L_849 - .L_848)
.L_848:
        /*00d4*/ 	.word	0x00000000


	//----- nvinfo : EIATTR_CBANK_PARAM_SIZE
	.align		4
.L_849:
        /*00d8*/ 	.byte	0x03, 0x19
        /*00da*/ 	.short	0x0220


	//----- nvinfo : EIATTR_PARAM_CBANK
	.align		4
        /*00dc*/ 	.byte	0x04, 0x0a
        /*00de*/ 	.short	(.L_851 - .L_850)
	.align		4
.L_850:
        /*00e0*/ 	.word	index@(.nv.constant0._ZN2at6native18elementwise_kernelILi128ELi4EZNS0_15gpu_kernel_implINS0_13AUnaryFunctorIN3c104HalfES5_S5_ZZZNS0_20copysign_kernel_cudaERNS_18TensorIteratorBaseEENKUlvE_clEvENKUlvE2_clEvEUlS5_S5_E_EEEEvS7_RKT_EUliE_EEviT1_)
        /*00e4*/ 	.short	0x0210
        /*00e6*/ 	.short	0x0220


	//----- nvinfo : EIATTR_SW_WAR
	.align		4
.L_851:
        /*00e8*/ 	.byte	0x04, 0x36
        /*00ea*/ 	.short	(.L_853 - .L_852)
.L_852:
        /*00ec*/ 	.word	0x00000008
.L_853:


//--------------------- .nv.info._ZN2at6native27unrolled_elementwise_kernelINS0_13AUnaryFunctorIN3c104HalfES4_S4_ZZZNS0_20copysign_kernel_cudaERNS_18TensorIteratorBaseEENKUlvE_clEvENKUlvE2_clEvEUlS4_S4_E_EESt5arrayIPcLm2EELi4E23TrivialOffsetCalculatorILi1EjESF_NS0_6memory12LoadWithCastILi1EEENSG_13StoreWithCastILi1EEEEEviT_T0_T2_T3_T4_T5_ --------------------------
	.section	.nv.info._ZN2at6native27unrolled_elementwise_kernelINS0_13AUnaryFunctorIN3c104HalfES4_S4_ZZZNS0_20copysign_kernel_cudaERNS_18TensorIteratorBaseEENKUlvE_clEvENKUlvE2_clEvEUlS4_S4_E_EESt5arrayIPcLm2EELi4E23TrivialOffsetCalculatorILi1EjESF_NS0_6memory12LoadWithCastILi1EEENSG_13StoreWithCastILi1EEEEEviT_T0_T2_T3_T4_T5_,"",@"SHT_CUDA_INFO"
	.sectionflags	@""
	.align	4


	//----- nvinfo : EIATTR_CUDA_API_VERSION
	.align		4
        /*0000*/ 	.byte	0x04, 0x37
        /*0002*/ 	.short	(.L_855 - .L_854)
.L_854:
        /*0004*/ 	.word	0x00000082


	//----- nvinfo : EIATTR_KPARAM_INFO
	.align		4
.L_855:
        /*0008*/ 	.byte	0x04, 0x17
        /*000a*/ 	.short	(.L_857 - .L_856)
.L_856:
        /*000c*/ 	.word	0x00000000
        /*0010*/ 	.short	0x0006
        /*0012*/ 	.short	0x0024
        /*0014*/ 	.byte	0x00, 0xf0, 0x21, 0x00


	//----- nvinfo : EIATTR_KPARAM_INFO
	.align		4
.L_857:
        /*0018*/ 	.byte	0x04, 0x17
        /*001a*/ 	.short	(.L_859 - .L_858)
.L_858:
        /*001c*/ 	.word	0x00000000
        /*0020*/ 	.short	0x0005
        /*0022*/ 	.short	0x001c
        /*0024*/ 	.byte	0x00, 0xf0, 0x21, 0x00


	//----- nvinfo : EIATTR_KPARAM_INFO
	.align		4
.L_859:
        /*0028*/ 	.byte	0x04, 0x17
        /*002a*/ 	.short	(.L_861 - .L_860)
.L_860:
        /*002c*/ 	.word	0x00000000
        /*0030*/ 	.short	0x0004
        /*0032*/ 	.short	0x0019
        /*0034*/ 	.byte	0x00, 0xf0, 0x05, 0x00


	//----- nvinfo : EIATTR_KPARAM_INFO
	.align		4
.L_861:
        /*0038*/ 	.byte	0x04, 0x17
        /*003a*/ 	.short	(.L_863 - .L_862)
.L_862:
        /*003c*/ 	.word	0x00000000
        /*0040*/ 	.short	0x0003
        /*0042*/ 	.short	0x0018
        /*0044*/ 	.byte	0x00, 0xf0, 0x05, 0x00


	//----- nvinfo : EIATTR_KPARAM_INFO
	.align		4
.L_863:
        /*0048*/ 	.byte	0x04, 0x17
        /*004a*/ 	.short	(.L_865 - .L_864)
.L_864:
        /*004c*/ 	.word	0x00000000
        /*0050*/ 	.short	0x0002
        /*0052*/ 	.short	0x0008
        /*0054*/ 	.byte	0x00, 0xf0, 0x41, 0x00


	//----- nvinfo : EIATTR_KPARAM_INFO
	.align		4
.L_865:
        /*0058*/ 	.byte	0x04, 0x17
        /*005a*/ 	.short	(.L_867 - .L_866)
.L_866:
        /*005c*/ 	.word	0x00000000
        /*0060*/ 	.short	0x0001
        /*0062*/ 	.short	0x0004
        /*0064*/ 	.byte	0x00, 0xf0, 0x11, 0x00


	//----- nvinfo : EIATTR_KPARAM_INFO
	.align		4
.L_867:
        /*0068*/ 	.byte	0x04, 0x17
        /*006a*/ 	.short	(.L_869 - .L_868)
.L_868:
        /*006c*/ 	.word	0x00000000
        /*0070*/ 	.short	0x0000
        /*0072*/ 	.short	0x0000
        /*0074*/ 	.byte	0x00, 0xf0, 0x11, 0x00


	//----- nvinfo : EIATTR_SPARSE_MMA_MASK
	.align		4
.L_869:
        /*0078*/ 	.byte	0x03, 0x50
        /*007a*/ 	.short	0x0000


	//----- nvinfo : EIATTR_MAXREG_COUNT
	.align		4
        /*007c*/ 	.byte	0x03, 0x1b
        /*007e*/ 	.short	0x00ff


	//----- nvinfo : EIATTR_EXTERNS
	.align		4
        /*0080*/ 	.byte	0x04, 0x0f
        /*0082*/ 	.short	(.L_871 - .L_870)


	//   ....[0]....
	.align		4
.L_870:
        /*0084*/ 	.word	index@(__assertfail)


	//----- nvinfo : EIATTR_MERCURY_ISA_VERSION
	.align		4
.L_871:
        /*0088*/ 	.byte	0x03, 0x5f
        /*008a*/ 	.short	0x0101


	//----- nvinfo : EIATTR_SYSCALL_OFFSETS
	.align		4
        /*008c*/ 	.byte	0x04, 0x46
        /*008e*/ 	.short	(.L_873 - .L_872)


	//   ....[0]....
.L_872:
        /*0090*/ 	.word	0x000010b0


	//   ....[1]....
        /*0094*/ 	.word	0x000021c0


	//   ....[2]....
        /*0098*/ 	.word	0x000032e0


	//   ....[3]....
        /*009c*/ 	.word	0x000043d0


	//   ....[4]....
        /*00a0*/ 	.word	0x000056d0


	//   ....[5]....
        /*00a4*/ 	.word	0x000066f0


	//   ....[6]....
        /*00a8*/ 	.word	0x000076d0


	//   ....[7]....
        /*00ac*/ 	.word	0x000086b0


	//----- nvinfo : EIATTR_EXIT_INSTR_OFFSETS
	.align		4
.L_873:
        /*00b0*/ 	.byte	0x04, 0x1c
        /*00b2*/ 	.short	(.L_875 - .L_874)


	//   ....[0]....
.L_874:
        /*00b4*/ 	.word	0x00007790


	//   ....[1]....
        /*00b8*/ 	.word	0x000078e0


	//   ....[2]....
        /*00bc*/ 	.word	0x00007920


	//   ....[3]....
        /*00c0*/ 	.word	0x000079c0


	//   ....[4]....
        /*00c4*/ 	.word	0x00007a00


	//   ....[5]....
        /*00c8*/ 	.word	0x00007a40


	//   ....[6]....
        /*00cc*/ 	.word	0x00007ad0


	//   ....[7]....
        /*00d0*/ 	.word	0x00007af0


	//   ....[8]....
        /*00d4*/ 	.word	0x00007b90


	//   ....[9]....
        /*00d8*/ 	.word	0x00007be0


	//   ....[10]....
        /*00dc*/ 	.word	0x00007c30


	//   ....[11]....
        /*00e0*/ 	.word	0x00007d00


	//   ....[12]....
        /*00e4*/ 	.word	0x00007d60


	//   ....[13]....
        /*00e8*/ 	.word	0x00007ef0


	//   ....[14]....
        /*00ec*/ 	.word	0x00008050


	//   ....[15]....
        /*00f0*/ 	.word	0x00008090


	//   ....[16]....
        /*00f4*/ 	.word	0x00008150


	//   ....[17]....
        /*00f8*/ 	.word	0x000082d0


	//   ....[18]....
        /*00fc*/ 	.word	0x00008450


	//   ....[19]....
        /*0100*/ 	.word	0x000085b0


	//   ....[20]....
        /*0104*/ 	.word	0x000086c0


	//   ....[21]....
        /*0108*/ 	.word	0x00008700


	//   ....[22]....
        /*010c*/ 	.word	0x00008740


	//----- nvinfo : EIATTR_MAX_THREADS
	.align		4
.L_875:
        /*0110*/ 	.byte	0x04, 0x05
        /*0112*/ 	.short	(.L_877 - .L_876)
.L_876:
        /*0114*/ 	.word	0x00000080
        /*0118*/ 	.word	0x00000001
        /*011c*/ 	.word	0x00000001


	//----- nvinfo : EIATTR_CRS_STACK_SIZE
	.align		4
.L_877:
        /*0120*/ 	.byte	0x04, 0x1e
        /*0122*/ 	.short	(.L_879 - .L_878)
.L_878:
        /*0124*/ 	.word	0x00000000


	//----- nvinfo : EIATTR_CBANK_PARAM_SIZE
	.align		4
.L_879:
        /*0128*/ 	.byte	0x03, 0x19
        /*012a*/ 	.short	0x002c


	//----- nvinfo : EIATTR_PARAM_CBANK
	.align		4
        /*012c*/ 	.byte	0x04, 0x0a
        /*012e*/ 	.short	(.L_881 - .L_880)
	.align		4
.L_880:
        /*0130*/ 	.word	index@(.nv.constant0._ZN2at6native27unrolled_elementwise_kernelINS0_13AUnaryFunctorIN3c104HalfES4_S4_ZZZNS0_20copysign_kernel_cudaERNS_18TensorIteratorBaseEENKUlvE_clEvENKUlvE2_clEvEUlS4_S4_E_EESt5arrayIPcLm2EELi4E23TrivialOffsetCalculatorILi1EjESF_NS0_6memory12LoadWithCastILi1EEENSG_13StoreWithCastILi1EEEEEviT_T0_T2_T3_T4_T5_)
        /*0134*/ 	.short	0x0210
        /*0136*/ 	.short	0x002c


	//----- nvinfo : EIATTR_SW_WAR
	.align		4
.L_881:
        /*0138*/ 	.byte	0x04, 0x36
        /*013a*/ 	.short	(.L_883 - .L_882)
.L_882:
        /*013c*/ 	.word	0x00000008
.L_883:


//--------------------- .nv.info._ZN2at6native18elementwise_kernelILi128ELi4EZNS0_22gpu_kernel_impl_nocastINS0_13AUnaryFunctorIN3c104HalfES5_S5_ZZZNS0_20copysign_kernel_cudaERNS_18TensorIteratorBaseEENKUlvE_clEvENKUlvE2_clEvEUlS5_S5_E_EEEEvS7_RKT_EUliE_EEviT1_ --------------------------
	.section	.nv.info._ZN2at6native18elementwise_kernelILi128ELi4EZNS0_22gpu_kernel_impl_nocastINS0_13AUnaryFunctorIN3c104HalfES5_S5_ZZZNS0_20copysign_kernel_cudaERNS_18TensorIteratorBaseEENKUlvE_clEvENKUlvE2_clEvEUlS5_S5_E_EEEEvS7_RKT_EUliE_EEviT1_,"",@"SHT_CUDA_INFO"
	.sectionflags	@""
	.align	4


	//----- nvinfo : EIATTR_CUDA_API_VERSION
	.align		4
        /*0000*/ 	.byte	0x04, 0x37
        /*0002*/ 	.short	(.L_885 - .L_884)
.L_884:
        /*0004*/ 	.word	0x00000082


	//----- nvinfo : EIATTR_KPARAM_INFO
	.align		4
.L_885:
        /*0008*/ 	.byte	0x04, 0x17
        /*000a*/ 	.short	(.L_887 - .L_886)
.L_886:
        /*000c*/ 	.word	0x00000000
        /*0010*/ 	.short	0x0001
        /*0012*/ 	.short	0x0008
        /*0014*/ 	.byte	0x00, 0xf0, 0x61, 0x08


	//----- nvinfo : EIATTR_KPARAM_INFO
	.align		4
.L_887:
        /*0018*/ 	.byte	0x04, 0x17
        /*001a*/ 	.short	(.L_889 - .L_888)
.L_888:
        /*001c*/ 	.word	0x00000000
        /*0020*/ 	.short	0x0000
        /*0022*/ 	.short	0x0000
        /*0024*/ 	.byte	0x00, 0xf0, 0x11, 0x00


	//----- nvinfo : EIATTR_SPARSE_MMA_MASK
	.align		4
.L_889:
        /*0028*/ 	.byte	0x03, 0x50
        /*002a*/ 	.short	0x0000


	//----- nvinfo : EIATTR_MAXREG_COUNT
	.align		4
        /*002c*/ 	.byte	0x03, 0x1b
        /*002e*/ 	.short	0x0080


	//----- nvinfo : EIATTR_MERCURY_ISA_VERSION
	.align		4
        /*0030*/ 	.byte	0x03, 0x5f
        /*0032*/ 	.short	0x0101


	//----- nvinfo : EIATTR_EXIT_INSTR_OFFSETS
	.align		4
        /*0034*/ 	.byte	0x04, 0x1c
        /*0036*/ 	.short	(.L_891 - .L_890)


	//   ....[0]....
.L_890:
        /*0038*/ 	.word	0x00003c50


	//   ....[1]....
        /*003c*/ 	.word	0x00005010


	//----- nvinfo : EIATTR_MAX_THREADS
	.align		4
.L_891:
        /*0040*/ 	.byte	0x04, 0x05
        /*0042*/ 	.short	(.L_893 - .L_892)
.L_892:
        /*0044*/ 	.word	0x00000080
        /*0048*/ 	.word	0x00000001
        /*004c*/ 	.word	0x00000001


	//----- nvinfo : EIATTR_CRS_STACK_SIZE
	.align		4
.L_893:
        /*0050*/ 	.byte	0x04, 0x1e
        /*0052*/ 	.short	(.L_895 - .L_894)
.L_894:
        /*0054*/ 	.word	0x00000000


	//----- nvinfo : EIATTR_CBANK_PARAM_SIZE
	.align		4
.L_895:
        /*0058*/ 	.byte	0x03, 0x19
        /*005a*/ 	.short	0x0220


	//----- nvinfo : EIATTR_PARAM_CBANK
	.align		4
        /*005c*/ 	.byte	0x04, 0x0a
        /*005e*/ 	.short	(.L_897 - .L_896)
	.align		4
.L_896:
        /*0060*/ 	.word	index@(.nv.constant0._ZN2at6native18elementwise_kernelILi128ELi4EZNS0_22gpu_kernel_impl_nocastINS0_13AUnaryFunctorIN3c104HalfES5_S5_ZZZNS0_20copysign_kernel_cudaERNS_18TensorIteratorBaseEENKUlvE_clEvENKUlvE2_clEvEUlS5_S5_E_EEEEvS7_RKT_EUliE_EEviT1_)
        /*0064*/ 	.short	0x0210
        /*0066*/ 	.short	0x0220


	//----- nvinfo : EIATTR_SW_WAR
	.align		4
.L_897:
        /*0068*/ 	.byte	0x04, 0x36
        /*006a*/ 	.short	(.L_899 - .L_898)
.L_898:
        /*006c*/ 	.word	0x00000008
.L_899:


//--------------------- .nv.info._ZN2at6native27unrolled_elementwise_kernelINS0_13AUnaryFunctorIN3c104HalfES4_S4_ZZZNS0_20copysign_kernel_cudaERNS_18TensorIteratorBaseEENKUlvE_clEvENKUlvE2_clEvEUlS4_S4_E_EESt5arrayIPcLm2EELi4E23TrivialOffsetCalculatorILi1EjESF_NS0_6memory15LoadWithoutCastENSG_16StoreWithoutCastEEEviT_T0_T2_T3_T4_T5_ --------------------------
	.section	.nv.info._ZN2at6native27unrolled_elementwise_kernelINS0_13AUnaryFunctorIN3c104HalfES4_S4_ZZZNS0_20copysign_kernel_cudaERNS_18TensorIteratorBaseEENKUlvE_clEvENKUlvE2_clEvEUlS4_S4_E_EESt5arrayIPcLm2EELi4E23TrivialOffsetCalculatorILi1EjESF_NS0_6memory15LoadWithoutCastENSG_16StoreWithoutCastEEEviT_T0_T2_T3_T4_T5_,"",@"SHT_CUDA_INFO"
	.sectionflags	@""
	.align	4


	//----- nvinfo : EIATTR_CUDA_API_VERSION
	.align		4
        /*0000*/ 	.byte	0x04, 0x37
        /*0002*/ 	.short	(.L_901 - .L_900)
.L_900:
        /*0004*/ 	.word	0x00000082


	//----- nvinfo : EIATTR_KPARAM_INFO
	.align		4
.L_901:
        /*0008*/ 	.byte	0x04, 0x17
        /*000a*/ 	.short	(.L_903 - .L_902)
.L_902:
        /*000c*/ 	.word	0x00000000
        /*0010*/ 	.short	0x0006
        /*0012*/ 	.short	0x001b
        /*0014*/ 	.byte	0x00, 0xf0, 0x05, 0x00


	//----- nvinfo : EIATTR_KPARAM_INFO
	.align		4
.L_903:
        /*0018*/ 	.byte	0x04, 0x17
        /*001a*/ 	.short	(.L_905 - .L_904)
.L_904:
        /*001c*/ 	.word	0x00000000
        /*0020*/ 	.short	0x0005
        /*0022*/ 	.short	0x001a
        /*0024*/ 	.byte	0x00, 0xf0, 0x05, 0x00


	//----- nvinfo : EIATTR_KPARAM_INFO
	.align		4
.L_905:
        /*0028*/ 	.byte	0x04, 0x17
        /*002a*/ 	.short	(.L_907 - .L_906)
.L_906:
        /*002c*/ 	.word	0x00000000
        /*0030*/ 	.short	0x0004
        /*0032*/ 	.short	0x0019
        /*0034*/ 	.byte	0x00, 0xf0, 0x05, 0x00


	//----- nvinfo : EIATTR_KPARAM_INFO
	.align		4
.L_907:
        /*0038*/ 	.byte	0x04, 0x17
        /*003a*/ 	.short	(.L_909 - .L_908)
.L_908:
        /*003c*/ 	.word	0x00000000
        /*0040*/ 	.short	0x0003
        /*0042*/ 	.short	0x0018
        /*0044*/ 	.byte	0x00, 0xf0, 0x05, 0x00


	//----- nvinfo : EIATTR_KPARAM_INFO
	.align		4
.L_909:
        /*0048*/ 	.byte	0x04, 0x17
        /*004a*/ 	.short	(.L_911 - .L_910)
.L_910:
        /*004c*/ 	.word	0x00000000
        /*0050*/ 	.short	0x0002
        /*0052*/ 	.short	0x0008
        /*0054*/ 	.byte	0x00, 0xf0, 0x41, 0x00


	//----- nvinfo : EIATTR_KPARAM_INFO
	.align		4
.L_911:
        /*0058*/ 	.byte	0x04, 0x17
        /*005a*/ 	.short	(.L_913 - .L_912)
.L_912:
        /*005c*/ 	.word	0x00000000
        /*0060*/ 	.short	0x0001
        /*0062*/ 	.short	0x0004
        /*0064*/ 	.byte	0x00, 0xf0, 0x11, 0x00


	//----- nvinfo : EIATTR_KPARAM_INFO
	.align		4
.L_913:
        /*0068*/ 	.byte	0x04, 0x17
        /*006a*/ 	.short	(.L_915 - .L_914)
.L_914:
        /*006c*/ 	.word	0x00000000
        /*0070*/ 	.short	0x0000
        /*0072*/ 	.short	0x0000
        /*0074*/ 	.byte	0x00, 0xf0, 0x11, 0x00


	//----- nvinfo : EIATTR_SPARSE_MMA_MASK
	.align		4
.L_915:
        /*0078*/ 	.byte	0x03, 0x50
        /*007a*/ 	.short	0x0000


	//----- nvinfo : EIATTR_MAXREG_COUNT
	.align		4
        /*007c*/ 	.byte	0x03, 0x1b
        /*007e*/ 	.short	0x00ff


	//----- nvinfo : EIATTR_MERCURY_ISA_VERSION
	.align		4
        /*0080*/ 	.byte	0x03, 0x5f
        /*0082*/ 	.short	0x0101


	//----- nvinfo : EIATTR_EXIT_INSTR_OFFSETS
	.align		4
        /*0084*/ 	.byte	0x04, 0x1c
        /*0086*/ 	.short	(.L_917 - .L_916)


	//   ....[0]....
.L_916:
        /*0088*/ 	.word	0x000004d0


	//   ....[1]....
        /*008c*/ 	.word	0x00000560


	//----- nvinfo : EIATTR_MAX_THREADS
	.align		4
.L_917:
        /*0090*/ 	.byte	0x04, 0x05
        /*0092*/ 	.short	(.L_919 - .L_918)
.L_918:
        /*0094*/ 	.word	0x00000080
        /*0098*/ 	.word	0x00000001
        /*009c*/ 	.word	0x00000001


	//----- nvinfo : EIATTR_CRS_STACK_SIZE
	.align		4
.L_919:
        /*00a0*/ 	.byte	0x04, 0x1e
        /*00a2*/ 	.short	(.L_921 - .L_920)
.L_920:
        /*00a4*/ 	.word	0x00000000


	//----- nvinfo : EIATTR_CBANK_PARAM_SIZE
	.align		4
.L_921:
        /*00a8*/ 	.byte	0x03, 0x19
        /*00aa*/ 	.short	0x001c


	//----- nvinfo : EIATTR_PARAM_CBANK
	.align		4
        /*00ac*/ 	.byte	0x04, 0x0a
        /*00ae*/ 	.short	(.L_923 - .L_922)
	.align		4
.L_922:
        /*00b0*/ 	.word	index@(.nv.constant0._ZN2at6native27unrolled_elementwise_kernelINS0_13AUnaryFunctorIN3c104HalfES4_S4_ZZZNS0_20copysign_kernel_cudaERNS_18TensorIteratorBaseEENKUlvE_clEvENKUlvE2_clEvEUlS4_S4_E_EESt5arrayIPcLm2EELi4E23TrivialOffsetCalculatorILi1EjESF_NS0_6memory15LoadWithoutCastENSG_16StoreWithoutCastEEEviT_T0_T2_T3_T4_T5_)
        /*00b4*/ 	.short	0x0210
        /*00b6*/ 	.short	0x001c


	//----- nvinfo : EIATTR_SW_WAR
	.align		4
.L_923:
        /*00b8*/ 	.byte	0x04, 0x36
        /*00ba*/ 	.short	(.L_925 - .L_924)
.L_924:
        /*00bc*/ 	.word	0x00000008
.L_925:


//--------------------- .nv.info._ZN2at6native29vectorized_elementwise_kernelILi2ENS0_13AUnaryFunctorIN3c104HalfES4_S4_ZZZNS0_20copysign_kernel_cudaERNS_18TensorIteratorBaseEENKUlvE_clEvENKUlvE2_clEvEUlS4_S4_E_EESt5arrayIPcLm2EEEEviT0_T1_ --------------------------
	.section	.nv.info._ZN2at6native29vectorized_elementwise_kernelILi2ENS0_13AUnaryFunctorIN3c104HalfES4_S4_ZZZNS0_20copysign_kernel_cudaERNS_18TensorIteratorBaseEENKUlvE_clEvENKUlvE2_clEvEUlS4_S4_E_EESt5arrayIPcLm2EEEEviT0_T1_,"",@"SHT_CUDA_INFO"
	.sectionflags	@""
	.align	4


	//----- nvinfo : EIATTR_CUDA_API_VERSION
	.align		4
        /*0000*/ 	.byte	0x04, 0x37
        /*0002*/ 	.short	(.L_927 - .L_926)
.L_926:
        /*0004*/ 	.word	0x00000082


	//----- nvinfo : EIATTR_KPARAM_INFO
	.align		4
.L_927:
        /*0008*/ 	.byte	0x04, 0x17
        /*000a*/ 	.short	(.L_929 - .L_928)
.L_928:
        /*000c*/ 	.word	0x00000000
        /*0010*/ 	.short	0x0002
        /*0012*/ 	.short	0x0008
        /*0014*/ 	.byte	0x00, 0xf0, 0x41, 0x00


	//----- nvinfo : EIATTR_KPARAM_INFO
	.align		4
.L_929:
        /*0018*/ 	.byte	0x04, 0x17
        /*001a*/ 	.short	(.L_931 - .L_930)
.L_930:
        /*001c*/ 	.word	0x00000000
        /*0020*/ 	.short	0x0001
        /*0022*/ 	.short	0x0004
        /*0024*/ 	.byte	0x00, 0xf0, 0x11, 0x00


	//----- nvinfo : EIATTR_KPARAM_INFO
	.align		4
.L_931:
        /*0028*/ 	.byte	0x04, 0x17
        /*002a*/ 	.short	(.L_933 - .L_932)
.L_932:
        /*002c*/ 	.word	0x00000000
        /*0030*/ 	.short	0x0000
        /*0032*/ 	.short	0x0000
        /*0034*/ 	.byte	0x00, 0xf0, 0x11, 0x00


	//----- nvinfo : EIATTR_SPARSE_MMA_MASK
	.align		4
.L_933:
        /*0038*/ 	.byte	0x03, 0x50
        /*003a*/ 	.short	0x0000


	//----- nvinfo : EIATTR_MAXREG_COUNT
	.align		4
        /*003c*/ 	.byte	0x03, 0x1b
        /*003e*/ 	.short	0x00ff


	//----- nvinfo : EIATTR_MERCURY_ISA_VERSION
	.align		4
        /*0040*/ 	.byte	0x03, 0x5f
        /*0042*/ 	.short	0x0101


	//----- nvinfo : EIATTR_EXIT_INSTR_OFFSETS
	.align		4
        /*0044*/ 	.byte	0x04, 0x1c
        /*0046*/ 	.short	(.L_935 - .L_934)


	//   ....[0]....
.L_934:
        /*0048*/ 	.word	0x000002d0


	//   ....[1]....
        /*004c*/ 	.word	0x00000d20


	//   ....[2]....
        /*0050*/ 	.word	0x00000d70


	//----- nvinfo : EIATTR_MAX_THREADS
	.align		4
.L_935:
        /*0054*/ 	.byte	0x04, 0x05
        /*0056*/ 	.short	(.L_937 - .L_936)
.L_936:
        /*0058*/ 	.word	0x00000080
        /*005c*/ 	.word	0x00000001
        /*0060*/ 	.word	0x00000001


	//----- nvinfo : EIATTR_CRS_STACK_SIZE
	.align		4
.L_937:
        /*0064*/ 	.byte	0x04, 0x1e
        /*0066*/ 	.short	(.L_939 - .L_938)
.L_938:
        /*0068*/ 	.word	0x00000000


	//----- nvinfo : EIATTR_CBANK_PARAM_SIZE
	.align		4
.L_939:
        /*006c*/ 	.byte	0x03, 0x19
        /*006e*/ 	.short	0x0018


	//----- nvinfo : EIATTR_PARAM_CBANK
	.align		4
        /*0070*/ 	.byte	0x04, 0x0a
        /*0072*/ 	.short	(.L_941 - .L_940)
	.align		4
.L_940:
        /*0074*/ 	.word	index@(.nv.constant0._ZN2at6native29vectorized_elementwise_kernelILi2ENS0_13AUnaryFunctorIN3c104HalfES4_S4_ZZZNS0_20copysign_kernel_cudaERNS_18TensorIteratorBaseEENKUlvE_clEvENKUlvE2_clEvEUlS4_S4_E_EESt5arrayIPcLm2EEEEviT0_T1_)
        /*0078*/ 	.short	0x0210
        /*007a*/ 	.short	0x0018


	//----- nvinfo : EIATTR_SW_WAR
	.align		4
.L_941:
        /*007c*/ 	.byte	0x04, 0x36
        /*007e*/ 	.short	(.L_943 - .L_942)
.L_942:
        /*0080*/ 	.word	0x00000008
.L_943:


//--------------------- .nv.info._ZN2at6native29vectorized_elementwise_kernelILi4ENS0_13AUnaryFunctorIN3c104HalfES4_S4_ZZZNS0_20copysign_kernel_cudaERNS_18TensorIteratorBaseEENKUlvE_clEvENKUlvE2_clEvEUlS4_S4_E_EESt5arrayIPcLm2EEEEviT0_T1_ --------------------------
	.section	.nv.info._ZN2at6native29vectorized_elementwise_kernelILi4ENS0_13AUnaryFunctorIN3c104HalfES4_S4_ZZZNS0_20copysign_kernel_cudaERNS_18TensorIteratorBaseEENKUlvE_clEvENKUlvE2_clEvEUlS4_S4_E_EESt5arrayIPcLm2EEEEviT0_T1_,"",@"SHT_CUDA_INFO"
	.sectionflags	@""
	.align	4


	//----- nvinfo : EIATTR_CUDA_API_VERSION
	.align		4
        /*0000*/ 	.byte	0x04, 0x37
        /*0002*/ 	.short	(.L_945 - .L_944)
.L_944:
        /*0004*/ 	.word	0x00000082


	//----- nvinfo : EIATTR_KPARAM_INFO
	.align		4
.L_945:
        /*0008*/ 	.byte	0x04, 0x17
        /*000a*/ 	.short	(.L_947 - .L_946)
.L_946:
        /*000c*/ 	.word	0x00000000
        /*0010*/ 	.short	0x0002
        /*0012*/ 	.short	0x0008
        /*0014*/ 	.byte	0x00, 0xf0, 0x41, 0x00


	//----- nvinfo : EIATTR_KPARAM_INFO
	.align		4
.L_947:
        /*0018*/ 	.byte	0x04, 0x17
        /*001a*/ 	.short	(.L_949 - .L_948)
.L_948:
        /*001c*/ 	.word	0x00000000
        /*0020*/ 	.short	0x0001
        /*0022*/ 	.short	0x0004
        /*0024*/ 	.byte	0x00, 0xf0, 0x11, 0x00


	//----- nvinfo : EIATTR_KPARAM_INFO
	.align		4
.L_949:
        /*0028*/ 	.byte	0x04, 0x17
        /*002a*/ 	.short	(.L_951 - .L_950)
.L_950:
        /*002c*/ 	.word	0x00000000
        /*0030*/ 	.short	0x0000
        /*0032*/ 	.short	0x0000
        /*0034*/ 	.byte	0x00, 0xf0, 0x11, 0x00


	//----- nvinfo : EIATTR_SPARSE_MMA_MASK
	.align		4
.L_951:
        /*0038*/ 	.byte	0x03, 0x50
        /*003a*/ 	.short	0x0000


	//----- nvinfo : EIATTR_MAXREG_COUNT
	.align		4
        /*003c*/ 	.byte	0x03, 0x1b
        /*003e*/ 	.short	0x00ff


	//----- nvinfo : EIATTR_MERCURY_ISA_VERSION
	.align		4
        /*0040*/ 	.byte	0x03, 0x5f
        /*0042*/ 	.short	0x0101


	//----- nvinfo : EIATTR_EXIT_INSTR_OFFSETS
	.align		4
        /*0044*/ 	.byte	0x04, 0x1c
        /*0046*/ 	.short	(.L_953 - .L_952)


	//   ....[0]....
.L_952:
        /*0048*/ 	.word	0x00000290


	//   ....[1]....
        /*004c*/ 	.word	0x00000ce0


	//   ....[2]....
        /*0050*/ 	.word	0x00000d30


	//----- nvinfo : EIATTR_MAX_THREADS
	.align		4
.L_953:
        /*0054*/ 	.byte	0x04, 0x05
        /*0056*/ 	.short	(.L_955 - .L_954)
.L_954:
        /*0058*/ 	.word	0x00000080
        /*005c*/ 	.word	0x00000001
        /*0060*/ 	.word	0x00000001


	//----- nvinfo : EIATTR_CRS_STACK_SIZE
	.align		4
.L_955:
        /*0064*/ 	.byte	0x04, 0x1e
        /*0066*/ 	.short	(.L_957 - .L_956)
.L_956:
        /*0068*/ 	.word	0x00000000


	//----- nvinfo : EIATTR_CBANK_PARAM_SIZE
	.align		4
.L_957:
        /*006c*/ 	.byte	0x03, 0x19
        /*006e*/ 	.short	0x0018


	//----- nvinfo : EIATTR_PARAM_CBANK
	.align		4
        /*0070*/ 	.byte	0x04, 0x0a
        /*0072*/ 	.short	(.L_959 - .L_958)
	.align		4
.L_958:
        /*0074*/ 	.word	index@(.nv.constant0._ZN2at6native29vectorized_elementwise_kernelILi4ENS0_13AUnaryFunctorIN3c104HalfES4_S4_ZZZNS0_20copysign_kernel_cudaERNS_18TensorIteratorBaseEENKUlvE_clEvENKUlvE2_clEvEUlS4_S4_E_EESt5arrayIPcLm2EEEEviT0_T1_)
        /*0078*/ 	.short	0x0210
        /*007a*/ 	.short	0x0018


	//----- nvinfo : EIATTR_SW_WAR
	.align		4
.L_959:
        /*007c*/ 	.byte	0x04, 0x36
        /*007e*/ 	.short	(.L_961 - .L_960)
.L_960:
        /*0080*/ 	.word	0x00000008
.L_961:


//--------------------- .nv.info._ZN2at6native29vectorized_elementwise_kernelILi8ENS0_13AUnaryFunctorIN3c104HalfES4_S4_ZZZNS0_20copysign_kernel_cudaERNS_18TensorIteratorBaseEENKUlvE_clEvENKUlvE2_clEvEUlS4_S4_E_EESt5arrayIPcLm2EEEEviT0_T1_ --------------------------
	.section	.nv.info._ZN2at6native29vectorized_elementwise_kernelILi8ENS0_13AUnaryFunctorIN3c104HalfES4_S4_ZZZNS0_20copysign_kernel_cudaERNS_18TensorIteratorBaseEENKUlvE_clEvENKUlvE2_clEvEUlS4_S4_E_EESt5arrayIPcLm2EEEEviT0_T1_,"",@"SHT_CUDA_INFO"
	.sectionflags	@""
	.align	4


	//----- nvinfo : EIATTR_CUDA_API_VERSION
	.align		4
        /*0000*/ 	.byte	0x04, 0x37
        /*0002*/ 	.short	(.L_963 - .L_962)
.L_962:
        /*0004*/ 	.word	0x00000082


	//----- nvinfo : EIATTR_KPARAM_INFO
	.align		4
.L_963:
        /*0008*/ 	.byte	0x04, 0x17
        /*000a*/ 	.short	(.L_965 - .L_964)
.L_964:
        /*000c*/ 	.word	0x00000000
        /*0010*/ 	.short	0x0002
        /*0012*/ 	.short	0x0008
        /*0014*/ 	.byte	0x00, 0xf0, 0x41, 0x00


	//----- nvinfo : EIATTR_KPARAM_INFO
	.align		4
.L_965:
        /*0018*/ 	.byte	0x04, 0x17
        /*001a*/ 	.short	(.L_967 - .L_966)
.L_966:
        /*001c*/ 	.word	0x00000000
        /*0020*/ 	.short	0x0001
        /*0022*/ 	.short	0x0004
        /*0024*/ 	.byte	0x00, 0xf0, 0x11, 0x00


	//----- nvinfo : EIATTR_KPARAM_INFO
	.align		4
.L_967:
        /*0028*/ 	.byte	0x04, 0x17
        /*002a*/ 	.short	(.L_969 - .L_968)
.L_968:
        /*002c*/ 	.word	0x00000000
        /*0030*/ 	.short	0x0000
        /*0032*/ 	.short	0x0000
        /*0034*/ 	.byte	0x00, 0xf0, 0x11, 0x00


	//----- nvinfo : EIATTR_SPARSE_MMA_MASK
	.align		4
.L_969:
        /*0038*/ 	.byte	0x03, 0x50
        /*003a*/ 	.short	0x0000


	//----- nvinfo : EIATTR_MAXREG_COUNT
	.align		4
        /*003c*/ 	.byte	0x03, 0x1b
        /*003e*/ 	.short	0x00ff


	//----- nvinfo : EIATTR_MERCURY_ISA_VERSION
	.align		4
        /*0040*/ 	.byte	0x03, 0x5f
        /*0042*/ 	.short	0x0101


	//----- nvinfo : EIATTR_EXIT_INSTR_OFFSETS
	.align		4
        /*0044*/ 	.byte	0x04, 0x1c
        /*0046*/ 	.short	(.L_971 - .L_970)


	//   ....[0]....
.L_970:
        /*0048*/ 	.word	0x00000270


	//   ....[1]....
        /*004c*/ 	.word	0x00000cc0


	//   ....[2]....
        /*0050*/ 	.word	0x00000d10


	//----- nvinfo : EIATTR_MAX_THREADS
	.align		4
.L_971:
        /*0054*/ 	.byte	0x04, 0x05
        /*0056*/ 	.short	(.L_973 - .L_972)
.L_972:
        /*0058*/ 	.word	0x00000080
        /*005c*/ 	.word	0x00000001
        /*0060*/ 	.word	0x00000001


	//----- nvinfo : EIATTR_CRS_STACK_SIZE
	.align		4
.L_973:
        /*0064*/ 	.byte	0x04, 0x1e
        /*0066*/ 	.short	(.L_975 - .L_974)
.L_974:
        /*0068*/ 	.word	0x00000000


	//----- nvinfo : EIATTR_CBANK_PARAM_SIZE
	.align		4
.L_975:
        /*006c*/ 	.byte	0x03, 0x19
        /*006e*/ 	.short	0x0018


	//----- nvinfo : EIATTR_PARAM_CBANK
	.align		4
        /*0070*/ 	.byte	0x04, 0x0a
        /*0072*/ 	.short	(.L_977 - .L_976)
	.align		4
.L_976:
        /*0074*/ 	.word	index@(.nv.constant0._ZN2at6native29vectorized_elementwise_kernelILi8ENS0_13AUnaryFunctorIN3c104HalfES4_S4_ZZZNS0_20copysign_kernel_cudaERNS_18TensorIteratorBaseEENKUlvE_clEvENKUlvE2_clEvEUlS4_S4_E_EESt5arrayIPcLm2EEEEviT0_T1_)
        /*0078*/ 	.short	0x0210
        /*007a*/ 	.short	0x0018


	//----- nvinfo : EIATTR_SW_WAR
	.align		4
.L_977:
        /*007c*/ 	.byte	0x04, 0x36
        /*007e*/ 	.short	(.L_979 - .L_978)
.L_978:
        /*0080*/ 	.word	0x00000008
.L_979:


//--------------------- .nv.info._ZN2at6native18elementwise_kernelILi128ELi4EZNS0_15gpu_kernel_implINS0_13BinaryFunctorIN3c108BFloat16ES5_S5_ZZZNS0_20copysign_kernel_cudaERNS_18TensorIteratorBaseEENKUlvE_clEvENKUlvE1_clEvEUlS5_S5_E_EEEEvS7_RKT_EUliE_EEviT1_ --------------------------
	.section	.nv.info._ZN2at6native18elementwise_kernelILi128ELi4EZNS0_15gpu_kernel_implINS0_13BinaryFunctorIN3c108BFloat16ES5_S5_ZZZNS0_20copysign_kernel_cudaERNS_18TensorIteratorBaseEENKUlvE_clEvENKUlvE1_clEvEUlS5_S5_E_EEEEvS7_RKT_EUliE_EEviT1_,"",@"SHT_CUDA_INFO"
	.sectionflags	@""
	.align	4


	//----- nvinfo : EIATTR_CUDA_API_VERSION
	.align		4
        /*0000*/ 	.byte	0x04, 0x37
        /*0002*/ 	.short	(.L_981 - .L_980)
.L_980:
        /*0004*/ 	.word	0x00000082


	//----- nvinfo : EIATTR_KPARAM_INFO
	.align		4
.L_981:
        /*0008*/ 	.byte	0x04, 0x17
        /*000a*/ 	.short	(.L_983 - .L_982)
.L_982:
        /*000c*/ 	.word	0x00000000
        /*0010*/ 	.short	0x0001
        /*0012*/ 	.short	0x0008
        /*0014*/ 	.byte	0x00, 0xf0, 0x21, 0x0a


	//----- nvinfo : EIATTR_KPARAM_INFO
	.align		4
.L_983:
        /*0018*/ 	.byte	0x04, 0x17
        /*001a*/ 	.short	(.L_985 - .L_984)
.L_984:
        /*001c*/ 	.word	0x00000000
        /*0020*/ 	.short	0x0000
        /*0022*/ 	.short	0x0000
        /*0024*/ 	.byte	0x00, 0xf0, 0x11, 0x00


	//----- nvinfo : EIATTR_SPARSE_MMA_MASK
	.align		4
.L_985:
        /*0028*/ 	.byte	0x03, 0x50
        /*002a*/ 	.short	0x0000


	//----- nvinfo : EIATTR_MAXREG_COUNT
	.align		4
        /*002c*/ 	.byte	0x03, 0x1b
        /*002e*/ 	.short	0x0080


	//----- nvinfo : EIATTR_EXTERNS
	.align		4
        /*0030*/ 	.byte	0x04, 0x0f
        /*0032*/ 	.short	(.L_987 - .L_986)


	//   ....[0]....
	.align		4
.L_986:
        /*0034*/ 	.word	index@(__assertfail)


	//----- nvinfo : EIATTR_MERCURY_ISA_VERSION
	.align		4
.L_987:
        /*0038*/ 	.byte	0x03, 0x5f
        /*003a*/ 	.short	0x0101


	//----- nvinfo : EIATTR_SYSCALL_OFFSETS
	.align		4
        /*003c*/ 	.byte	0x04, 0x46
        /*003e*/ 	.short	(.L_989 - .L_988)


	//   ....[0]....
.L_988:
        /*0040*/ 	.word	0x000026f0


	//   ....[1]....
        /*0044*/ 	.word	0x000036c0


	//   ....[2]....
        /*0048*/ 	.word	0x00004660


	//   ....[3]....
        /*004c*/ 	.word	0x00006da0


	//   ....[4]....
        /*0050*/ 	.word	0x00007d70


	//   ....[5]....
        /*0054*/ 	.word	0x00008d10


	//   ....[6]....
        /*0058*/ 	.word	0x0000b440


	//   ....[7]....
        /*005c*/ 	.word	0x0000c410


	//   ....[8]....
        /*0060*/ 	.word	0x0000d3b0


	//   ....[9]....
        /*0064*/ 	.word	0x0000fad0


	//   ....[10]....
        /*0068*/ 	.word	0x00010aa0


	//   ....[11]....
        /*006c*/ 	.word	0x00011a40


	//----- nvinfo : EIATTR_EXIT_INSTR_OFFSETS
	.align		4
.L_989:
        /*0070*/ 	.byte	0x04, 0x1c
        /*0072*/ 	.short	(.L_991 - .L_990)


	//   ....[0]....
.L_990:
        /*0074*/ 	.word	0x0000d480


	//   ....[1]....
        /*0078*/ 	.word	0x00010c70


	//   ....[2]....
        /*007c*/ 	.word	0x00010cb0


	//   ....[3]....
        /*0080*/ 	.word	0x00010d50


	//   ....[4]....
        /*0084*/ 	.word	0x00010d90


	//   ....[5]....
        /*0088*/ 	.word	0x00010dd0


	//   ....[6]....
        /*008c*/ 	.word	0x00010e60


	//   ....[7]....
        /*0090*/ 	.word	0x00010ea0


	//   ....[8]....
        /*0094*/ 	.word	0x00010f40


	//   ....[9]....
        /*0098*/ 	.word	0x00010f90


	//   ....[10]....
        /*009c*/ 	.word	0x00010fe0


	//   ....[11]....
        /*00a0*/ 	.word	0x000110b0


	//   ....[12]....
        /*00a4*/ 	.word	0x00011110


	//   ....[13]....
        /*00a8*/ 	.word	0x000112a0


	//   ....[14]....
        /*00ac*/ 	.word	0x00011400


	//   ....[15]....
        /*00b0*/ 	.word	0x00011420


	//   ....[16]....
        /*00b4*/ 	.word	0x000114e0


	//   ....[17]....
        /*00b8*/ 	.word	0x00011660


	//   ....[18]....
        /*00bc*/ 	.word	0x000117e0


	//   ....[19]....
        /*00c0*/ 	.word	0x00011940


	//   ....[20]....
        /*00c4*/ 	.word	0x00011a50


	//   ....[21]....
        /*00c8*/ 	.word	0x00011a90


	//   ....[22]....
        /*00cc*/ 	.word	0x00011ad0


	//----- nvinfo : EIATTR_MAX_THREADS
	.align		4
.L_991:
        /*00d0*/ 	.byte	0x04, 0x05
        /*00d2*/ 	.short	(.L_993 - .L_992)
.L_992:
        /*00d4*/ 	.word	0x00000080
        /*00d8*/ 	.word	0x00000001
        /*00dc*/ 	.word	0x00000001


	//----- nvinfo : EIATTR_CRS_STACK_SIZE
	.align		4
.L_993:
        /*00e0*/ 	.byte	0x04, 0x1e
        /*00e2*/ 	.short	(.L_995 - .L_994)
.L_994:
        /*00e4*/ 	.word	0x00000000


	//----- nvinfo : EIATTR_CBANK_PARAM_SIZE
	.align		4
.L_995:
        /*00e8*/ 	.byte	0x03, 0x19
        /*00ea*/ 	.short	0x0290


	//----- nvinfo : EIATTR_PARAM_CBANK
	.align		4
        /*00ec*/ 	.byte	0x04, 0x0a
        /*00ee*/ 	.short	(.L_997 - .L_996)
	.align		4
.L_996:
        /*00f0*/ 	.word	index@(.nv.constant0._ZN2at6native18elementwise_kernelILi128ELi4EZNS0_15gpu_kernel_implINS0_13BinaryFunctorIN3c108BFloat16ES5_S5_ZZZNS0_20copysign_kernel_cudaERNS_18TensorIteratorBaseEENKUlvE_clEvENKUlvE1_clEvEUlS5_S5_E_EEEEvS7_RKT_EUliE_EEviT1_)
        /*00f4*/ 	.short	0x0210
        /*00f6*/ 	.short	0x0290


	//----- nvinfo : EIATTR_SW_WAR
	.align		4
.L_997:
        /*00f8*/ 	.byte	0x04, 0x36
        /*00fa*/ 	.short	(.L_999 - .L_998)
.L_998:
        /*00fc*/ 	.word	0x00000008
.L_999:


//--------------------- .nv.info._ZN2at6native27unrolled_elementwise_kernelINS0_13BinaryFunctorIN3c108BFloat16ES4_S4_ZZZNS0_20copysign_kernel_cudaERNS_18TensorIteratorBaseEENKUlvE_clEvENKUlvE1_clEvEUlS4_S4_E_EESt5arrayIPcLm3EELi4E23TrivialOffsetCalculatorILi2EjESE_ILi1EjENS0_6memory12LoadWithCastILi2EEENSH_13StoreWithCastILi1EEEEEviT_T0_T2_T3_T4_T5_ --------------------------
	.section	.nv.info._ZN2at6native27unrolled_elementwise_kernelINS0_13BinaryFunctorIN3c108BFloat16ES4_S4_ZZZNS0_20copysign_kernel_cudaERNS_18TensorIteratorBaseEENKUlvE_clEvENKUlvE1_clEvEUlS4_S4_E_EESt5arrayIPcLm3EELi4E23TrivialOffsetCalculatorILi2EjESE_ILi1EjENS0_6memory12LoadWithCastILi2EEENSH_13StoreWithCastILi1EEEEEviT_T0_T2_T3_T4_T5_,"",@"SHT_CUDA_INFO"
	.sectionflags	@""
	.align	4


	//----- nvinfo : EIATTR_CUDA_API_VERSION
	.align		4
        /*0000*/ 	.byte	0x04, 0x37
        /*0002*/ 	.short	(.L_1001 - .L_1000)
.L_1000:
        /*0004*/ 	.word	0x00000082


	//----- nvinfo : EIATTR_KPARAM_INFO
	.align		4
.L_1001:
        /*0008*/ 	.byte	0x04, 0x17
        /*000a*/ 	.short	(.L_1003 - .L_1002)
.L_1002:
        /*000c*/ 	.word	0x00000000
        /*0010*/ 	.short	0x0006
        /*0012*/ 	.short	0x0030
        /*0014*/ 	.byte	0x00, 0xf0, 0x21, 0x00


	//----- nvinfo : EIATTR_KPARAM_INFO
	.align		4
.L_1003:
        /*0018*/ 	.byte	0x04, 0x17
        /*001a*/ 	.short	(.L_1005 - .L_1004)
.L_1004:
        /*001c*/ 	.word	0x00000000
        /*0020*/ 	.short	0x0005
        /*0022*/ 	.short	0x0024
        /*0024*/ 	.byte	0x00, 0xf0, 0x31, 0x00


	//----- nvinfo : EIATTR_KPARAM_INFO
	.align		4
.L_1005:
        /*0028*/ 	.byte	0x04, 0x17
        /*002a*/ 	.short	(.L_1007 - .L_1006)
.L_1006:
        /*002c*/ 	.word	0x00000000
        /*0030*/ 	.short	0x0004
        /*0032*/ 	.short	0x0021
        /*0034*/ 	.byte	0x00, 0xf0, 0x05, 0x00


	//----- nvinfo : EIATTR_KPARAM_INFO
	.align		4
.L_1007:
        /*0038*/ 	.byte	0x04, 0x17
        /*003a*/ 	.short	(.L_1009 - .L_1008)
.L_1008:
        /*003c*/ 	.word	0x00000000
        /*0040*/ 	.short	0x0003
        /*0042*/ 	.short	0x0020
        /*0044*/ 	.byte	0x00, 0xf0, 0x05, 0x00


	//----- nvinfo : EIATTR_KPARAM_INFO
	.align		4
.L_1009:
        /*0048*/ 	.byte	0x04, 0x17
        /*004a*/ 	.short	(.L_1011 - .L_1010)
.L_1010:
        /*004c*/ 	.word	0x00000000
        /*0050*/ 	.short	0x0002
        /*0052*/ 	.short	0x0008
        /*0054*/ 	.byte	0x00, 0xf0, 0x61, 0x00


	//----- nvinfo : EIATTR_KPARAM_INFO
	.align		4
.L_1011:
        /*0058*/ 	.byte	0x04, 0x17
        /*005a*/ 	.short	(.L_1013 - .L_1012)
.L_1012:
        /*005c*/ 	.word	0x00000000
        /*0060*/ 	.short	0x0001
        /*0062*/ 	.short	0x0004
        /*0064*/ 	.byte	0x00, 0xf0, 0x05, 0x00


	//----- nvinfo : EIATTR_KPARAM_INFO
	.align		4
.L_1013:
        /*0068*/ 	.byte	0x04, 0x17
        /*006a*/ 	.short	(.L_1015 - .L_1014)
.L_1014:
        /*006c*/ 	.word	0x00000000
        /*0070*/ 	.short	0x0000
        /*0072*/ 	.short	0x0000
        /*0074*/ 	.byte	0x00, 0xf0, 0x11, 0x00


	//----- nvinfo : EIATTR_SPARSE_MMA_MASK
	.align		4
.L_1015:
        /*0078*/ 	.byte	0x03, 0x50
        /*007a*/ 	.short	0x0000


	//----- nvinfo : EIATTR_MAXREG_COUNT
	.align		4
        /*007c*/ 	.byte	0x03, 0x1b
        /*007e*/ 	.short	0x00ff


	//----- nvinfo : EIATTR_EXTERNS
	.align		4
        /*0080*/ 	.byte	0x04, 0x0f
        /*0082*/ 	.short	(.L_1017 - .L_1016)


	//   ....[0]....
	.align		4
.L_1016:
        /*0084*/ 	.word	index@(__assertfail)


	//----- nvinfo : EIATTR_MERCURY_ISA_VERSION
	.align		4
.L_1017:
        /*0088*/ 	.byte	0x03, 0x5f
        /*008a*/ 	.short	0x0101


	//----- nvinfo : EIATTR_SYSCALL_OFFSETS
	.align		4
        /*008c*/ 	.byte	0x04, 0x46
        /*008e*/ 	.short	(.L_1019 - .L_1018)


	//   ....[0]....
.L_1018:
        /*0090*/ 	.word	0x000010f0


	//   ....[1]....
        /*0094*/ 	.word	0x000021b0


	//   ....[2]....
        /*0098*/ 	.word	0x000032f0


	//   ....[3]....
        /*009c*/ 	.word	0x000043b0


	//   ....[4]....
        /*00a0*/ 	.word	0x00005500


	//   ....[5]....
        /*00a4*/ 	.word	0x000065d0


	//   ....[6]....
        /*00a8*/ 	.word	0x00007700


	//   ....[7]....
        /*00ac*/ 	.word	0x000086e0


	//   ....[8]....
        /*00b0*/ 	.word	0x00009980


	//   ....[9]....
        /*00b4*/ 	.word	0x0000a9a0


	//   ....[10]....
        /*00b8*/ 	.word	0x0000b980


	//   ....[11]....
        /*00bc*/ 	.word	0x0000c960


	//----- nvinfo : EIATTR_EXIT_INSTR_OFFSETS
	.align		4
.L_1019:
        /*00c0*/ 	.byte	0x04, 0x1c
        /*00c2*/ 	.short	(.L_1021 - .L_1020)


	//   ....[0]....
.L_1020:
        /*00c4*/ 	.word	0x0000ba40


	//   ....[1]....
        /*00c8*/ 	.word	0x0000bb90


	//   ....[2]....
        /*00cc*/ 	.word	0x0000bbd0


	//   ....[3]....
        /*00d0*/ 	.word	0x0000bc70


	//   ....[4]....
        /*00d4*/ 	.word	0x0000bcb0


	//   ....[5]....
        /*00d8*/ 	.word	0x0000bcf0


	//   ....[6]....
        /*00dc*/ 	.word	0x0000bd80


	//   ....[7]....
        /*00e0*/ 	.word	0x0000bdc0


	//   ....[8]....
        /*00e4*/ 	.word	0x0000be60


	//   ....[9]....
        /*00e8*/ 	.word	0x0000beb0


	//   ....[10]....
        /*00ec*/ 	.word	0x0000bf00


	//   ....[11]....
        /*00f0*/ 	.word	0x0000bfd0


	//   ....[12]....
        /*00f4*/ 	.word	0x0000c030


	//   ....[13]....
        /*00f8*/ 	.word	0x0000c1c0


	//   ....[14]....
        /*00fc*/ 	.word	0x0000c320


	//   ....[15]....
        /*0100*/ 	.word	0x0000c340


	//   ....[16]....
        /*0104*/ 	.word	0x0000c400


	//   ....[17]....
        /*0108*/ 	.word	0x0000c580


	//   ....[18]....
        /*010c*/ 	.word	0x0000c700


	//   ....[19]....
        /*0110*/ 	.word	0x0000c860


	//   ....[20]....
        /*0114*/ 	.word	0x0000c970


	//   ....[21]....
        /*0118*/ 	.word	0x0000c9b0


	//   ....[22]....
        /*011c*/ 	.word	0x0000c9f0


	//----- nvinfo : EIATTR_MAX_THREADS
	.align		4
.L_1021:
        /*0120*/ 	.byte	0x04, 0x05
        /*0122*/ 	.short	(.L_1023 - .L_1022)
.L_1022:
        /*0124*/ 	.word	0x00000080
        /*0128*/ 	.word	0x00000001
        /*012c*/ 	.word	0x00000001


	//----- nvinfo : EIATTR_CRS_STACK_SIZE
	.align		4
.L_1023:
        /*0130*/ 	.byte	0x04, 0x1e
        /*0132*/ 	.short	(.L_1025 - .L_1024)
.L_1024:
        /*0134*/ 	.word	0x00000000


	//----- nvinfo : EIATTR_CBANK_PARAM_SIZE
	.align		4
.L_1025:
        /*0138*/ 	.byte	0x03, 0x19
        /*013a*/ 	.short	0x0038


	//----- nvinfo : EIATTR_PARAM_CBANK
	.align		4
        /*013c*/ 	.byte	0x04, 0x0a
        /*013e*/ 	.short	(.L_1027 - .L_1026)
	.align		4
.L_1026:
        /*0140*/ 	.word	index@(.nv.constant0._ZN2at6native27unrolled_elementwise_kernelINS0_13BinaryFunctorIN3c108BFloat16ES4_S4_ZZZNS0_20copysign_kernel_cudaERNS_18TensorIteratorBaseEENKUlvE_clEvENKUlvE1_clEvEUlS4_S4_E_EESt5arrayIPcLm3EELi4E23TrivialOffsetCalculatorILi2EjESE_ILi1EjENS0_6memory12LoadWithCastILi2EEENSH_13StoreWithCastILi1EEEEEviT_T0_T2_T3_T4_T5_)
        /*0144*/ 	.short	0x0210
        /*0146*/ 	.short	0x0038


	//----- nvinfo : EIATTR_SW_WAR
	.align		4
.L_1027:
        /*0148*/ 	.byte	0x04, 0x36
        /*014a*/ 	.short	(.L_1029 - .L_1028)
.L_1028:
        /*014c*/ 	.word	0x00000008
.L_1029:


//--------------------- .nv.info._ZN2at6native18elementwise_kernelILi128ELi4EZNS0_22gpu_kernel_impl_nocastINS0_13BinaryFunctorIN3c108BFloat16ES5_S5_ZZZNS0_20copysign_kernel_cudaERNS_18TensorIteratorBaseEENKUlvE_clEvENKUlvE1_clEvEUlS5_S5_E_EEEEvS7_RKT_EUliE_EEviT1_ --------------------------
	.section	.nv.info._ZN2at6native18elementwise_kernelILi128ELi4EZNS0_22gpu_kernel_impl_nocastINS0_13BinaryFunctorIN3c108BFloat16ES5_S5_ZZZNS0_20copysign_kernel_cudaERNS_18TensorIteratorBaseEENKUlvE_clEvENKUlvE1_clEvEUlS5_S5_E_EEEEvS7_RKT_EUliE_EEviT1_,"",@"SHT_CUDA_INFO"
	.sectionflags	@""
	.align	4


	//----- nvinfo : EIATTR_CUDA_API_VERSION
	.align		4
        /*0000*/ 	.byte	0x04, 0x37
        /*0002*/ 	.short	(.L_1031 - .L_1030)
.L_1030:
        /*0004*/ 	.word	0x00000082


	//----- nvinfo : EIATTR_KPARAM_INFO
	.align		4
.L_1031:
        /*0008*/ 	.byte	0x04, 0x17
        /*000a*/ 	.short	(.L_1033 - .L_1032)
.L_1032:
        /*000c*/ 	.word	0x00000000
        /*0010*/ 	.short	0x0001
        /*0012*/ 	.short	0x0008
        /*0014*/ 	.byte	0x00, 0xf0, 0x21, 0x0a


	//----- nvinfo : EIATTR_KPARAM_INFO
	.align		4
.L_1033:
        /*0018*/ 	.byte	0x04, 0x17
        /*001a*/ 	.short	(.L_1035 - .L_1034)
.L_1034:
        /*001c*/ 	.word	0x00000000
        /*0020*/ 	.short	0x0000
        /*0022*/ 	.short	0x0000
        /*0024*/ 	.byte	0x00, 0xf0, 0x11, 0x00


	//----- nvinfo : EIATTR_SPARSE_MMA_MASK
	.align		4
.L_1035:
        /*0028*/ 	.byte	0x03, 0x50
        /*002a*/ 	.short	0x0000


	//----- nvinfo : EIATTR_MAXREG_COUNT
	.align		4
        /*002c*/ 	.byte	0x03, 0x1b
        /*002e*/ 	.short	0x0080


	//----- nvinfo : EIATTR_MERCURY_ISA_VERSION
	.align		4
        /*0030*/ 	.byte	0x03, 0x5f
        /*0032*/ 	.short	0x0101


	//----- nvinfo : EIATTR_EXIT_INSTR_OFFSETS
	.align		4
        /*0034*/ 	.byte	0x04, 0x1c
        /*0036*/ 	.short	(.L_1037 - .L_1036)


	//   ....[0]....
.L_1036:
        /*0038*/ 	.word	0x00004680


	//   ....[1]....
        /*003c*/ 	.word	0x00005da0


	//----- nvinfo : EIATTR_MAX_THREADS
	.align		4
.L_1037:
        /*0040*/ 	.byte	0x04, 0x05
        /*0042*/ 	.short	(.L_1039 - .L_1038)
.L_1038:
        /*0044*/ 	.word	0x00000080
        /*0048*/ 	.word	0x00000001
        /*004c*/ 	.word	0x00000001


	//----- nvinfo : EIATTR_CRS_STACK_SIZE
	.align		4
.L_1039:
        /*0050*/ 	.byte	0x04, 0x1e
        /*0052*/ 	.short	(.L_1041 - .L_1040)
.L_1040:
        /*0054*/ 	.word	0x00000000


	//----- nvinfo : EIATTR_CBANK_PARAM_SIZE
	.align		4
.L_1041:
        /*0058*/ 	.byte	0x03, 0x19
        /*005a*/ 	.short	0x0290


	//----- nvinfo : EIATTR_PARAM_CBANK
	.align		4
        /*005c*/ 	.byte	0x04, 0x0a
        /*005e*/ 	.short	(.L_1043 - .L_1042)
	.align		4
.L_1042:
        /*0060*/ 	.word	index@(.nv.constant0._ZN2at6native18elementwise_kernelILi128ELi4EZNS0_22gpu_kernel_impl_nocastINS0_13BinaryFunctorIN3c108BFloat16ES5_S5_ZZZNS0_20copysign_kernel_cudaERNS_18TensorIteratorBaseEENKUlvE_clEvENKUlvE1_clEvEUlS5_S5_E_EEEEvS7_RKT_EUliE_EEviT1_)
        /*0064*/ 	.short	0x0210
        /*0066*/ 	.short	0x0290


	//----- nvinfo : EIATTR_SW_WAR
	.align		4
.L_1043:
        /*0068*/ 	.byte	0x04, 0x36
        /*006a*/ 	.short	(.L_1045 - .L_1044)
.L_1044:
        /*006c*/ 	.word	0x00000008
.L_1045:


//--------------------- .nv.info._ZN2at6native27unrolled_elementwise_kernelINS0_13BinaryFunctorIN3c108BFloat16ES4_S4_ZZZNS0_20copysign_kernel_cudaERNS_18TensorIteratorBaseEENKUlvE_clEvENKUlvE1_clEvEUlS4_S4_E_EESt5arrayIPcLm3EELi4E23TrivialOffsetCalculatorILi2EjESE_ILi1EjENS0_6memory15LoadWithoutCastENSH_16StoreWithoutCastEEEviT_T0_T2_T3_T4_T5_ --------------------------
	.section	.nv.info._ZN2at6native27unrolled_elementwise_kernelINS0_13BinaryFunctorIN3c108BFloat16ES4_S4_ZZZNS0_20copysign_kernel_cudaERNS_18TensorIteratorBaseEENKUlvE_clEvENKUlvE1_clEvEUlS4_S4_E_EESt5arrayIPcLm3EELi4E23TrivialOffsetCalculatorILi2EjESE_ILi1EjENS0_6memory15LoadWithoutCastENSH_16StoreWithoutCastEEEviT_T0_T2_T3_T4_T5_,"",@"SHT_CUDA_INFO"
	.sectionflags	@""
	.align	4


	//----- nvinfo : EIATTR_CUDA_API_VERSION
	.align		4
        /*0000*/ 	.byte	0x04, 0x37
        /*0002*/ 	.short	(.L_1047 - .L_1046)
.L_1046:
        /*0004*/ 	.word	0x00000082


	//----- nvinfo : EIATTR_KPARAM_INFO
	.align		4
.L_1047:
        /*0008*/ 	.byte	0x04, 0x17
        /*000a*/ 	.short	(.L_1049 - .L_1048)
.L_1048:
        /*000c*/ 	.word	0x00000000
        /*0010*/ 	.short	0x0006
        /*0012*/ 	.short	0x0023
        /*0014*/ 	.byte	0x00, 0xf0, 0x05, 0x00


	//----- nvinfo : EIATTR_KPARAM_INFO
	.align		4
.L_1049:
        /*0018*/ 	.byte	0x04, 0x17
        /*001a*/ 	.short	(.L_1051 - .L_1050)
.L_1050:
        /*001c*/ 	.word	0x00000000
        /*0020*/ 	.short	0x0005
        /*0022*/ 	.short	0x0022
        /*0024*/ 	.byte	0x00, 0xf0, 0x05, 0x00


	//----- nvinfo : EIATTR_KPARAM_INFO
	.align		4
.L_1051:
        /*0028*/ 	.byte	0x04, 0x17
        /*002a*/ 	.short	(.L_1053 - .L_1052)
.L_1052:
        /*002c*/ 	.word	0x00000000
        /*0030*/ 	.short	0x0004
        /*0032*/ 	.short	0x0021
        /*0034*/ 	.byte	0x00, 0xf0, 0x05, 0x00


	//----- nvinfo : EIATTR_KPARAM_INFO
	.align		4
.L_1053:
        /*0038*/ 	.byte	0x04, 0x17
        /*003a*/ 	.short	(.L_1055 - .L_1054)
.L_1054:
        /*003c*/ 	.word	0x00000000
        /*0040*/ 	.short	0x0003
        /*0042*/ 	.short	0x0020
        /*0044*/ 	.byte	0x00, 0xf0, 0x05, 0x00


	//----- nvinfo : EIATTR_KPARAM_INFO
	.align		4
.L_1055:
        /*0048*/ 	.byte	0x04, 0x17
        /*004a*/ 	.short	(.L_1057 - .L_1056)
.L_1056:
        /*004c*/ 	.word	0x00000000
        /*0050*/ 	.short	0x0002
        /*0052*/ 	.short	0x0008
        /*0054*/ 	.byte	0x00, 0xf0, 0x61, 0x00


	//----- nvinfo : EIATTR_KPARAM_INFO
	.align		4
.L_1057:
        /*0058*/ 	.byte	0x04, 0x17
        /*005a*/ 	.short	(.L_1059 - .L_1058)
.L_1058:
        /*005c*/ 	.word	0x00000000
        /*0060*/ 	.short	0x0001
        /*0062*/ 	.short	0x0004
        /*0064*/ 	.byte	0x00, 0xf0, 0x05, 0x00


	//----- nvinfo : EIATTR_KPARAM_INFO
	.align		4
.L_1059:
        /*0068*/ 	.byte	0x04, 0x17
        /*006a*/ 	.short	(.L_1061 - .L_1060)
.L_1060:
        /*006c*/ 	.word	0x00000000
        /*0070*/ 	.short	0x0000
        /*0072*/ 	.short	0x0000
        /*0074*/ 	.byte	0x00, 0xf0, 0x11, 0x00


	//----- nvinfo : EIATTR_SPARSE_MMA_MASK
	.align		4
.L_1061:
        /*0078*/ 	.byte	0x03, 0x50
        /*007a*/ 	.short	0x0000


	//----- nvinfo : EIATTR_MAXREG_COUNT
	.align		4
        /*007c*/ 	.byte	0x03, 0x1b
        /*007e*/ 	.short	0x00ff


	//----- nvinfo : EIATTR_MERCURY_ISA_VERSION
	.align		4
        /*0080*/ 	.byte	0x03, 0x5f
        /*0082*/ 	.short	0x0101


	//----- nvinfo : EIATTR_EXIT_INSTR_OFFSETS
	.align		4
        /*0084*/ 	.byte	0x04, 0x1c
        /*0086*/ 	.short	(.L_1063 - .L_1062)


	//   ....[0]....
.L_1062:
        /*0088*/ 	.word	0x00000580


	//   ....[1]....
        /*008c*/ 	.word	0x00000610


	//----- nvinfo : EIATTR_MAX_THREADS
	.align		4
.L_1063:
        /*0090*/ 	.byte	0x04, 0x05
        /*0092*/ 	.short	(.L_1065 - .L_1064)
.L_1064:
        /*0094*/ 	.word	0x00000080
        /*0098*/ 	.word	0x00000001
        /*009c*/ 	.word	0x00000001


	//----- nvinfo : EIATTR_CRS_STACK_SIZE
	.align		4
.L_1065:
        /*00a0*/ 	.byte	0x04, 0x1e
        /*00a2*/ 	.short	(.L_1067 - .L_1066)
.L_1066:
        /*00a4*/ 	.word	0x00000000


	//----- nvinfo : EIATTR_CBANK_PARAM_SIZE
	.align		4
.L_1067:
        /*00a8*/ 	.byte	0x03, 0x19
        /*00aa*/ 	.short	0x0024


	//----- nvinfo : EIATTR_PARAM_CBANK
	.align		4
        /*00ac*/ 	.byte	0x04, 0x0a
        /*00ae*/ 	.short	(.L_1069 - .L_1068)
	.align		4
.L_1068:
        /*00b0*/ 	.word	index@(.nv.constant0._ZN2at6native27unrolled_elementwise_kernelINS0_13BinaryFunctorIN3c108BFloat16ES4_S4_ZZZNS0_20copysign_kernel_cudaERNS_18TensorIteratorBaseEENKUlvE_clEvENKUlvE1_clEvEUlS4_S4_E_EESt5arrayIPcLm3EELi4E23TrivialOffsetCalculatorILi2EjESE_ILi1EjENS0_6memory15LoadWithoutCastENSH_16StoreWithoutCastEEEviT_T0_T2_T3_T4_T5_)
        /*00b4*/ 	.short	0x0210
        /*00b6*/ 	.short	0x0024


	//----- nvinfo : EIATTR_SW_WAR
	.align		4
.L_1069:
        /*00b8*/ 	.byte	0x04, 0x36
        /*00ba*/ 	.short	(.L_1071 - .L_1070)
.L_1070:
        /*00bc*/ 	.word	0x00000008
.L_1071:


//--------------------- .nv.info._ZN2at6native29vectorized_elementwise_kernelILi2ENS0_13BinaryFunctorIN3c108BFloat16ES4_S4_ZZZNS0_20copysign_kernel_cudaERNS_18TensorIteratorBaseEENKUlvE_clEvENKUlvE1_clEvEUlS4_S4_E_EESt5arrayIPcLm3EEEEviT0_T1_ --------------------------
	.section	.nv.info._ZN2at6native29vectorized_elementwise_kernelILi2ENS0_13BinaryFunctorIN3c108BFloat16ES4_S4_ZZZNS0_20copysign_kernel_cudaERNS_18TensorIteratorBaseEENKUlvE_clEvENKUlvE1_clEvEUlS4_S4_E_EESt5arrayIPcLm3EEEEviT0_T1_,"",@"SHT_CUDA_INFO"
	.sectionflags	@""
	.align	4


	//----- nvinfo : EIATTR_CUDA_API_VERSION
	.align		4
        /*0000*/ 	.byte	0x04, 0x37
        /*0002*/ 	.short	(.L_1073 - .L_1072)
.L_1072:
        /*0004*/ 	.word	0x00000082


	//----- nvinfo : EIATTR_KPARAM_INFO
	.align		4
.L_1073:
        /*0008*/ 	.byte	0x04, 0x17
        /*000a*/ 	.short	(.L_1075 - .L_1074)
.L_1074:
        /*000c*/ 	.word	0x00000000
        /*0010*/ 	.short	0x0002
        /*0012*/ 	.short	0x0008
        /*0014*/ 	.byte	0x00, 0xf0, 0x61, 0x00


	//----- nvinfo : EIATTR_KPARAM_INFO
	.align		4
.L_1075:
        /*0018*/ 	.byte	0x04, 0x17
        /*001a*/ 	.short	(.L_1077 - .L_1076)
.L_1076:
        /*001c*/ 	.word	0x00000000
        /*0020*/ 	.short	0x0001
        /*0022*/ 	.short	0x0004
        /*0024*/ 	.byte	0x00, 0xf0, 0x05, 0x00


	//----- nvinfo : EIATTR_KPARAM_INFO
	.align		4
.L_1077:
        /*0028*/ 	.byte	0x04, 0x17
        /*002a*/ 	.short	(.L_1079 - .L_1078)
.L_1078:
        /*002c*/ 	.word	0x00000000
        /*0030*/ 	.short	0x0000
        /*0032*/ 	.short	0x0000
        /*0034*/ 	.byte	0x00, 0xf0, 0x11, 0x00


	//----- nvinfo : EIATTR_SPARSE_MMA_MASK
	.align		4
.L_1079:
        /*0038*/ 	.byte	0x03, 0x50
        /*003a*/ 	.short	0x0000


	//----- nvinfo : EIATTR_MAXREG_COUNT
	.align		4
        /*003c*/ 	.byte	0x03, 0x1b
        /*003e*/ 	.short	0x00ff


	//----- nvinfo : EIATTR_MERCURY_ISA_VERSION
	.align		4
        /*0040*/ 	.byte	0x03, 0x5f
        /*0042*/ 	.short	0x0101


	//----- nvinfo : EIATTR_EXIT_INSTR_OFFSETS
	.align		4
        /*0044*/ 	.byte	0x04, 0x1c
        /*0046*/ 	.short	(.L_1081 - .L_1080)


	//   ....[0]....
.L_1080:
        /*0048*/ 	.word	0x00000420


	//   ....[1]....
        /*004c*/ 	.word	0x00001000


	//   ....[2]....
        /*0050*/ 	.word	0x00001050


	//----- nvinfo : EIATTR_MAX_THREADS
	.align		4
.L_1081:
        /*0054*/ 	.byte	0x04, 0x05
        /*0056*/ 	.short	(.L_1083 - .L_1082)
.L_1082:
        /*0058*/ 	.word	0x00000080
        /*005c*/ 	.word	0x00000001
        /*0060*/ 	.word	0x00000001


	//----- nvinfo : EIATTR_CRS_STACK_SIZE
	.align		4
.L_1083:
        /*0064*/ 	.byte	0x04, 0x1e
        /*0066*/ 	.short	(.L_1085 - .L_1084)
.L_1084:
        /*0068*/ 	.word	0x00000000


	//----- nvinfo : EIATTR_CBANK_PARAM_SIZE
	.align		4
.L_1085:
        /*006c*/ 	.byte	0x03, 0x19
        /*006e*/ 	.short	0x0020


	//----- nvinfo : EIATTR_PARAM_CBANK
	.align		4
        /*0070*/ 	.byte	0x04, 0x0a
        /*0072*/ 	.short	(.L_1087 - .L_1086)
	.align		4
.L_1086:
        /*0074*/ 	.word	index@(.nv.constant0._ZN2at6native29vectorized_elementwise_kernelILi2ENS0_13BinaryFunctorIN3c108BFloat16ES4_S4_ZZZNS0_20copysign_kernel_cudaERNS_18TensorIteratorBaseEENKUlvE_clEvENKUlvE1_clEvEUlS4_S4_E_EESt5arrayIPcLm3EEEEviT0_T1_)
        /*0078*/ 	.short	0x0210
        /*007a*/ 	.short	0x0020


	//----- nvinfo : EIATTR_SW_WAR
	.align		4
.L_1087:
        /*007c*/ 	.byte	0x04, 0x36
        /*007e*/ 	.short	(.L_1089 - .L_1088)
.L_1088:
        /*0080*/ 	.word	0x00000008
.L_1089:


//--------------------- .nv.info._ZN2at6native29vectorized_elementwise_kernelILi4ENS0_13BinaryFunctorIN3c108BFloat16ES4_S4_ZZZNS0_20copysign_kernel_cudaERNS_18TensorIteratorBaseEENKUlvE_clEvENKUlvE1_clEvEUlS4_S4_E_EESt5arrayIPcLm3EEEEviT0_T1_ --------------------------
	.section	.nv.info._ZN2at6native29vectorized_elementwise_kernelILi4ENS0_13BinaryFunctorIN3c108BFloat16ES4_S4_ZZZNS0_20copysign_kernel_cudaERNS_18TensorIteratorBaseEENKUlvE_clEvENKUlvE1_clEvEUlS4_S4_E_EESt5arrayIPcLm3EEEEviT0_T1_,"",@"SHT_CUDA_INFO"
	.sectionflags	@""
	.align	4


	//----- nvinfo : EIATTR_CUDA_API_VERSION
	.align		4
        /*0000*/ 	.byte	0x04, 0x37
        /*0002*/ 	.short	(.L_1091 - .L_1090)
.L_1090:
        /*0004*/ 	.word	0x00000082


	//----- nvinfo : EIATTR_KPARAM_INFO
	.align		4
.L_1091:
        /*0008*/ 	.byte	0x04, 0x17
        /*000a*/ 	.short	(.L_1093 - .L_1092)
.L_1092:
        /*000c*/ 	.word	0x00000000
        /*0010*/ 	.short	0x0002
        /*0012*/ 	.short	0x0008
        /*0014*/ 	.byte	0x00, 0xf0, 0x61, 0x00


	//----- nvinfo : EIATTR_KPARAM_INFO
	.align		4
.L_1093:
        /*0018*/ 	.byte	0x04, 0x17
        /*001a*/ 	.short	(.L_1095 - .L_1094)
.L_1094:
        /*001c*/ 	.word	0x00000000
        /*0020*/ 	.short	0x0001
        /*0022*/ 	.short	0x0004
        /*0024*/ 	.byte	0x00, 0xf0, 0x05, 0x00


	//----- nvinfo : EIATTR_KPARAM_INFO
	.align		4
.L_1095:
        /*0028*/ 	.byte	0x04, 0x17
        /*002a*/ 	.short	(.L_1097 - .L_1096)
.L_1096:
        /*002c*/ 	.word	0x00000000
        /*0030*/ 	.short	0x0000
        /*0032*/ 	.short	0x0000
        /*0034*/ 	.byte	0x00, 0xf0, 0x11, 0x00


	//----- nvinfo : EIATTR_SPARSE_MMA_MASK
	.align		4
.L_1097:
        /*0038*/ 	.byte	0x03, 0x50
        /*003a*/ 	.short	0x0000


	//----- nvinfo : EIATTR_MAXREG_COUNT
	.align		4
        /*003c*/ 	.byte	0x03, 0x1b
        /*003e*/ 	.short	0x00ff


	//----- nvinfo : EIATTR_MERCURY_ISA_VERSION
	.align		4
        /*0040*/ 	.byte	0x03, 0x5f
        /*0042*/ 	.short	0x0101


	//----- nvinfo : EIATTR_EXIT_INSTR_OFFSETS
	.align		4
        /*0044*/ 	.byte	0x04, 0x1c
        /*0046*/ 	.short	(.L_1099 - .L_1098)


	//   ....[0]....
.L_1098:
        /*0048*/ 	.word	0x000003c0


	//   ....[1]....
        /*004c*/ 	.word	0x00000fa0


	//   ....[2]....
        /*0050*/ 	.word	0x00000ff0


	//----- nvinfo : EIATTR_MAX_THREADS
	.align		4
.L_1099:
        /*0054*/ 	.byte	0x04, 0x05
        /*0056*/ 	.short	(.L_1101 - .L_1100)
.L_1100:
        /*0058*/ 	.word	0x00000080
        /*005c*/ 	.word	0x00000001
        /*0060*/ 	.word	0x00000001


	//----- nvinfo : EIATTR_CRS_STACK_SIZE
	.align		4
.L_1101:
        /*0064*/ 	.byte	0x04, 0x1e
        /*0066*/ 	.short	(.L_1103 - .L_1102)
.L_1102:
        /*0068*/ 	.word	0x00000000


	//----- nvinfo : EIATTR_CBANK_PARAM_SIZE
	.align		4
.L_1103:
        /*006c*/ 	.byte	0x03, 0x19
        /*006e*/ 	.short	0x0020


	//----- nvinfo : EIATTR_PARAM_CBANK
	.align		4
        /*0070*/ 	.byte	0x04, 0x0a
        /*0072*/ 	.short	(.L_1105 - .L_1104)
	.align		4
.L_1104:
        /*0074*/ 	.word	index@(.nv.constant0._ZN2at6native29vectorized_elementwise_kernelILi4ENS0_13BinaryFunctorIN3c108BFloat16ES4_S4_ZZZNS0_20copysign_kernel_cudaERNS_18TensorIteratorBaseEENKUlvE_clEvENKUlvE1_clEvEUlS4_S4_E_EESt5arrayIPcLm3EEEEviT0_T1_)
        /*0078*/ 	.short	0x0210
        /*007a*/ 	.short	0x0020


	//----- nvinfo : EIATTR_SW_WAR
	.align		4
.L_1105:
        /*007c*/ 	.byte	0x04, 0x36
        /*007e*/ 	.short	(.L_1107 - .L_1106)
.L_1106:
        /*0080*/ 	.word	0x00000008
.L_1107:


//--------------------- .nv.info._ZN2at6native29vectorized_elementwise_kernelILi8ENS0_13BinaryFunctorIN3c108BFloat16ES4_S4_ZZZNS0_20copysign_kernel_cudaERNS_18TensorIteratorBaseEENKUlvE_clEvENKUlvE1_clEvEUlS4_S4_E_EESt5arrayIPcLm3EEEEviT0_T1_ --------------------------
	.section	.nv.info._ZN2at6native29vectorized_elementwise_kernelILi8ENS0_13BinaryFunctorIN3c108BFloat16ES4_S4_ZZZNS0_20copysign_kernel_cudaERNS_18TensorIteratorBaseEENKUlvE_clEvENKUlvE1_clEvEUlS4_S4_E_EESt5arrayIPcLm3EEEEviT0_T1_,"",@"SHT_CUDA_INFO"
	.sectionflags	@""
	.align	4


	//----- nvinfo : EIATTR_CUDA_API_VERSION
	.align		4
        /*0000*/ 	.byte	0x04, 0x37
        /*0002*/ 	.short	(.L_1109 - .L_1108)
.L_1108:
        /*0004*/ 	.word	0x00000082


	//----- nvinfo : EIATTR_KPARAM_INFO
	.align		4
.L_1109:
        /*0008*/ 	.byte	0x04, 0x17
        /*000a*/ 	.short	(.L_1111 - .L_1110)
.L_1110:
        /*000c*/ 	.word	0x00000000
        /*0010*/ 	.short	0x0002
        /*0012*/ 	.short	0x0008
        /*0014*/ 	.byte	0x00, 0xf0, 0x61, 0x00


	//----- nvinfo : EIATTR_KPARAM_INFO
	.align		4
.L_1111:
        /*0018*/ 	.byte	0x04, 0x17
        /*001a*/ 	.short	(.L_1113 - .L_1112)
.L_1112:
        /*001c*/ 	.word	0x00000000
        /*0020*/ 	.short	0x0001
        /*0022*/ 	.short	0x0004
        /*0024*/ 	.byte	0x00, 0xf0, 0x05, 0x00


	//----- nvinfo : EIATTR_KPARAM_INFO
	.align		4
.L_1113:
        /*0028*/ 	.byte	0x04, 0x17
        /*002a*/ 	.short	(.L_1115 - .L_1114)
.L_1114:
        /*002c*/ 	.word	0x00000000
        /*0030*/ 	.short	0x0000
        /*0032*/ 	.short	0x0000
        /*0034*/ 	.byte	0x00, 0xf0, 0x11, 0x00


	//----- nvinfo : EIATTR_SPARSE_MMA_MASK
	.align		4
.L_1115:
        /*0038*/ 	.byte	0x03, 0x50
        /*003a*/ 	.short	0x0000


	//----- nvinfo : EIATTR_MAXREG_COUNT
	.align		4
        /*003c*/ 	.byte	0x03, 0x1b
        /*003e*/ 	.short	0x00ff


	//----- nvinfo : EIATTR_MERCURY_ISA_VERSION
	.align		4
        /*0040*/ 	.byte	0x03, 0x5f
        /*0042*/ 	.short	0x0101


	//----- nvinfo : EIATTR_EXIT_INSTR_OFFSETS
	.align		4
        /*0044*/ 	.byte	0x04, 0x1c
        /*0046*/ 	.short	(.L_1117 - .L_1116)


	//   ....[0]....
.L_1116:
        /*0048*/ 	.word	0x00000390


	//   ....[1]....
        /*004c*/ 	.word	0x00000f70


	//   ....[2]....
        /*0050*/ 	.word	0x00000fc0


	//----- nvinfo : EIATTR_MAX_THREADS
	.align		4
.L_1117:
        /*0054*/ 	.byte	0x04, 0x05
        /*0056*/ 	.short	(.L_1119 - .L_1118)
.L_1118:
        /*0058*/ 	.word	0x00000080
        /*005c*/ 	.word	0x00000001
        /*0060*/ 	.word	0x00000001


	//----- nvinfo : EIATTR_CRS_STACK_SIZE
	.align		4
.L_1119:
        /*0064*/ 	.byte	0x04, 0x1e
        /*0066*/ 	.short	(.L_1121 - .L_1120)
.L_1120:
        /*0068*/ 	.word	0x00000000


	//----- nvinfo : EIATTR_CBANK_PARAM_SIZE
	.align		4
.L_1121:
        /*006c*/ 	.byte	0x03, 0x19
        /*006e*/ 	.short	0x0020


	//----- nvinfo : EIATTR_PARAM_CBANK
	.align		4
        /*0070*/ 	.byte	0x04, 0x0a
        /*0072*/ 	.short	(.L_1123 - .L_1122)
	.align		4
.L_1122:
        /*0074*/ 	.word	index@(.nv.constant0._ZN2at6native29vectorized_elementwise_kernelILi8ENS0_13BinaryFunctorIN3c108BFloat16ES4_S4_ZZZNS0_20copysign_kernel_cudaERNS_18TensorIteratorBaseEENKUlvE_clEvENKUlvE1_clEvEUlS4_S4_E_EESt5arrayIPcLm3EEEEviT0_T1_)
        /*0078*/ 	.short	0x0210
        /*007a*/ 	.short	0x0020


	//----- nvinfo : EIATTR_SW_WAR
	.align		4
.L_1123:
        /*007c*/ 	.byte	0x04, 0x36
        /*007e*/ 	.short	(.L_1125 - .L_1124)
.L_1124:
        /*0080*/ 	.word	0x00000008
.L_1125:


//--------------------- .nv.info._ZN2at6native18elementwise_kernelILi128ELi4EZNS0_15gpu_kernel_implINS0_13BUnaryFunctorIN3c108BFloat16ES5_S5_ZZZNS0_20copysign_kernel_cudaERNS_18TensorIteratorBaseEENKUlvE_clEvENKUlvE1_clEvEUlS5_S5_E_EEEEvS7_RKT_EUliE_EEviT1_ --------------------------
	.section	.nv.info._ZN2at6native18elementwise_kernelILi128ELi4EZNS0_15gpu_kernel_implINS0_13BUnaryFunctorIN3c108BFloat16ES5_S5_ZZZNS0_20copysign_kernel_cudaERNS_18TensorIteratorBaseEENKUlvE_clEvENKUlvE1_clEvEUlS5_S5_E_EEEEvS7_RKT_EUliE_EEviT1_,"",@"SHT_CUDA_INFO"
	.sectionflags	@""
	.align	4


	//----- nvinfo : EIATTR_CUDA_API_VERSION
	.align		4
        /*0000*/ 	.byte	0x04, 0x37
        /*0002*/ 	.short	(.L_1127 - .L_1126)
.L_1126:
        /*0004*/ 	.word	0x00000082


	//----- nvinfo : EIATTR_KPARAM_INFO
	.align		4
.L_1127:
        /*0008*/ 	.byte	0x04, 0x17
        /*000a*/ 	.short	(.L_1129 - .L_1128)
.L_1128:
        /*000c*/ 	.word	0x00000000
        /*0010*/ 	.short	0x0001
        /*0012*/ 	.short	0x0008
        /*0014*/ 	.byte	0x00, 0xf0, 0x61, 0x08


	//----- nvinfo : EIATTR_KPARAM_INFO
	.align		4
.L_1129:
        /*0018*/ 	.byte	0x04, 0x17
        /*001a*/ 	.short	(.L_1131 - .L_1130)
.L_1130:
        /*001c*/ 	.word	0x00000000
        /*0020*/ 	.short	0x0000
        /*0022*/ 	.short	0x0000
        /*0024*/ 	.byte	0x00, 0xf0, 0x11, 0x00


	//----- nvinfo : EIATTR_SPARSE_MMA_MASK
	.align		4
.L_1131:
        /*0028*/ 	.byte	0x03, 0x50
        /*002a*/ 	.short	0x0000


	//----- nvinfo : EIATTR_MAXREG_COUNT
	.align		4
        /*002c*/ 	.byte	0x03, 0x1b
        /*002e*/ 	.short	0x0080


	//----- nvinfo : EIATTR_EXTERNS
	.align		4
        /*0030*/ 	.byte	0x04, 0x0f
        /*0032*/ 	.short	(.L_1133 - .L_1132)


	//   ....[0]....
	.align		4
.L_1132:
        /*0034*/ 	.word	index@(__assertfail)


	//----- nvinfo : EIATTR_MERCURY_ISA_VERSION
	.align		4
.L_1133:
        /*0038*/ 	.byte	0x03, 0x5f
        /*003a*/ 	.short	0x0101


	//----- nvinfo : EIATTR_SYSCALL_OFFSETS
	.align		4
        /*003c*/ 	.byte	0x04, 0x46
        /*003e*/ 	.short	(.L_1135 - .L_1134)


	//   ....[0]....
.L_1134:
        /*0040*/ 	.word	0x000022e0


	//   ....[1]....
        /*0044*/ 	.word	0x00003290


	//   ....[2]....
        /*0048*/ 	.word	0x000055c0


	//   ....[3]....
        /*004c*/ 	.word	0x00006570


	//   ....[4]....
        /*0050*/ 	.word	0x00008890


	//   ....[5]....
        /*0054*/ 	.word	0x00009840


	//   ....[6]....
        /*0058*/ 	.word	0x0000bb50


	//   ....[7]....
        /*005c*/ 	.word	0x0000cb00


	//----- nvinfo : EIATTR_EXIT_INSTR_OFFSETS
	.align		4
.L_1135:
        /*0060*/ 	.byte	0x04, 0x1c
        /*0062*/ 	.short	(.L_1137 - .L_1136)


	//   ....[0]....
.L_1136:
        /*0064*/ 	.word	0x00009910


	//   ....[1]....
        /*0068*/ 	.word	0x0000bd30


	//   ....[2]....
        /*006c*/ 	.word	0x0000bd70


	//   ....[3]....
        /*0070*/ 	.word	0x0000be10


	//   ....[4]....
        /*0074*/ 	.word	0x0000be50


	//   ....[5]....
        /*0078*/ 	.word	0x0000be90


	//   ....[6]....
        /*007c*/ 	.word	0x0000bf20


	//   ....[7]....
        /*0080*/ 	.word	0x0000bf60


	//   ....[8]....
        /*0084*/ 	.word	0x0000c000


	//   ....[9]....
        /*0088*/ 	.word	0x0000c050


	//   ....[10]....
        /*008c*/ 	.word	0x0000c0a0


	//   ....[11]....
        /*0090*/ 	.word	0x0000c170


	//   ....[12]....
        /*0094*/ 	.word	0x0000c1d0


	//   ....[13]....
        /*0098*/ 	.word	0x0000c360


	//   ....[14]....
        /*009c*/ 	.word	0x0000c4c0


	//   ....[15]....
        /*00a0*/ 	.word	0x0000c4e0


	//   ....[16]....
        /*00a4*/ 	.word	0x0000c5a0


	//   ....[17]....
        /*00a8*/ 	.word	0x0000c720


	//   ....[18]....
        /*00ac*/ 	.word	0x0000c8a0


	//   ....[19]....
        /*00b0*/ 	.word	0x0000ca00


	//   ....[20]....
        /*00b4*/ 	.word	0x0000cb10


	//   ....[21]....
        /*00b8*/ 	.word	0x0000cb50


	//   ....[22]....
        /*00bc*/ 	.word	0x0000cb90


	//----- nvinfo : EIATTR_MAX_THREADS
	.align		4
.L_1137:
        /*00c0*/ 	.byte	0x04, 0x05
        /*00c2*/ 	.short	(.L_1139 - .L_1138)
.L_1138:
        /*00c4*/ 	.word	0x00000080
        /*00c8*/ 	.word	0x00000001
        /*00cc*/ 	.word	0x00000001


	//----- nvinfo : EIATTR_CRS_STACK_SIZE
	.align		4
.L_1139:
        /*00d0*/ 	.byte	0x04, 0x1e
        /*00d2*/ 	.short	(.L_1141 - .L_1140)
.L_1140:
        /*00d4*/ 	.word	0x00000000


	//----- nvinfo : EIATTR_CBANK_PARAM_SIZE
	.align		4
.L_1141:
        /*00d8*/ 	.byte	0x03, 0x19
        /*00da*/ 	.short	0x0220


	//----- nvinfo : EIATTR_PARAM_CBANK
	.align		4
        /*00dc*/ 	.byte	0x04, 0x0a
        /*00de*/ 	.short	(.L_1143 - .L_1142)
	.align		4
.L_1142:
        /*00e0*/ 	.word	index@(.nv.constant0._ZN2at6native18elementwise_kernelILi128ELi4EZNS0_15gpu_kernel_implINS0_13BUnaryFunctorIN3c108BFloat16ES5_S5_ZZZNS0_20copysign_kernel_cudaERNS_18TensorIteratorBaseEENKUlvE_clEvENKUlvE1_clEvEUlS5_S5_E_EEEEvS7_RKT_EUliE_EEviT1_)
        /*00e4*/ 	.short	0x0210
        /*00e6*/ 	.short	0x0220


	//----- nvinfo : EIATTR_SW_WAR
	.align		4
.L_1143:
        /*00e8*/ 	.byte	0x04, 0x36
        /*00ea*/ 	.short	(.L_1145 - .L_1144)
.L_1144:
        /*00ec*/ 	.word	0x00000008
.L_1145:


//--------------------- .nv.info._ZN2at6native27unrolled_elementwise_kernelINS0_13BUnaryFunctorIN3c108BFloat16ES4_S4_ZZZNS0_20copysign_kernel_cudaERNS_18TensorIteratorBaseEENKUlvE_clEvENKUlvE1_clEvEUlS4_S4_E_EESt5arrayIPcLm2EELi4E23TrivialOffsetCalculatorILi1EjESF_NS0_6memory12LoadWithCastILi1EEENSG_13StoreWithCastILi1EEEEEviT_T0_T2_T3_T4_T5_ --------------------------
	.section	.nv.info._ZN2at6native27unrolled_elementwise_kernelINS0_13BUnaryFunctorIN3c108BFloat16ES4_S4_ZZZNS0_20copysign_kernel_cudaERNS_18TensorIteratorBaseEENKUlvE_clEvENKUlvE1_clEvEUlS4_S4_E_EESt5arrayIPcLm2EELi4E23TrivialOffsetCalculatorILi1EjESF_NS0_6memory12LoadWithCastILi1EEENSG_13StoreWithCastILi1EEEEEviT_T0_T2_T3_T4_T5_,"",@"SHT_CUDA_INFO"
	.sectionflags	@""
	.align	4


	//----- nvinfo : EIATTR_CUDA_API_VERSION
	.align		4
        /*0000*/ 	.byte	0x04, 0x37
        /*0002*/ 	.short	(.L_1147 - .L_1146)
.L_1146:
        /*0004*/ 	.word	0x00000082


	//----- nvinfo : EIATTR_KPARAM_INFO
	.align		4
.L_1147:
        /*0008*/ 	.byte	0x04, 0x17
        /*000a*/ 	.short	(.L_1149 - .L_1148)
.L_1148:
        /*000c*/ 	.word	0x00000000
        /*0010*/ 	.short	0x0006
        /*0012*/ 	.short	0x0024
        /*0014*/ 	.byte	0x00, 0xf0, 0x21, 0x00


	//----- nvinfo : EIATTR_KPARAM_INFO
	.align		4
.L_1149:
        /*0018*/ 	.byte	0x04, 0x17
        /*001a*/ 	.short	(.L_1151 - .L_1150)
.L_1150:
        /*001c*/ 	.word	0x00000000
        /*0020*/ 	.short	0x0005
        /*0022*/ 	.short	0x001c
        /*0024*/ 	.byte	0x00, 0xf0, 0x21, 0x00


	//----- nvinfo : EIATTR_KPARAM_INFO
	.align		4
.L_1151:
        /*0028*/ 	.byte	0x04, 0x17
        /*002a*/ 	.short	(.L_1153 - .L_1152)
.L_1152:
        /*002c*/ 	.word	0x00000000
        /*0030*/ 	.short	0x0004
        /*0032*/ 	.short	0x0019
        /*0034*/ 	.byte	0x00, 0xf0, 0x05, 0x00


	//----- nvinfo : EIATTR_KPARAM_INFO
	.align		4
.L_1153:
        /*0038*/ 	.byte	0x04, 0x17
        /*003a*/ 	.short	(.L_1155 - .L_1154)
.L_1154:
        /*003c*/ 	.word	0x00000000
        /*0040*/ 	.short	0x0003
        /*0042*/ 	.short	0x0018
        /*0044*/ 	.byte	0x00, 0xf0, 0x05, 0x00


	//----- nvinfo : EIATTR_KPARAM_INFO
	.align		4
.L_1155:
        /*0048*/ 	.byte	0x04, 0x17
        /*004a*/ 	.short	(.L_1157 - .L_1156)
.L_1156:
        /*004c*/ 	.word	0x00000000
        /*0050*/ 	.short	0x0002
        /*0052*/ 	.short	0x0008
        /*0054*/ 	.byte	0x00, 0xf0, 0x41, 0x00


	//----- nvinfo : EIATTR_KPARAM_INFO
	.align		4
.L_1157:
        /*0058*/ 	.byte	0x04, 0x17
        /*005a*/ 	.short	(.L_1159 - .L_1158)
.L_1158:
        /*005c*/ 	.word	0x00000000
        /*0060*/ 	.short	0x0001
        /*0062*/ 	.short	0x0004
        /*0064*/ 	.byte	0x00, 0xf0, 0x11, 0x00


	//----- nvinfo : EIATTR_KPARAM_INFO
	.align		4
.L_1159:
        /*0068*/ 	.byte	0x04, 0x17
        /*006a*/ 	.short	(.L_1161 - .L_1160)
.L_1160:
        /*006c*/ 	.word	0x00000000
        /*0070*/ 	.short	0x0000
        /*0072*/ 	.short	0x0000
        /*0074*/ 	.byte	0x00, 0xf0, 0x11, 0x00


	//----- nvinfo : EIATTR_SPARSE_MMA_MASK
	.align		4
.L_1161:
        /*0078*/ 	.byte	0x03, 0x50
        /*007a*/ 	.short	0x0000


	//----- nvinfo : EIATTR_MAXREG_COUNT
	.align		4
        /*007c*/ 	.byte	0x03, 0x1b
        /*007e*/ 	.short	0x00ff


	//----- nvinfo : EIATTR_EXTERNS
	.align		4
        /*0080*/ 	.byte	0x04, 0x0f
        /*0082*/ 	.short	(.L_1163 - .L_1162)


	//   ....[0]....
	.align		4
.L_1162:
        /*0084*/ 	.word	index@(__assertfail)


	//----- nvinfo : EIATTR_MERCURY_ISA_VERSION
	.align		4
.L_1163:
        /*0088*/ 	.byte	0x03, 0x5f
        /*008a*/ 	.short	0x0101


	//----- nvinfo : EIATTR_SYSCALL_OFFSETS
	.align		4
        /*008c*/ 	.byte	0x04, 0x46
        /*008e*/ 	.short	(.L_1165 - .L_1164)


	//   ....[0]....
.L_1164:
        /*0090*/ 	.word	0x000010e0


	//   ....[1]....
        /*0094*/ 	.word	0x00002220


	//   ....[2]....
        /*0098*/ 	.word	0x00003370


	//   ....[3]....
        /*009c*/ 	.word	0x00004490


	//   ....[4]....
        /*00a0*/ 	.word	0x00005760


	//   ....[5]....
        /*00a4*/ 	.word	0x00006780


	//   ....[6]....
        /*00a8*/ 	.word	0x00007760


	//   ....[7]....
        /*00ac*/ 	.word	0x00008740


	//----- nvinfo : EIATTR_EXIT_INSTR_OFFSETS
	.align		4
.L_1165:
        /*00b0*/ 	.byte	0x04, 0x1c
        /*00b2*/ 	.short	(.L_1167 - .L_1166)


	//   ....[0]....
.L_1166:
        /*00b4*/ 	.word	0x00007820


	//   ....[1]....
        /*00b8*/ 	.word	0x00007970


	//   ....[2]....
        /*00bc*/ 	.word	0x000079b0


	//   ....[3]....
        /*00c0*/ 	.word	0x00007a50


	//   ....[4]....
        /*00c4*/ 	.word	0x00007a90


	//   ....[5]....
        /*00c8*/ 	.word	0x00007ad0


	//   ....[6]....
        /*00cc*/ 	.word	0x00007b60


	//   ....[7]....
        /*00d0*/ 	.word	0x00007ba0


	//   ....[8]....
        /*00d4*/ 	.word	0x00007c40


	//   ....[9]....
        /*00d8*/ 	.word	0x00007c90


	//   ....[10]....
        /*00dc*/ 	.word	0x00007ce0


	//   ....[11]....
        /*00e0*/ 	.word	0x00007db0


	//   ....[12]....
        /*00e4*/ 	.word	0x00007e10


	//   ....[13]....
        /*00e8*/ 	.word	0x00007fa0


	//   ....[14]....
        /*00ec*/ 	.word	0x00008100


	//   ....[15]....
        /*00f0*/ 	.word	0x00008120


	//   ....[16]....
        /*00f4*/ 	.word	0x000081e0


	//   ....[17]....
        /*00f8*/ 	.word	0x00008360


	//   ....[18]....
        /*00fc*/ 	.word	0x000084e0


	//   ....[19]....
        /*0100*/ 	.word	0x00008640


	//   ....[20]....
        /*0104*/ 	.word	0x00008750


	//   ....[21]....
        /*0108*/ 	.word	0x00008790


	//   ....[22]....
        /*010c*/ 	.word	0x000087d0


	//----- nvinfo : EIATTR_MAX_THREADS
	.align		4
.L_1167:
        /*0110*/ 	.byte	0x04, 0x05
        /*0112*/ 	.short	(.L_1169 - .L_1168)
.L_1168:
        /*0114*/ 	.word	0x00000080
        /*0118*/ 	.word	0x00000001
        /*011c*/ 	.word	0x00000001


	//----- nvinfo : EIATTR_CRS_STACK_SIZE
	.align		4
.L_1169:
        /*0120*/ 	.byte	0x04, 0x1e
        /*0122*/ 	.short	(.L_1171 - .L_1170)
.L_1170:
        /*0124*/ 	.word	0x00000000


	//----- nvinfo : EIATTR_CBANK_PARAM_SIZE
	.align		4
.L_1171:
        /*0128*/ 	.byte	0x03, 0x19
        /*012a*/ 	.short	0x002c


	//----- nvinfo : EIATTR_PARAM_CBANK
	.align		4
        /*012c*/ 	.byte	0x04, 0x0a
        /*012e*/ 	.short	(.L_1173 - .L_1172)
	.align		4
.L_1172:
        /*0130*/ 	.word	index@(.nv.constant0._ZN2at6native27unrolled_elementwise_kernelINS0_13BUnaryFunctorIN3c108BFloat16ES4_S4_ZZZNS0_20copysign_kernel_cudaERNS_18TensorIteratorBaseEENKUlvE_clEvENKUlvE1_clEvEUlS4_S4_E_EESt5arrayIPcLm2EELi4E23TrivialOffsetCalculatorILi1EjESF_NS0_6memory12LoadWithCastILi1EEENSG_13StoreWithCastILi1EEEEEviT_T0_T2_T3_T4_T5_)
        /*0134*/ 	.short	0x0210
        /*0136*/ 	.short	0x002c


	//----- nvinfo : EIATTR_SW_WAR
	.align		4
.L_1173:
        /*0138*/ 	.byte	0x04, 0x36
        /*013a*/ 	.short	(.L_1175 - .L_1174)
.L_1174:
        /*013c*/ 	.word	0x00000008
.L_1175:


//--------------------- .nv.info._ZN2at6native18elementwise_kernelILi128ELi4EZNS0_22gpu_kernel_impl_nocastINS0_13BUnaryFunctorIN3c108BFloat16ES5_S5_ZZZNS0_20copysign_kernel_cudaERNS_18TensorIteratorBaseEENKUlvE_clEvENKUlvE1_clEvEUlS5_S5_E_EEEEvS7_RKT_EUliE_EEviT1_ --------------------------
	.section	.nv.info._ZN2at6native18elementwise_kernelILi128ELi4EZNS0_22gpu_kernel_impl_nocastINS0_13BUnaryFunctorIN3c108BFloat16ES5_S5_ZZZNS0_20copysign_kernel_cudaERNS_18TensorIteratorBaseEENKUlvE_clEvENKUlvE1_clEvEUlS5_S5_E_EEEEvS7_RKT_EUliE_EEviT1_,"",@"SHT_CUDA_INFO"
	.sectionflags	@""
	.align	4


	//----- nvinfo : EIATTR_CUDA_API_VERSION
	.align		4
        /*0000*/ 	.byte	0x04, 0x37
        /*0002*/ 	.short	(.L_1177 - .L_1176)
.L_1176:
        /*0004*/ 	.word	0x00000082


	//----- nvinfo : EIATTR_KPARAM_INFO
	.align		4
.L_1177:
        /*0008*/ 	.byte	0x04, 0x17
        /*000a*/ 	.short	(.L_1179 - .L_1178)
.L_1178:
        /*000c*/ 	.word	0x00000000
        /*0010*/ 	.short	0x0001
        /*0012*/ 	.short	0x0008
        /*0014*/ 	.byte	0x00, 0xf0, 0x61, 0x08


	//----- nvinfo : EIATTR_KPARAM_INFO
	.align		4
.L_1179:
        /*0018*/ 	.byte	0x04, 0x17
        /*001a*/ 	.short	(.L_1181 - .L_1180)
.L_1180:
        /*001c*/ 	.word	0x00000000
        /*0020*/ 	.short	0x0000
        /*0022*/ 	.short	0x0000
        /*0024*/ 	.byte	0x00, 0xf0, 0x11, 0x00


	//----- nvinfo : EIATTR_SPARSE_MMA_MASK
	.align		4
.L_1181:
        /*0028*/ 	.byte	0x03, 0x50
        /*002a*/ 	.short	0x0000


	//----- nvinfo : EIATTR_MAXREG_COUNT
	.align		4
        /*002c*/ 	.byte	0x03, 0x1b
        /*002e*/ 	.short	0x0080


	//----- nvinfo : EIATTR_MERCURY_ISA_VERSION
	.align		4
        /*0030*/ 	.byte	0x03, 0x5f
        /*0032*/ 	.short	0x0101


	//----- nvinfo : EIATTR_EXIT_INSTR_OFFSETS
	.align		4
        /*0034*/ 	.byte	0x04, 0x1c
        /*0036*/ 	.short	(.L_1183 - .L_1182)


	//   ....[0]....
.L_1182:
        /*0038*/ 	.word	0x00003c40


	//   ....[1]....
        /*003c*/ 	.word	0x00004ff0


	//----- nvinfo : EIATTR_MAX_THREADS
	.align		4
.L_1183:
        /*0040*/ 	.byte	0x04, 0x05
        /*0042*/ 	.short	(.L_1185 - .L_1184)
.L_1184:
        /*0044*/ 	.word	0x00000080
        /*0048*/ 	.word	0x00000001
        /*004c*/ 	.word	0x00000001


	//----- nvinfo : EIATTR_CRS_STACK_SIZE
	.align		4
.L_1185:
        /*0050*/ 	.byte	0x04, 0x1e
        /*0052*/ 	.short	(.L_1187 - .L_1186)
.L_1186:
        /*0054*/ 	.word	0x00000000


	//----- nvinfo : EIATTR_CBANK_PARAM_SIZE
	.align		4
.L_1187:
        /*0058*/ 	.byte	0x03, 0x19
        /*005a*/ 	.short	0x0220


	//----- nvinfo : EIATTR_PARAM_CBANK
	.align		4
        /*005c*/ 	.byte	0x04, 0x0a
        /*005e*/ 	.short	(.L_1189 - .L_1188)
	.align		4
.L_1188:
        /*0060*/ 	.word	index@(.nv.constant0._ZN2at6native18elementwise_kernelILi128ELi4EZNS0_22gpu_kernel_impl_nocastINS0_13BUnaryFunctorIN3c108BFloat16ES5_S5_ZZZNS0_20copysign_kernel_cudaERNS_18TensorIteratorBaseEENKUlvE_clEvENKUlvE1_clEvEUlS5_S5_E_EEEEvS7_RKT_EUliE_EEviT1_)
        /*0064*/ 	.short	0x0210
        /*0066*/ 	.short	0x0220


	//----- nvinfo : EIATTR_SW_WAR
	.align		4
.L_1189:
        /*0068*/ 	.byte	0x04, 0x36
        /*006a*/ 	.short	(.L_1191 - .L_1190)
.L_1190:
        /*006c*/ 	.word	0x00000008
.L_1191:


//--------------------- .nv.info._ZN2at6native27unrolled_elementwise_kernelINS0_13BUnaryFunctorIN3c108BFloat16ES4_S4_ZZZNS0_20copysign_kernel_cudaERNS_18TensorIteratorBaseEENKUlvE_clEvENKUlvE1_clEvEUlS4_S4_E_EESt5arrayIPcLm2EELi4E23TrivialOffsetCalculatorILi1EjESF_NS0_6memory15LoadWithoutCastENSG_16StoreWithoutCastEEEviT_T0_T2_T3_T4_T5_ --------------------------
	.section	.nv.info._ZN2at6native27unrolled_elementwise_kernelINS0_13BUnaryFunctorIN3c108BFloat16ES4_S4_ZZZNS0_20copysign_kernel_cudaERNS_18TensorIteratorBaseEENKUlvE_clEvENKUlvE1_clEvEUlS4_S4_E_EESt5arrayIPcLm2EELi4E23TrivialOffsetCalculatorILi1EjESF_NS0_6memory15LoadWithoutCastENSG_16StoreWithoutCastEEEviT_T0_T2_T3_T4_T5_,"",@"SHT_CUDA_INFO"
	.sectionflags	@""
	.align	4


	//----- nvinfo : EIATTR_CUDA_API_VERSION
	.align		4
        /*0000*/ 	.byte	0x04, 0x37
        /*0002*/ 	.short	(.L_1193 - .L_1192)
.L_1192:
        /*0004*/ 	.word	0x00000082


	//----- nvinfo : EIATTR_KPARAM_INFO
	.align		4
.L_1193:
        /*0008*/ 	.byte	0x04, 0x17
        /*000a*/ 	.short	(.L_1195 - .L_1194)
.L_1194:
        /*000c*/ 	.word	0x00000000
        /*0010*/ 	.short	0x0006
        /*0012*/ 	.short	0x001b
        /*0014*/ 	.byte	0x00, 0xf0, 0x05, 0x00


	//----- nvinfo : EIATTR_KPARAM_INFO
	.align		4
.L_1195:
        /*0018*/ 	.byte	0x04, 0x17
        /*001a*/ 	.short	(.L_1197 - .L_1196)
.L_1196:
        /*001c*/ 	.word	0x00000000
        /*0020*/ 	.short	0x0005
        /*0022*/ 	.short	0x001a
        /*0024*/ 	.byte	0x00, 0xf0, 0x05, 0x00


	//----- nvinfo : EIATTR_KPARAM_INFO
	.align		4
.L_1197:
        /*0028*/ 	.byte	0x04, 0x17
        /*002a*/ 	.short	(.L_1199 - .L_1198)
.L_1198:
        /*002c*/ 	.word	0x00000000
        /*0030*/ 	.short	0x0004
        /*0032*/ 	.short	0x0019
        /*0034*/ 	.byte	0x00, 0xf0, 0x05, 0x00


	//----- nvinfo : EIATTR_KPARAM_INFO
	.align		4
.L_1199:
        /*0038*/ 	.byte	0x04, 0x17
        /*003a*/ 	.short	(.L_1201 - .L_1200)
.L_1200:
        /*003c*/ 	.word	0x00000000
        /*0040*/ 	.short	0x0003
        /*0042*/ 	.short	0x0018
        /*0044*/ 	.byte	0x00, 0xf0, 0x05, 0x00


	//----- nvinfo : EIATTR_KPARAM_INFO
	.align		4
.L_1201:
        /*0048*/ 	.byte	0x04, 0x17
        /*004a*/ 	.short	(.L_1203 - .L_1202)
.L_1202:
        /*004c*/ 	.word	0x00000000
        /*0050*/ 	.short	0x0002
        /*0052*/ 	.short	0x0008
        /*0054*/ 	.byte	0x00, 0xf0, 0x41, 0x00


	//----- nvinfo : EIATTR_KPARAM_INFO
	.align		4
.L_1203:
        /*0058*/ 	.byte	0x04, 0x17
        /*005a*/ 	.short	(.L_1205 - .L_1204)
.L_1204:
        /*005c*/ 	.word	0x00000000
        /*0060*/ 	.short	0x0001
        /*0062*/ 	.short	0x0004
        /*0064*/ 	.byte	0x00, 0xf0, 0x11, 0x00


	//----- nvinfo : EIATTR_KPARAM_INFO
	.align		4
.L_1205:
        /*0068*/ 	.byte	0x04, 0x17
        /*006a*/ 	.short	(.L_1207 - .L_1206)
.L_1206:
        /*006c*/ 	.word	0x00000000
        /*0070*/ 	.short	0x0000
        /*0072*/ 	.short	0x0000
        /*0074*/ 	.byte	0x00, 0xf0, 0x11, 0x00


	//----- nvinfo : EIATTR_SPARSE_MMA_MASK
	.align		4
.L_1207:
        /*0078*/ 	.byte	0x03, 0x50
        /*007a*/ 	.short	0x0000


	//----- nvinfo : EIATTR_MAXREG_COUNT
	.align		4
        /*007c*/ 	.byte	0x03, 0x1b
        /*007e*/ 	.short	0x00ff


	//----- nvinfo : EIATTR_MERCURY_ISA_VERSION
	.align		4
        /*0080*/ 	.byte	0x03, 0x5f
        /*0082*/ 	.short	0x0101


	//----- nvinfo : EIATTR_EXIT_INSTR_OFFSETS
	.align		4
        /*0084*/ 	.byte	0x04, 0x1c
        /*0086*/ 	.short	(.L_1209 - .L_1208)


	//   ....[0]....
.L_1208:
        /*0088*/ 	.word	0x000004a0


	//   ....[1]....
        /*008c*/ 	.word	0x00000530


	//----- nvinfo : EIATTR_MAX_THREADS
	.align		4
.L_1209:
        /*0090*/ 	.byte	0x04, 0x05
        /*0092*/ 	.short	(.L_1211 - .L_1210)
.L_1210:
        /*0094*/ 	.word	0x00000080
        /*0098*/ 	.word	0x00000001
        /*009c*/ 	.word	0x00000001


	//----- nvinfo : EIATTR_CRS_STACK_SIZE
	.align		4
.L_1211:
        /*00a0*/ 	.byte	0x04, 0x1e
        /*00a2*/ 	.short	(.L_1213 - .L_1212)
.L_1212:
        /*00a4*/ 	.word	0x00000000


	//----- nvinfo : EIATTR_CBANK_PARAM_SIZE
	.align		4
.L_1213:
        /*00a8*/ 	.byte	0x03, 0x19
        /*00aa*/ 	.short	0x001c


	//----- nvinfo : EIATTR_PARAM_CBANK
	.align		4
        /*00ac*/ 	.byte	0x04, 0x0a
        /*00ae*/ 	.short	(.L_1215 - .L_1214)
	.align		4
.L_1214:
        /*00b0*/ 	.word	index@(.nv.constant0._ZN2at6native27unrolled_elementwise_kernelINS0_13BUnaryFunctorIN3c108BFloat16ES4_S4_ZZZNS0_20copysign_kernel_cudaERNS_18TensorIteratorBaseEENKUlvE_clEvENKUlvE1_clEvEUlS4_S4_E_EESt5arrayIPcLm2EELi4E23TrivialOffsetCalculatorILi1EjESF_NS0_6memory15LoadWithoutCastENSG_16StoreWithoutCastEEEviT_T0_T2_T3_T4_T5_)
        /*00b4*/ 	.short	0x0210
        /*00b6*/ 	.short	0x001c


	//----- nvinfo : EIATTR_SW_WAR
	.align		4
.L_1215:
        /*00b8*/ 	.byte	0x04, 0x36
        /*00ba*/ 	.short	(.L_1217 - .L_1216)
.L_1216:
        /*00bc*/ 	.word	0x00000008
.L_1217:


//--------------------- .nv.info._ZN2at6native29vectorized_elementwise_kernelILi2ENS0_13BUnaryFunctorIN3c108BFloat16ES4_S4_ZZZNS0_20copysign_kernel_cudaERNS_18TensorIteratorBaseEENKUlvE_clEvENKUlvE1_clEvEUlS4_S4_E_EESt5arrayIPcLm2EEEEviT0_T1_ --------------------------
	.section	.nv.info._ZN2at6native29vectorized_elementwise_kernelILi2ENS0_13BUnaryFunctorIN3c108BFloat16ES4_S4_ZZZNS0_20copysign_kernel_cudaERNS_18TensorIteratorBaseEENKUlvE_clEvENKUlvE1_clEvEUlS4_S4_E_EESt5arrayIPcLm2EEEEviT0_T1_,"",@"SHT_CUDA_INFO"
	.sectionflags	@""
	.align	4


	//----- nvinfo : EIATTR_CUDA_API_VERSION
	.align		4
        /*0000*/ 	.byte	0x04, 0x37
        /*0002*/ 	.short	(.L_1219 - .L_1218)
.L_1218:
        /*0004*/ 	.word	0x00000082


	//----- nvinfo : EIATTR_KPARAM_INFO
	.align		4
.L_1219:
        /*0008*/ 	.byte	0x04, 0x17
        /*000a*/ 	.short	(.L_1221 - .L_1220)
.L_1220:
        /*000c*/ 	.word	0x00000000
        /*0010*/ 	.short	0x0002
        /*0012*/ 	.short	0x0008
        /*0014*/ 	.byte	0x00, 0xf0, 0x41, 0x00


	//----- nvinfo : EIATTR_KPARAM_INFO
	.align		4
.L_1221:
        /*0018*/ 	.byte	0x04, 0x17
        /*001a*/ 	.short	(.L_1223 - .L_1222)
.L_1222:
        /*001c*/ 	.word	0x00000000
        /*0020*/ 	.short	0x0001
        /*0022*/ 	.short	0x0004
        /*0024*/ 	.byte	0x00, 0xf0, 0x11, 0x00


	//----- nvinfo : EIATTR_KPARAM_INFO
	.align		4
.L_1223:
        /*0028*/ 	.byte	0x04, 0x17
        /*002a*/ 	.short	(.L_1225 - .L_1224)
.L_1224:
        /*002c*/ 	.word	0x00000000
        /*0030*/ 	.short	0x0000
        /*0032*/ 	.short	0x0000
        /*0034*/ 	.byte	0x00, 0xf0, 0x11, 0x00


	//----- nvinfo : EIATTR_SPARSE_MMA_MASK
	.align		4
.L_1225:
        /*0038*/ 	.byte	0x03, 0x50
        /*003a*/ 	.short	0x0000


	//----- nvinfo : EIATTR_MAXREG_COUNT
	.align		4
        /*003c*/ 	.byte	0x03, 0x1b
        /*003e*/ 	.short	0x00ff


	//----- nvinfo : EIATTR_MERCURY_ISA_VERSION
	.align		4
        /*0040*/ 	.byte	0x03, 0x5f
        /*0042*/ 	.short	0x0101


	//----- nvinfo : EIATTR_EXIT_INSTR_OFFSETS
	.align		4
        /*0044*/ 	.byte	0x04, 0x1c
        /*0046*/ 	.short	(.L_1227 - .L_1226)


	//   ....[0]....
.L_1226:
        /*0048*/ 	.word	0x00000310


	//   ....[1]....
        /*004c*/ 	.word	0x00000cf0


	//   ....[2]....
        /*0050*/ 	.word	0x00000d40


	//----- nvinfo : EIATTR_MAX_THREADS
	.align		4
.L_1227:
        /*0054*/ 	.byte	0x04, 0x05
        /*0056*/ 	.short	(.L_1229 - .L_1228)
.L_1228:
        /*0058*/ 	.word	0x00000080
        /*005c*/ 	.word	0x00000001
        /*0060*/ 	.word	0x00000001


	//----- nvinfo : EIATTR_CRS_STACK_SIZE
	.align		4
.L_1229:
        /*0064*/ 	.byte	0x04, 0x1e
        /*0066*/ 	.short	(.L_1231 - .L_1230)
.L_1230:
        /*0068*/ 	.word	0x00000000


	//----- nvinfo : EIATTR_CBANK_PARAM_SIZE
	.align		4
.L_1231:
        /*006c*/ 	.byte	0x03, 0x19
        /*006e*/ 	.short	0x0018


	//----- nvinfo : EIATTR_PARAM_CBANK
	.align		4
        /*0070*/ 	.byte	0x04, 0x0a
        /*0072*/ 	.short	(.L_1233 - .L_1232)
	.align		4
.L_1232:
        /*0074*/ 	.word	index@(.nv.constant0._ZN2at6native29vectorized_elementwise_kernelILi2ENS0_13BUnaryFunctorIN3c108BFloat16ES4_S4_ZZZNS0_20copysign_kernel_cudaERNS_18TensorIteratorBaseEENKUlvE_clEvENKUlvE1_clEvEUlS4_S4_E_EESt5arrayIPcLm2EEEEviT0_T1_)
        /*0078*/ 	.short	0x0210
        /*007a*/ 	.short	0x0018


	//----- nvinfo : EIATTR_SW_WAR
	.align		4
.L_1233:
        /*007c*/ 	.byte	0x04, 0x36
        /*007e*/ 	.short	(.L_1235 - .L_1234)
.L_1234:
        /*0080*/ 	.word	0x00000008
.L_1235:


//--------------------- .nv.info._ZN2at6native29vectorized_elementwise_kernelILi4ENS0_13BUnaryFunctorIN3c108BFloat16ES4_S4_ZZZNS0_20copysign_kernel_cudaERNS_18TensorIteratorBaseEENKUlvE_clEvENKUlvE1_clEvEUlS4_S4_E_EESt5arrayIPcLm2EEEEviT0_T1_ --------------------------
	.section	.nv.info._ZN2at6native29vectorized_elementwise_kernelILi4ENS0_13BUnaryFunctorIN3c108BFloat16ES4_S4_ZZZNS0_20copysign_kernel_cudaERNS_18TensorIteratorBaseEENKUlvE_clEvENKUlvE1_clEvEUlS4_S4_E_EESt5arrayIPcLm2EEEEviT0_T1_,"",@"SHT_CUDA_INFO"
	.sectionflags	@""
	.align	4


	//----- nvinfo : EIATTR_CUDA_API_VERSION
	.align		4
        /*0000*/ 	.byte	0x04, 0x37
        /*0002*/ 	.short	(.L_1237 - .L_1236)
.L_1236:
        /*0004*/ 	.word	0x00000082


	//----- nvinfo : EIATTR_KPARAM_INFO
	.align		4
.L_1237:
        /*0008*/ 	.byte	0x04, 0x17
        /*000a*/ 	.short	(.L_1239 - .L_1238)
.L_1238:
        /*000c*/ 	.word	0x00000000
        /*0010*/ 	.short	0x0002
        /*0012*/ 	.short	0x0008
        /*0014*/ 	.byte	0x00, 0xf0, 0x41, 0x00


	//----- nvinfo : EIATTR_KPARAM_INFO
	.align		4
.L_1239:
        /*0018*/ 	.byte	0x04, 0x17
        /*001a*/ 	.short	(.L_1241 - .L_1240)
.L_1240:
        /*001c*/ 	.word	0x00000000
        /*0020*/ 	.short	0x0001
        /*0022*/ 	.short	0x0004
        /*0024*/ 	.byte	0x00, 0xf0, 0x11, 0x00


	//----- nvinfo : EIATTR_KPARAM_INFO
	.align		4
.L_1241:
        /*0028*/ 	.byte	0x04, 0x17
        /*002a*/ 	.short	(.L_1243 - .L_1242)
.L_1242:
        /*002c*/ 	.word	0x00000000
        /*0030*/ 	.short	0x0000
        /*0032*/ 	.short	0x0000
        /*0034*/ 	.byte	0x00, 0xf0, 0x11, 0x00


	//----- nvinfo : EIATTR_SPARSE_MMA_MASK
	.align		4
.L_1243:
        /*0038*/ 	.byte	0x03, 0x50
        /*003a*/ 	.short	0x0000


	//----- nvinfo : EIATTR_MAXREG_COUNT
	.align		4
        /*003c*/ 	.byte	0x03, 0x1b
        /*003e*/ 	.short	0x00ff


	//----- nvinfo : EIATTR_MERCURY_ISA_VERSION
	.align		4
        /*0040*/ 	.byte	0x03, 0x5f
        /*0042*/ 	.short	0x0101


	//----- nvinfo : EIATTR_EXIT_INSTR_OFFSETS
	.align		4
        /*0044*/ 	.byte	0x04, 0x1c
        /*0046*/ 	.short	(.L_1245 - .L_1244)


	//   ....[0]....
.L_1244:
        /*0048*/ 	.word	0x000002d0


	//   ....[1]....
        /*004c*/ 	.word	0x00000cb0


	//   ....[2]....
        /*0050*/ 	.word	0x00000d00


	//----- nvinfo : EIATTR_MAX_THREADS
	.align		4
.L_1245:
        /*0054*/ 	.byte	0x04, 0x05
        /*0056*/ 	.short	(.L_1247 - .L_1246)
.L_1246:
        /*0058*/ 	.word	0x00000080
        /*005c*/ 	.word	0x00000001
        /*0060*/ 	.word	0x00000001


	//----- nvinfo : EIATTR_CRS_STACK_SIZE
	.align		4
.L_1247:
        /*0064*/ 	.byte	0x04, 0x1e
        /*0066*/ 	.short	(.L_1249 - .L_1248)
.L_1248:
        /*0068*/ 	.word	0x00000000


	//----- nvinfo : EIATTR_CBANK_PARAM_SIZE
	.align		4
.L_1249:
        /*006c*/ 	.byte	0x03, 0x19
        /*006e*/ 	.short	0x0018


	//----- nvinfo : EIATTR_PARAM_CBANK
	.align		4
        /*0070*/ 	.byte	0x04, 0x0a
        /*0072*/ 	.short	(.L_1251 - .L_1250)
	.align		4
.L_1250:
        /*0074*/ 	.word	index@(.nv.constant0._ZN2at6native29vectorized_elementwise_kernelILi4ENS0_13BUnaryFunctorIN3c108BFloat16ES4_S4_ZZZNS0_20copysign_kernel_cudaERNS_18TensorIteratorBaseEENKUlvE_clEvENKUlvE1_clEvEUlS4_S4_E_EESt5arrayIPcLm2EEEEviT0_T1_)
        /*0078*/ 	.short	0x0210
        /*007a*/ 	.short	0x0018


	//----- nvinfo : EIATTR_SW_WAR
	.align		4
.L_1251:
        /*007c*/ 	.byte	0x04, 0x36
        /*007e*/ 	.short	(.L_1253 - .L_1252)
.L_1252:
        /*0080*/ 	.word	0x00000008
.L_1253:


//--------------------- .nv.info._ZN2at6native29vectorized_elementwise_kernelILi8ENS0_13BUnaryFunctorIN3c108BFloat16ES4_S4_ZZZNS0_20copysign_kernel_cudaERNS_18TensorIteratorBaseEENKUlvE_clEvENKUlvE1_clEvEUlS4_S4_E_EESt5arrayIPcLm2EEEEviT0_T1_ --------------------------
	.section	.nv.info._ZN2at6native29vectorized_elementwise_kernelILi8ENS0_13BUnaryFunctorIN3c108BFloat16ES4_S4_ZZZNS0_20copysign_kernel_cudaERNS_18TensorIteratorBaseEENKUlvE_clEvENKUlvE1_clEvEUlS4_S4_E_EESt5arrayIPcLm2EEEEviT0_T1_,"",@"SHT_CUDA_INFO"
	.sectionflags	@""
	.align	4


	//----- nvinfo : EIATTR_CUDA_API_VERSION
	.align		4
        /*0000*/ 	.byte	0x04, 0x37
        /*0002*/ 	.short	(.L_1255 - .L_1254)
.L_1254:
        /*0004*/ 	.word	0x00000082


	//----- nvinfo : EIATTR_KPARAM_INFO
	.align		4
.L_1255:
        /*0008*/ 	.byte	0x04, 0x17
        /*000a*/ 	.short	(.L_1257 - .L_1256)
.L_1256:
        /*000c*/ 	.word	0x00000000
        /*0010*/ 	.short	0x0002
        /*0012*/ 	.short	0x0008
        /*0014*/ 	.byte	0x00, 0xf0, 0x41, 0x00


	//----- nvinfo : EIATTR_KPARAM_INFO
	.align		4
.L_1257:
        /*0018*/ 	.byte	0x04, 0x17
        /*001a*/ 	.short	(.L_1259 - .L_1258)
.L_1258:
        /*001c*/ 	.word	0x00000000
        /*0020*/ 	.short	0x0001
        /*0022*/ 	.short	0x0004
        /*0024*/ 	.byte	0x00, 0xf0, 0x11, 0x00


	//----- nvinfo : EIATTR_KPARAM_INFO
	.align		4
.L_1259:
        /*0028*/ 	.byte	0x04, 0x17
        /*002a*/ 	.short	(.L_1261 - .L_1260)
.L_1260:
        /*002c*/ 	.word	0x00000000
        /*0030*/ 	.short	0x0000
        /*0032*/ 	.short	0x0000
        /*0034*/ 	.byte	0x00, 0xf0, 0x11, 0x00


	//----- nvinfo : EIATTR_SPARSE_MMA_MASK
	.align		4
.L_1261:
        /*0038*/ 	.byte	0x03, 0x50
        /*003a*/ 	.short	0x0000


	//----- nvinfo : EIATTR_MAXREG_COUNT
	.align		4
        /*003c*/ 	.byte	0x03, 0x1b
        /*003e*/ 	.short	0x00ff


	//----- nvinfo : EIATTR_MERCURY_ISA_VERSION
	.align		4
        /*0040*/ 	.byte	0x03, 0x5f
        /*0042*/ 	.short	0x0101


	//----- nvinfo : EIATTR_EXIT_INSTR_OFFSETS
	.align		4
        /*0044*/ 	.byte	0x04, 0x1c
        /*0046*/ 	.short	(.L_1263 - .L_1262)


	//   ....[0]....
.L_1262:
        /*0048*/ 	.word	0x000002b0


	//   ....[1]....
        /*004c*/ 	.word	0x00000c90


	//   ....[2]....
        /*0050*/ 	.word	0x00000ce0


	//----- nvinfo : EIATTR_MAX_THREADS
	.align		4
.L_1263:
        /*0054*/ 	.byte	0x04, 0x05
        /*0056*/ 	.short	(.L_1265 - .L_1264)
.L_1264:
        /*0058*/ 	.word	0x00000080
        /*005c*/ 	.word	0x00000001
        /*0060*/ 	.word	0x00000001


	//----- nvinfo : EIATTR_CRS_STACK_SIZE
	.align		4
.L_1265:
        /*0064*/ 	.byte	0x04, 0x1e
        /*0066*/ 	.short	(.L_1267 - .L_1266)
.L_1266:
        /*0068*/ 	.word	0x00000000


	//----- nvinfo : EIATTR_CBANK_PARAM_SIZE
	.align		4
.L_1267:
        /*006c*/ 	.byte	0x03, 0x19
        /*006e*/ 	.short	0x0018


	//----- nvinfo : EIATTR_PARAM_CBANK
	.align		4
        /*0070*/ 	.byte	0x04, 0x0a
        /*0072*/ 	.short	(.L_1269 - .L_1268)
	.align		4
.L_1268:
        /*0074*/ 	.word	index@(.nv.constant0._ZN2at6native29vectorized_elementwise_kernelILi8ENS0_13BUnaryFunctorIN3c108BFloat16ES4_S4_ZZZNS0_20copysign_kernel_cudaERNS_18TensorIteratorBaseEENKUlvE_clEvENKUlvE1_clEvEUlS4_S4_E_EESt5arrayIPcLm2EEEEviT0_T1_)
        /*0078*/ 	.short	0x0210
        /*007a*/ 	.short	0x0018


	//----- nvinfo : EIATTR_SW_WAR
	.align		4
.L_1269:
        /*007c*/ 	.byte	0x04, 0x36
        /*007e*/ 	.short	(.L_1271 - .L_1270)
.L_1270:
        /*0080*/ 	.word	0x00000008
.L_1271:


//--------------------- .nv.info._ZN2at6native18elementwise_kernelILi128ELi4EZNS0_15gpu_kernel_implINS0_13AUnaryFunctorIN3c108BFloat16ES5_S5_ZZZNS0_20copysign_kernel_cudaERNS_18TensorIteratorBaseEENKUlvE_clEvENKUlvE1_clEvEUlS5_S5_E_EEEEvS7_RKT_EUliE_EEviT1_ --------------------------
	.section	.nv.info._ZN2at6native18elementwise_kernelILi128ELi4EZNS0_15gpu_kernel_implINS0_13AUnaryFunctorIN3c108BFloat16ES5_S5_ZZZNS0_20copysign_kernel_cudaERNS_18TensorIteratorBaseEENKUlvE_clEvENKUlvE1_clEvEUlS5_S5_E_EEEEvS7_RKT_EUliE_EEviT1_,"",@"SHT_CUDA_INFO"
	.sectionflags	@""
	.align	4


	//----- nvinfo : EIATTR_CUDA_API_VERSION
	.align		4
        /*0000*/ 	.byte	0x04, 0x37
        /*0002*/ 	.short	(.L_1273 - .L_1272)
.L_1272:
        /*0004*/ 	.word	0x00000082


	//----- nvinfo : EIATTR_KPARAM_INFO
	.align		4
.L_1273:
        /*0008*/ 	.byte	0x04, 0x17
        /*000a*/ 	.short	(.L_1275 - .L_1274)
.L_1274:
        /*000c*/ 	.word	0x00000000
        /*0010*/ 	.short	0x0001
        /*0012*/ 	.short	0x0008
        /*0014*/ 	.byte	0x00, 0xf0, 0x61, 0x08


	//----- nvinfo : EIATTR_KPARAM_INFO
	.align		4
.L_1275:
        /*0018*/ 	.byte	0x04, 0x17
        /*001a*/ 	.short	(.L_1277 - .L_1276)
.L_1276:
        /*001c*/ 	.word	0x00000000
        /*0020*/ 	.short	0x0000
        /*0022*/ 	.short	0x0000
        /*0024*/ 	.byte	0x00, 0xf0, 0x11, 0x00


	//----- nvinfo : EIATTR_SPARSE_MMA_MASK
	.align		4
.L_1277:
        /*0028*/ 	.byte	0x03, 0x50
        /*002a*/ 	.short	0x0000


	//----- nvinfo : EIATTR_MAXREG_COUNT
	.align		4
        /*002c*/ 	.byte	0x03, 0x1b
        /*002e*/ 	.short	0x0080


	//----- nvinfo : EIATTR_EXTERNS
	.align		4
        /*0030*/ 	.byte	0x04, 0x0f
        /*0032*/ 	.short	(.L_1279 - .L_1278)


	//   ....[0]....
	.align		4
.L_1278:
        /*0034*/ 	.word	index@(__assertfail)


	//----- nvinfo : EIATTR_MERCURY_ISA_VERSION
	.align		4
.L_1279:
        /*0038*/ 	.byte	0x03, 0x5f
        /*003a*/ 	.short	0x0101


	//----- nvinfo : EIATTR_SYSCALL_OFFSETS
	.align		4
        /*003c*/ 	.byte	0x04, 0x46
        /*003e*/ 	.short	(.L_1281 - .L_1280)


	//   ....[0]....
.L_1280:
        /*0040*/ 	.word	0x000022e0


	//   ....[1]....
        /*0044*/ 	.word	0x00003290


	//   ....[2]....
        /*0048*/ 	.word	0x000055c0


	//   ....[3]....
        /*004c*/ 	.word	0x00006570


	//   ....[4]....
        /*0050*/ 	.word	0x00008890


	//   ....[5]....
        /*0054*/ 	.word	0x00009840


	//   ....[6]....
        /*0058*/ 	.word	0x0000bb50


	//   ....[7]....
        /*005c*/ 	.word	0x0000cb00


	//----- nvinfo : EIATTR_EXIT_INSTR_OFFSETS
	.align		4
.L_1281:
        /*0060*/ 	.byte	0x04, 0x1c
        /*0062*/ 	.short	(.L_1283 - .L_1282)


	//   ....[0]....
.L_1282:
        /*0064*/ 	.word	0x00009910


	//   ....[1]....
        /*0068*/ 	.word	0x0000bd30


	//   ....[2]....
        /*006c*/ 	.word	0x0000bd70


	//   ....[3]....
        /*0070*/ 	.word	0x0000be10


	//   ....[4]....
        /*0074*/ 	.word	0x0000be50


	//   ....[5]....
        /*0078*/ 	.word	0x0000be90


	//   ....[6]....
        /*007c*/ 	.word	0x0000bf20


	//   ....[7]....
        /*0080*/ 	.word	0x0000bf60


	//   ....[8]....
        /*0084*/ 	.word	0x0000c000


	//   ....[9]....
        /*0088*/ 	.word	0x0000c050


	//   ....[10]....
        /*008c*/ 	.word	0x0000c0a0


	//   ....[11]....
        /*0090*/ 	.word	0x0000c170


	//   ....[12]....
        /*0094*/ 	.word	0x0000c1d0


	//   ....[13]....
        /*0098*/ 	.word	0x0000c360


	//   ....[14]....
        /*009c*/ 	.word	0x0000c4c0


	//   ....[15]....
        /*00a0*/ 	.word	0x0000c4e0


	//   ....[16]....
        /*00a4*/ 	.word	0x0000c5a0


	//   ....[17]....
        /*00a8*/ 	.word	0x0000c720


	//   ....[18]....
        /*00ac*/ 	.word	0x0000c8a0


	//   ....[19]....
        /*00b0*/ 	.word	0x0000ca00


	//   ....[20]....
        /*00b4*/ 	.word	0x0000cb10


	//   ....[21]....
        /*00b8*/ 	.word	0x0000cb50


	//   ....[22]....
        /*00bc*/ 	.word	0x0000cb90


	//----- nvinfo : EIATTR_MAX_THREADS
	.align		4
.L_1283:
        /*00c0*/ 	.byte	0x04, 0x05
        /*00c2*/ 	.short	(.L_1285 - .L_1284)
.L_1284:
        /*00c4*/ 	.word	0x00000080
        /*00c8*/ 	.word	0x00000001
        /*00cc*/ 	.word	0x00000001


	//----- nvinfo : EIATTR_CRS_STACK_SIZE
	.align		4
.L_1285:
        /*00d0*/ 	.byte	0x04, 0x1e
        /*00d2*/ 	.short	(.L_1287 - .L_1286)
.L_1286:
        /*00d4*/ 	.word	0x00000000


	//----- nvinfo : EIATTR_CBANK_PARAM_SIZE
	.align		4
.L_1287:
        /*00d8*/ 	.byte	0x03, 0x19
        /*00da*/ 	.short	0x0220


	//----- nvinfo : EIATTR_PARAM_CBANK
	.align		4
        /*00dc*/ 	.byte	0x04, 0x0a
        /*00de*/ 	.short	(.L_1289 - .L_1288)
	.align		4
.L_1288:
        /*00e0*/ 	.word	index@(.nv.constant0._ZN2at6native18elementwise_kernelILi128ELi4EZNS0_15gpu_kernel_implINS0_13AUnaryFunctorIN3c108BFloat16ES5_S5_ZZZNS0_20copysign_kernel_cudaERNS_18TensorIteratorBaseEENKUlvE_clEvENKUlvE1_clEvEUlS5_S5_E_EEEEvS7_RKT_EUliE_EEviT1_)
        /*00e4*/ 	.short	0x0210
        /*00e6*/ 	.short	0x0220


	//----- nvinfo : EIATTR_SW_WAR
	.align		4
.L_1289:
        /*00e8*/ 	.byte	0x04, 0x36
        /*00ea*/ 	.short	(.L_1291 - .L_1290)
.L_1290:
        /*00ec*/ 	.word	0x00000008
.L_1291:


//--------------------- .nv.info._ZN2at6native27unrolled_elementwise_kernelINS0_13AUnaryFunctorIN3c108BFloat16ES4_S4_ZZZNS0_20copysign_kernel_cudaERNS_18TensorIteratorBaseEENKUlvE_clEvENKUlvE1_clEvEUlS4_S4_E_EESt5arrayIPcLm2EELi4E23TrivialOffsetCalculatorILi1EjESF_NS0_6memory12LoadWithCastILi1EEENSG_13StoreWithCastILi1EEEEEviT_T0_T2_T3_T4_T5_ --------------------------
	.section	.nv.info._ZN2at6native27unrolled_elementwise_kernelINS0_13AUnaryFunctorIN3c108BFloat16ES4_S4_ZZZNS0_20copysign_kernel_cudaERNS_18TensorIteratorBaseEENKUlvE_clEvENKUlvE1_clEvEUlS4_S4_E_EESt5arrayIPcLm2EELi4E23TrivialOffsetCalculatorILi1EjESF_NS0_6memory12LoadWithCastILi1EEENSG_13StoreWithCastILi1EEEEEviT_T0_T2_T3_T4_T5_,"",@"SHT_CUDA_INFO"
	.sectionflags	@""
	.align	4


	//----- nvinfo : EIATTR_CUDA_API_VERSION
	.align		4
        /*0000*/ 	.byte	0x04, 0x37
        /*0002*/ 	.short	(.L_1293 - .L_1292)
.L_1292:
        /*0004*/ 	.word	0x00000082


	//----- nvinfo : EIATTR_KPARAM_INFO
	.align		4
.L_1293:
        /*0008*/ 	.byte	0x04, 0x17
        /*000a*/ 	.short	(.L_1295 - .L_1294)
.L_1294:
        /*000c*/ 	.word	0x00000000
        /*0010*/ 	.short	0x0006
        /*0012*/ 	.short	0x0024
        /*0014*/ 	.byte	0x00, 0xf0, 0x21, 0x00


	//----- nvinfo : EIATTR_KPARAM_INFO
	.align		4
.L_1295:
        /*0018*/ 	.byte	0x04, 0x17
        /*001a*/ 	.short	(.L_1297 - .L_1296)
.L_1296:
        /*001c*/ 	.word	0x00000000
        /*0020*/ 	.short	0x0005
        /*0022*/ 	.short	0x001c
        /*0024*/ 	.byte	0x00, 0xf0, 0x21, 0x00


	//----- nvinfo : EIATTR_KPARAM_INFO
	.align		4
.L_1297:
        /*0028*/ 	.byte	0x04, 0x17
        /*002a*/ 	.short	(.L_1299 - .L_1298)
.L_1298:
        /*002c*/ 	.word	0x00000000
        /*0030*/ 	.short	0x0004
        /*0032*/ 	.short	0x0019
        /*0034*/ 	.byte	0x00, 0xf0, 0x05, 0x00


	//----- nvinfo : EIATTR_KPARAM_INFO
	.align		4
.L_1299:
        /*0038*/ 	.byte	0x04, 0x17
        /*003a*/ 	.short	(.L_1301 - .L_1300)
.L_1300:
        /*003c*/ 	.word	0x00000000
        /*0040*/ 	.short	0x0003
        /*0042*/ 	.short	0x0018
        /*0044*/ 	.byte	0x00, 0xf0, 0x05, 0x00


	//----- nvinfo : EIATTR_KPARAM_INFO
	.align		4
.L_1301:
        /*0048*/ 	.byte	0x04, 0x17
        /*004a*/ 	.short	(.L_1303 - .L_1302)
.L_1302:
        /*004c*/ 	.word	0x00000000
        /*0050*/ 	.short	0x0002
        /*0052*/ 	.short	0x0008
        /*0054*/ 	.byte	0x00, 0xf0, 0x41, 0x00


	//----- nvinfo : EIATTR_KPARAM_INFO
	.align		4
.L_1303:
        /*0058*/ 	.byte	0x04, 0x17
        /*005a*/ 	.short	(.L_1305 - .L_1304)
.L_1304:
        /*005c*/ 	.word	0x00000000
        /*0060*/ 	.short	0x0001
        /*0062*/ 	.short	0x0004
        /*0064*/ 	.byte	0x00, 0xf0, 0x11, 0x00


	//----- nvinfo : EIATTR_KPARAM_INFO
	.align		4
.L_1305:
        /*0068*/ 	.byte	0x04, 0x17
        /*006a*/ 	.short	(.L_1307 - .L_1306)
.L_1306:
        /*006c*/ 	.word	0x00000000
        /*0070*/ 	.short	0x0000
        /*0072*/ 	.short	0x0000
        /*0074*/ 	.byte	0x00, 0xf0, 0x11, 0x00


	//----- nvinfo : EIATTR_SPARSE_MMA_MASK
	.align		4
.L_1307:
        /*0078*/ 	.byte	0x03, 0x50
        /*007a*/ 	.short	0x0000


	//----- nvinfo : EIATTR_MAXREG_COUNT
	.align		4
        /*007c*/ 	.byte	0x03, 0x1b
        /*007e*/ 	.short	0x00ff


	//----- nvinfo : EIATTR_EXTERNS
	.align		4
        /*0080*/ 	.byte	0x04, 0x0f
        /*0082*/ 	.short	(.L_1309 - .L_1308)


	//   ....[0]....
	.align		4
.L_1308:
        /*0084*/ 	.word	index@(__assertfail)


	//----- nvinfo : EIATTR_MERCURY_ISA_VERSION
	.align		4
.L_1309:
        /*0088*/ 	.byte	0x03, 0x5f
        /*008a*/ 	.short	0x0101


	//----- nvinfo : EIATTR_SYSCALL_OFFSETS
	.align		4
        /*008c*/ 	.byte	0x04, 0x46
        /*008e*/ 	.short	(.L_1311 - .L_1310)


	//   ....[0]....
.L_1310:
        /*0090*/ 	.word	0x000010e0


	//   ....[1]....
        /*0094*/ 	.word	0x00002220


	//   ....[2]....
        /*0098*/ 	.word	0x00003370


	//   ....[3]....
        /*009c*/ 	.word	0x00004490


	//   ....[4]....
        /*00a0*/ 	.word	0x00005760


	//   ....[5]....
        /*00a4*/ 	.word	0x00006780


	//   ....[6]....
        /*00a8*/ 	.word	0x00007760


	//   ....[7]....
        /*00ac*/ 	.word	0x00008740


	//----- nvinfo : EIATTR_EXIT_INSTR_OFFSETS
	.align		4
.L_1311:
        /*00b0*/ 	.byte	0x04, 0x1c
        /*00b2*/ 	.short	(.L_1313 - .L_1312)


	//   ....[0]....
.L_1312:
        /*00b4*/ 	.word	0x00007820


	//   ....[1]....
        /*00b8*/ 	.word	0x00007970


	//   ....[2]....
        /*00bc*/ 	.word	0x000079b0


	//   ....[3]....
        /*00c0*/ 	.word	0x00007a50


	//   ....[4]....
        /*00c4*/ 	.word	0x00007a90


	//   ....[5]....
        /*00c8*/ 	.word	0x00007ad0


	//   ....[6]....
        /*00cc*/ 	.word	0x00007b60


	//   ....[7]....
        /*00d0*/ 	.word	0x00007ba0


	//   ....[8]....
        /*00d4*/ 	.word	0x00007c40


	//   ....[9]....
        /*00d8*/ 	.word	0x00007c90


	//   ....[10]....
        /*00dc*/ 	.word	0x00007ce0


	//   ....[11]....
        /*00e0*/ 	.word	0x00007db0


	//   ....[12]....
        /*00e4*/ 	.word	0x00007e10


	//   ....[13]....
        /*00e8*/ 	.word	0x00007fa0


	//   ....[14]....
        /*00ec*/ 	.word	0x00008100


	//   ....[15]....
        /*00f0*/ 	.word	0x00008120


	//   ....[16]....
        /*00f4*/ 	.word	0x000081e0


	//   ....[17]....
        /*00f8*/ 	.word	0x00008360


	//   ....[18]....
        /*00fc*/ 	.word	0x000084e0


	//   ....[19]....
        /*0100*/ 	.word	0x00008640


	//   ....[20]....
        /*0104*/ 	.word	0x00008750


	//   ....[21]....
        /*0108*/ 	.word	0x00008790


	//   ....[22]....
        /*010c*/ 	.word	0x000087d0


	//----- nvinfo : EIATTR_MAX_THREADS
	.align		4
.L_1313:
        /*0110*/ 	.byte	0x04, 0x05
        /*0112*/ 	.short	(.L_1315 - .L_1314)
.L_1314:
        /*0114*/ 	.word	0x00000080
        /*0118*/ 	.word	0x00000001
        /*011c*/ 	.word	0x00000001


	//----- nvinfo : EIATTR_CRS_STACK_SIZE
	.align		4
.L_1315:
        /*0120*/ 	.byte	0x04, 0x1e
        /*0122*/ 	.short	(.L_1317 - .L_1316)
.L_1316:
        /*0124*/ 	.word	0x00000000


	//----- nvinfo : EIATTR_CBANK_PARAM_SIZE
	.align		4
.L_1317:
        /*0128*/ 	.byte	0x03, 0x19
        /*012a*/ 	.short	0x002c


	//----- nvinfo : EIATTR_PARAM_CBANK
	.align		4
        /*012c*/ 	.byte	0x04, 0x0a
        /*012e*/ 	.short	(.L_1319 - .L_1318)
	.align		4
.L_1318:
        /*0130*/ 	.word	index@(.nv.constant0._ZN2at6native27unrolled_elementwise_kernelINS0_13AUnaryFunctorIN3c108BFloat16ES4_S4_ZZZNS0_20copysign_kernel_cudaERNS_18TensorIteratorBaseEENKUlvE_clEvENKUlvE1_clEvEUlS4_S4_E_EESt5arrayIPcLm2EELi4E23TrivialOffsetCalculatorILi1EjESF_NS0_6memory12LoadWithCastILi1EEENSG_13StoreWithCastILi1EEEEEviT_T0_T2_T3_T4_T5_)
        /*0134*/ 	.short	0x0210
        /*0136*/ 	.short	0x002c


	//----- nvinfo : EIATTR_SW_WAR
	.align		4
.L_1319:
        /*0138*/ 	.byte	0x04, 0x36
        /*013a*/ 	.short	(.L_1321 - .L_1320)
.L_1320:
        /*013c*/ 	.word	0x00000008
.L_1321:


//--------------------- .nv.info._ZN2at6native18elementwise_kernelILi128ELi4EZNS0_22gpu_kernel_impl_nocastINS0_13AUnaryFunctorIN3c108BFloat16ES5_S5_ZZZNS0_20copysign_kernel_cudaERNS_18TensorIteratorBaseEENKUlvE_clEvENKUlvE1_clEvEUlS5_S5_E_EEEEvS7_RKT_EUliE_EEviT1_ --------------------------
	.section	.nv.info._ZN2at6native18elementwise_kernelILi128ELi4EZNS0_22gpu_kernel_impl_nocastINS0_13AUnaryFunctorIN3c108BFloat16ES5_S5_ZZZNS0_20copysign_kernel_cudaERNS_18TensorIteratorBaseEENKUlvE_clEvENKUlvE1_clEvEUlS5_S5_E_EEEEvS7_RKT_EUliE_EEviT1_,"",@"SHT_CUDA_INFO"
	.sectionflags	@""
	.align	4


	//----- nvinfo : EIATTR_CUDA_API_VERSION
	.align		4
        /*0000*/ 	.byte	0x04, 0x37
        /*0002*/ 	.short	(.L_1323 - .L_1322)
.L_1322:
        /*0004*/ 	.word	0x00000082


	//----- nvinfo : EIATTR_KPARAM_INFO
	.align		4
.L_1323:
        /*0008*/ 	.byte	0x04, 0x17
        /*000a*/ 	.short	(.L_1325 - .L_1324)
.L_1324:
        /*000c*/ 	.word	0x00000000
        /*0010*/ 	.short	0x0001
        /*0012*/ 	.short	0x0008
        /*0014*/ 	.byte	0x00, 0xf0, 0x61, 0x08


	//----- nvinfo : EIATTR_KPARAM_INFO
	.align		4
.L_1325:
        /*0018*/ 	.byte	0x04, 0x17
        /*001a*/ 	.short	(.L_1327 - .L_1326)
.L_1326:
        /*001c*/ 	.word	0x00000000
        /*0020*/ 	.short	0x0000
        /*0022*/ 	.short	0x0000
        /*0024*/ 	.byte	0x00, 0xf0, 0x11, 0x00


	//----- nvinfo : EIATTR_SPARSE_MMA_MASK
	.align		4
.L_1327:
        /*0028*/ 	.byte	0x03, 0x50
        /*002a*/ 	.short	0x0000


	//----- nvinfo : EIATTR_MAXREG_COUNT
	.align		4
        /*002c*/ 	.byte	0x03, 0x1b
        /*002e*/ 	.short	0x0080


	//----- nvinfo : EIATTR_MERCURY_ISA_VERSION
	.align		4
        /*0030*/ 	.byte	0x03, 0x5f
        /*0032*/ 	.short	0x0101


	//----- nvinfo : EIATTR_EXIT_INSTR_OFFSETS
	.align		4
        /*0034*/ 	.byte	0x04, 0x1c
        /*0036*/ 	.short	(.L_1329 - .L_1328)


	//   ....[0]....
.L_1328:
        /*0038*/ 	.word	0x00003c40


	//   ....[1]....
        /*003c*/ 	.word	0x00004ff0


	//----- nvinfo : EIATTR_MAX_THREADS
	.align		4
.L_1329:
        /*0040*/ 	.byte	0x04, 0x05
        /*0042*/ 	.short	(.L_1331 - .L_1330)
.L_1330:
        /*0044*/ 	.word	0x00000080
        /*0048*/ 	.word	0x00000001
        /*004c*/ 	.word	0x00000001


	//----- nvinfo : EIATTR_CRS_STACK_SIZE
	.align		4
.L_1331:
        /*0050*/ 	.byte	0x04, 0x1e
        /*0052*/ 	.short	(.L_1333 - .L_1332)
.L_1332:
        /*0054*/ 	.word	0x00000000


	//----- nvinfo : EIATTR_CBANK_PARAM_SIZE
	.align		4
.L_1333:
        /*0058*/ 	.byte	0x03, 0x19
        /*005a*/ 	.short	0x0220


	//----- nvinfo : EIATTR_PARAM_CBANK
	.align		4
        /*005c*/ 	.byte	0x04, 0x0a
        /*005e*/ 	.short	(.L_1335 - .L_1334)
	.align		4
.L_1334:
        /*0060*/ 	.word	index@(.nv.constant0._ZN2at6native18elementwise_kernelILi128ELi4EZNS0_22gpu_kernel_impl_nocastINS0_13AUnaryFunctorIN3c108BFloat16ES5_S5_ZZZNS0_20copysign_kernel_cudaERNS_18TensorIteratorBaseEENKUlvE_clEvENKUlvE1_clEvEUlS5_S5_E_EEEEvS7_RKT_EUliE_EEviT1_)
        /*0064*/ 	.short	0x0210
        /*0066*/ 	.short	0x0220


	//----- nvinfo : EIATTR_SW_WAR
	.align		4
.L_1335:
        /*0068*/ 	.byte	0x04, 0x36
        /*006a*/ 	.short	(.L_1337 - .L_1336)
.L_1336:
        /*006c*/ 	.word	0x00000008
.L_1337:


//--------------------- .nv.info._ZN2at6native27unrolled_elementwise_kernelINS0_13AUnaryFunctorIN3c108BFloat16ES4_S4_ZZZNS0_20copysign_kernel_cudaERNS_18TensorIteratorBaseEENKUlvE_clEvENKUlvE1_clEvEUlS4_S4_E_EESt5arrayIPcLm2EELi4E23TrivialOffsetCalculatorILi1EjESF_NS0_6memory15LoadWithoutCastENSG_16StoreWithoutCastEEEviT_T0_T2_T3_T4_T5_ --------------------------
	.section	.nv.info._ZN2at6native27unrolled_elementwise_kernelINS0_13AUnaryFunctorIN3c108BFloat16ES4_S4_ZZZNS0_20copysign_kernel_cudaERNS_18TensorIteratorBaseEENKUlvE_clEvENKUlvE1_clEvEUlS4_S4_E_EESt5arrayIPcLm2EELi4E23TrivialOffsetCalculatorILi1EjESF_NS0_6memory15LoadWithoutCastENSG_16StoreWithoutCastEEEviT_T0_T2_T3_T4_T5_,"",@"SHT_CUDA_INFO"
	.sectionflags	@""
	.align	4


	//----- nvinfo : EIATTR_CUDA_API_VERSION
	.align		4
        /*0000*/ 	.byte	0x04, 0x37
        /*0002*/ 	.short	(.L_1339 - .L_1338)
.L_1338:
        /*0004*/ 	.word	0x00000082


	//----- nvinfo : EIATTR_KPARAM_INFO
	.align		4
.L_1339:
        /*0008*/ 	.byte	0x04, 0x17
        /*000a*/ 	.short	(.L_1341 - .L_1340)
.L_1340:
        /*000c*/ 	.word	0x00000000
        /*0010*/ 	.short	0x0006
        /*0012*/ 	.short	0x001b
        /*0014*/ 	.byte	0x00, 0xf0, 0x05, 0x00


	//----- nvinfo : EIATTR_KPARAM_INFO
	.align		4
.L_1341:
        /*0018*/ 	.byte	0x04, 0x17
        /*001a*/ 	.short	(.L_1343 - .L_1342)
.L_1342:
        /*001c*/ 	.word	0x00000000
        /*0020*/ 	.short	0x0005
        /*0022*/ 	.short	0x001a
        /*0024*/ 	.byte	0x00, 0xf0, 0x05, 0x00


	//----- nvinfo : EIATTR_KPARAM_INFO
	.align		4
.L_1343:
        /*0028*/ 	.byte	0x04, 0x17
        /*002a*/ 	.short	(.L_1345 - .L_1344)
.L_1344:
        /*002c*/ 	.word	0x00000000
        /*0030*/ 	.short	0x0004
        /*0032*/ 	.short	0x0019
        /*0034*/ 	.byte	0x00, 0xf0, 0x05, 0x00


	//----- nvinfo : EIATTR_KPARAM_INFO
	.align		4
.L_1345:
        /*0038*/ 	.byte	0x04, 0x17
        /*003a*/ 	.short	(.L_1347 - .L_1346)
.L_1346:
        /*003c*/ 	.word	0x00000000
        /*0040*/ 	.short	0x0003
        /*0042*/ 	.short	0x0018
        /*0044*/ 	.byte	0x00, 0xf0, 0x05, 0x00


	//----- nvinfo : EIATTR_KPARAM_INFO
	.align		4
.L_1347:
        /*0048*/ 	.byte	0x04, 0x17
        /*004a*/ 	.short	(.L_1349 - .L_1348)
.L_1348:
        /*004c*/ 	.word	0x00000000
        /*0050*/ 	.short	0x0002
        /*0052*/ 	.short	0x0008
        /*0054*/ 	.byte	0x00, 0xf0, 0x41, 0x00


	//----- nvinfo : EIATTR_KPARAM_INFO
	.align		4
.L_1349:
        /*0058*/ 	.byte	0x04, 0x17
        /*005a*/ 	.short	(.L_1351 - .L_1350)
.L_1350:
        /*005c*/ 	.word	0x00000000
        /*0060*/ 	.short	0x0001
        /*0062*/ 	.short	0x0004
        /*0064*/ 	.byte	0x00, 0xf0, 0x11, 0x00


	//----- nvinfo : EIATTR_KPARAM_INFO
	.align		4
.L_1351:
        /*0068*/ 	.byte	0x04, 0x17
        /*006a*/ 	.short	(.L_1353 - .L_1352)
.L_1352:
        /*006c*/ 	.word	0x00000000
        /*0070*/ 	.short	0x0000
        /*0072*/ 	.short	0x0000
        /*0074*/ 	.byte	0x00, 0xf0, 0x11, 0x00


	//----- nvinfo : EIATTR_SPARSE_MMA_MASK
	.align		4
.L_1353:
        /*0078*/ 	.byte	0x03, 0x50
        /*007a*/ 	.short	0x0000


	//----- nvinfo : EIATTR_MAXREG_COUNT
	.align		4
        /*007c*/ 	.byte	0x03, 0x1b
        /*007e*/ 	.short	0x00ff


	//----- nvinfo : EIATTR_MERCURY_ISA_VERSION
	.align		4
        /*0080*/ 	.byte	0x03, 0x5f
        /*0082*/ 	.short	0x0101


	//----- nvinfo : EIATTR_EXIT_INSTR_OFFSETS
	.align		4
        /*0084*/ 	.byte	0x04, 0x1c
        /*0086*/ 	.short	(.L_1355 - .L_1354)


	//   ....[0]....
.L_1354:
        /*0088*/ 	.word	0x000004a0


	//   ....[1]....
        /*008c*/ 	.word	0x00000530


	//----- nvinfo : EIATTR_MAX_THREADS
	.align		4
.L_1355:
        /*0090*/ 	.byte	0x04, 0x05
        /*0092*/ 	.short	(.L_1357 - .L_1356)
.L_1356:
        /*0094*/ 	.word	0x00000080
        /*0098*/ 	.word	0x00000001
        /*009c*/ 	.word	0x00000001


	//----- nvinfo : EIATTR_CRS_STACK_SIZE
	.align		4
.L_1357:
        /*00a0*/ 	.byte	0x04, 0x1e
        /*00a2*/ 	.short	(.L_1359 - .L_1358)
.L_1358:
        /*00a4*/ 	.word	0x00000000


	//----- nvinfo : EIATTR_CBANK_PARAM_SIZE
	.align		4
.L_1359:
        /*00a8*/ 	.byte	0x03, 0x19
        /*00aa*/ 	.short	0x001c


	//----- nvinfo : EIATTR_PARAM_CBANK
	.align		4
        /*00ac*/ 	.byte	0x04, 0x0a
        /*00ae*/ 	.short	(.L_1361 - .L_1360)
	.align		4
.L_1360:
        /*00b0*/ 	.word	index@(.nv.constant0._ZN2at6native27unrolled_elementwise_kernelINS0_13AUnaryFunctorIN3c108BFloat16ES4_S4_ZZZNS0_20copysign_kernel_cudaERNS_18TensorIteratorBaseEENKUlvE_clEvENKUlvE1_clEvEUlS4_S4_E_EESt5arrayIPcLm2EELi4E23TrivialOffsetCalculatorILi1EjESF_NS0_6memory15LoadWithoutCastENSG_16StoreWithoutCastEEEviT_T0_T2_T3_T4_T5_)
        /*00b4*/ 	.short	0x0210
        /*00b6*/ 	.short	0x001c


	//----- nvinfo : EIATTR_SW_WAR
	.align		4
.L_1361:
        /*00b8*/ 	.byte	0x04, 0x36
        /*00ba*/ 	.short	(.L_1363 - .L_1362)
.L_1362:
        /*00bc*/ 	.word	0x00000008
.L_1363:


//--------------------- .nv.info._ZN2at6native29vectorized_elementwise_kernelILi2ENS0_13AUnaryFunctorIN3c108BFloat16ES4_S4_ZZZNS0_20copysign_kernel_cudaERNS_18TensorIteratorBaseEENKUlvE_clEvENKUlvE1_clEvEUlS4_S4_E_EESt5arrayIPcLm2EEEEviT0_T1_ --------------------------
	.section	.nv.info._ZN2at6native29vectorized_elementwise_kernelILi2ENS0_13AUnaryFunctorIN3c108BFloat16ES4_S4_ZZZNS0_20copysign_kernel_cudaERNS_18TensorIteratorBaseEENKUlvE_clEvENKUlvE1_clEvEUlS4_S4_E_EESt5arrayIPcLm2EEEEviT0_T1_,"",@"SHT_CUDA_INFO"
	.sectionflags	@""
	.align	4


	//----- nvinfo : EIATTR_CUDA_API_VERSION
	.align		4
        /*0000*/ 	.byte	0x04, 0x37
        /*0002*/ 	.short	(.L_1365 - .L_1364)
.L_1364:
        /*0004*/ 	.word	0x00000082


	//----- nvinfo : EIATTR_KPARAM_INFO
	.align		4
.L_1365:
        /*0008*/ 	.byte	0x04, 0x17
        /*000a*/ 	.short	(.L_1367 - .L_1366)
.L_1366:
        /*000c*/ 	.word	0x00000000
        /*0010*/ 	.short	0x0002
        /*0012*/ 	.short	0x0008
        /*0014*/ 	.byte	0x00, 0xf0, 0x41, 0x00


	//----- nvinfo : EIATTR_KPARAM_INFO
	.align		4
.L_1367:
        /*0018*/ 	.byte	0x04, 0x17
        /*001a*/ 	.short	(.L_1369 - .L_1368)
.L_1368:
        /*001c*/ 	.word	0x00000000
        /*0020*/ 	.short	0x0001
        /*0022*/ 	.short	0x0004
        /*0024*/ 	.byte	0x00, 0xf0, 0x11, 0x00


	//----- nvinfo : EIATTR_KPARAM_INFO
	.align		4
.L_1369:
        /*0028*/ 	.byte	0x04, 0x17
        /*002a*/ 	.short	(.L_1371 - .L_1370)
.L_1370:
        /*002c*/ 	.word	0x00000000
        /*0030*/ 	.short	0x0000
        /*0032*/ 	.short	0x0000
        /*0034*/ 	.byte	0x00, 0xf0, 0x11, 0x00


	//----- nvinfo : EIATTR_SPARSE_MMA_MASK
	.align		4
.L_1371:
        /*0038*/ 	.byte	0x03, 0x50
        /*003a*/ 	.short	0x0000


	//----- nvinfo : EIATTR_MAXREG_COUNT
	.align		4
        /*003c*/ 	.byte	0x03, 0x1b
        /*003e*/ 	.short	0x00ff


	//----- nvinfo : EIATTR_MERCURY_ISA_VERSION
	.align		4
        /*0040*/ 	.byte	0x03, 0x5f
        /*0042*/ 	.short	0x0101


	//----- nvinfo : EIATTR_EXIT_INSTR_OFFSETS
	.align		4
        /*0044*/ 	.byte	0x04, 0x1c
        /*0046*/ 	.short	(.L_1373 - .L_1372)


	//   ....[0]....
.L_1372:
        /*0048*/ 	.word	0x00000310


	//   ....[1]....
        /*004c*/ 	.word	0x00000cf0


	//   ....[2]....
        /*0050*/ 	.word	0x00000d40


	//----- nvinfo : EIATTR_MAX_THREADS
	.align		4
.L_1373:
        /*0054*/ 	.byte	0x04, 0x05
        /*0056*/ 	.short	(.L_1375 - .L_1374)
.L_1374:
        /*0058*/ 	.word	0x00000080
        /*005c*/ 	.word	0x00000001
        /*0060*/ 	.word	0x00000001


	//----- nvinfo : EIATTR_CRS_STACK_SIZE
	.align		4
.L_1375:
        /*0064*/ 	.byte	0x04, 0x1e
        /*0066*/ 	.short	(.L_1377 - .L_1376)
.L_1376:
        /*0068*/ 	.word	0x00000000


	//----- nvinfo : EIATTR_CBANK_PARAM_SIZE
	.align		4
.L_1377:
        /*006c*/ 	.byte	0x03, 0x19
        /*006e*/ 	.short	0x0018


	//----- nvinfo : EIATTR_PARAM_CBANK
	.align		4
        /*0070*/ 	.byte	0x04, 0x0a
        /*0072*/ 	.short	(.L_1379 - .L_1378)
	.align		4
.L_1378:
        /*0074*/ 	.word	index@(.nv.constant0._ZN2at6native29vectorized_elementwise_kernelILi2ENS0_13AUnaryFunctorIN3c108BFloat16ES4_S4_ZZZNS0_20copysign_kernel_cudaERNS_18TensorIteratorBaseEENKUlvE_clEvENKUlvE1_clEvEUlS4_S4_E_EESt5arrayIPcLm2EEEEviT0_T1_)
        /*0078*/ 	.short	0x0210
        /*007a*/ 	.short	0x0018


	//----- nvinfo : EIATTR_SW_WAR
	.align		4
.L_1379:
        /*007c*/ 	.byte	0x04, 0x36
        /*007e*/ 	.short	(.L_1381 - .L_1380)
.L_1380:
        /*0080*/ 	.word	0x00000008
.L_1381:


//--------------------- .nv.info._ZN2at6native29vectorized_elementwise_kernelILi4ENS0_13AUnaryFunctorIN3c108BFloat16ES4_S4_ZZZNS0_20copysign_kernel_cudaERNS_18TensorIteratorBaseEENKUlvE_clEvENKUlvE1_clEvEUlS4_S4_E_EESt5arrayIPcLm2EEEEviT0_T1_ --------------------------
	.section	.nv.info._ZN2at6native29vectorized_elementwise_kernelILi4ENS0_13AUnaryFunctorIN3c108BFloat16ES4_S4_ZZZNS0_20copysign_kernel_cudaERNS_18TensorIteratorBaseEENKUlvE_clEvENKUlvE1_clEvEUlS4_S4_E_EESt5arrayIPcLm2EEEEviT0_T1_,"",@"SHT_CUDA_INFO"
	.sectionflags	@""
	.align	4


	//----- nvinfo : EIATTR_CUDA_API_VERSION
	.align		4
        /*0000*/ 	.byte	0x04, 0x37
        /*0002*/ 	.short	(.L_1383 - .L_1382)
.L_1382:
        /*0004*/ 	.word	0x00000082


	//----- nvinfo : EIATTR_KPARAM_INFO
	.align		4
.L_1383:
        /*0008*/ 	.byte	0x04, 0x17
        /*000a*/ 	.short	(.L_1385 - .L_1384)
.L_1384:
        /*000c*/ 	.word	0x00000000
        /*0010*/ 	.short	0x0002
        /*0012*/ 	.short	0x0008
        /*0014*/ 	.byte	0x00, 0xf0, 0x41, 0x00


	//----- nvinfo : EIATTR_KPARAM_INFO
	.align		4
.L_1385:
        /*0018*/ 	.byte	0x04, 0x17
        /*001a*/ 	.short	(.L_1387 - .L_1386)
.L_1386:
        /*001c*/ 	.word	0x00000000
        /*0020*/ 	.short	0x0001
        /*0022*/ 	.short	0x0004
        /*0024*/ 	.byte	0x00, 0xf0, 0x11, 0x00


	//----- nvinfo : EIATTR_KPARAM_INFO
	.align		4
.L_1387:
        /*0028*/ 	.byte	0x04, 0x17
        /*002a*/ 	.short	(.L_1389 - .L_1388)
.L_1388:
        /*002c*/ 	.word	0x00000000
        /*0030*/ 	.short	0x0000
        /*0032*/ 	.short	0x0000
        /*0034*/ 	.byte	0x00, 0xf0, 0x11, 0x00


	//----- nvinfo : EIATTR_SPARSE_MMA_MASK
	.align		4
.L_1389:
        /*0038*/ 	.byte	0x03, 0x50
        /*003a*/ 	.short	0x0000


	//----- nvinfo : EIATTR_MAXREG_COUNT
	.align		4
        /*003c*/ 	.byte	0x03, 0x1b
        /*003e*/ 	.short	0x00ff


	//----- nvinfo : EIATTR_MERCURY_ISA_VERSION
	.align		4
        /*0040*/ 	.byte	0x03, 0x5f
        /*0042*/ 	.short	0x0101


	//----- nvinfo : EIATTR_EXIT_INSTR_OFFSETS
	.align		4
        /*0044*/ 	.byte	0x04, 0x1c
        /*0046*/ 	.short	(.L_1391 - .L_1390)


	//   ....[0]....
.L_1390:
        /*0048*/ 	.word	0x000002d0


	//   ....[1]....
        /*004c*/ 	.word	0x00000cb0


	//   ....[2]....
        /*0050*/ 	.word	0x00000d00


	//----- nvinfo : EIATTR_MAX_THREADS
	.align		4
.L_1391:
        /*0054*/ 	.byte	0x04, 0x05
        /*0056*/ 	.short	(.L_1393 - .L_1392)
.L_1392:
        /*0058*/ 	.word	0x00000080
        /*005c*/ 	.word	0x00000001
        /*0060*/ 	.word	0x00000001


	//----- nvinfo : EIATTR_CRS_STACK_SIZE
	.align		4
.L_1393:
        /*0064*/ 	.byte	0x04, 0x1e
        /*0066*/ 	.short	(.L_1395 - .L_1394)
.L_1394:
        /*0068*/ 	.word	0x00000000


	//----- nvinfo : EIATTR_CBANK_PARAM_SIZE
	.align		4
.L_1395:
        /*006c*/ 	.byte	0x03, 0x19
        /*006e*/ 	.short	0x0018


	//----- nvinfo : EIATTR_PARAM_CBANK
	.align		4
        /*0070*/ 	.byte	0x04, 0x0a
        /*0072*/ 	.short	(.L_1397 - .L_1396)
	.align		4
.L_1396:
        /*0074*/ 	.word	index@(.nv.constant0._ZN2at6native29vectorized_elementwise_kernelILi4ENS0_13AUnaryFunctorIN3c108BFloat16ES4_S4_ZZZNS0_20copysign_kernel_cudaERNS_18TensorIteratorBaseEENKUlvE_clEvENKUlvE1_clEvEUlS4_S4_E_EESt5arrayIPcLm2EEEEviT0_T1_)
        /*0078*/ 	.short	0x0210
        /*007a*/ 	.short	0x0018


	//----- nvinfo : EIATTR_SW_WAR
	.align		4
.L_1397:
        /*007c*/ 	.byte	0x04, 0x36
        /*007e*/ 	.short	(.L_1399 - .L_1398)
.L_1398:
        /*0080*/ 	.word	0x00000008
.L_1399:


//--------------------- .nv.info._ZN2at6native29vectorized_elementwise_kernelILi8ENS0_13AUnaryFunctorIN3c108BFloat16ES4_S4_ZZZNS0_20copysign_kernel_cudaERNS_18TensorIteratorBaseEENKUlvE_clEvENKUlvE1_clEvEUlS4_S4_E_EESt5arrayIPcLm2EEEEviT0_T1_ --------------------------
	.section	.nv.info._ZN2at6native29vectorized_elementwise_kernelILi8ENS0_13AUnaryFunctorIN3c108BFloat16ES4_S4_ZZZNS0_20copysign_kernel_cudaERNS_18TensorIteratorBaseEENKUlvE_clEvENKUlvE1_clEvEUlS4_S4_E_EESt5arrayIPcLm2EEEEviT0_T1_,"",@"SHT_CUDA_INFO"
	.sectionflags	@""
	.align	4


	//----- nvinfo : EIATTR_CUDA_API_VERSION
	.align		4
        /*0000*/ 	.byte	0x04, 0x37
        /*0002*/ 	.short	(.L_1401 - .L_1400)
.L_1400:
        /*0004*/ 	.word	0x00000082


	//----- nvinfo : EIATTR_KPARAM_INFO
	.align		4
.L_1401:
        /*0008*/ 	.byte	0x04, 0x17
        /*000a*/ 	.short	(.L_1403 - .L_1402)
.L_1402:
        /*000c*/ 	.word	0x00000000
        /*0010*/ 	.short	0x0002
        /*0012*/ 	.short	0x0008
        /*0014*/ 	.byte	0x00, 0xf0, 0x41, 0x00


	//----- nvinfo : EIATTR_KPARAM_INFO
	.align		4
.L_1403:
        /*0018*/ 	.byte	0x04, 0x17
        /*001a*/ 	.short	(.L_1405 - .L_1404)
.L_1404:
        /*001c*/ 	.word	0x00000000
        /*0020*/ 	.short	0x0001
        /*0022*/ 	.short	0x0004
        /*0024*/ 	.byte	0x00, 0xf0, 0x11, 0x00


	//----- nvinfo : EIATTR_KPARAM_INFO
	.align		4
.L_1405:
        /*0028*/ 	.byte	0x04, 0x17
        /*002a*/ 	.short	(.L_1407 - .L_1406)
.L_1406:
        /*002c*/ 	.word	0x00000000
        /*0030*/ 	.short	0x0000
        /*0032*/ 	.short	0x0000
        /*0034*/ 	.byte	0x00, 0xf0, 0x11, 0x00


	//----- nvinfo : EIATTR_SPARSE_MMA_MASK
	.align		4
.L_1407:
        /*0038*/ 	.byte	0x03, 0x50
        /*003a*/ 	.short	0x0000


	//----- nvinfo : EIATTR_MAXREG_COUNT
	.align		4
        /*003c*/ 	.byte	0x03, 0x1b
        /*003e*/ 	.short	0x00ff


	//----- nvinfo : EIATTR_MERCURY_ISA_VERSION
	.align		4
        /*0040*/ 	.byte	0x03, 0x5f
        /*0042*/ 	.short	0x0101


	//----- nvinfo : EIATTR_EXIT_INSTR_OFFSETS
	.align		4
        /*0044*/ 	.byte	0x04, 0x1c
        /*0046*/ 	.short	(.L_1409 - .L_1408)


	//   ....[0]....
.L_1408:
        /*0048*/ 	.word	0x000002b0


	//   ....[1]....
        /*004c*/ 	.word	0x00000c90


	//   ....[2]....
        /*0050*/ 	.word	0x00000ce0


	//----- nvinfo : EIATTR_MAX_THREADS
	.align		4
.L_1409:
        /*0054*/ 	.byte	0x04, 0x05
        /*0056*/ 	.short	(.L_1411 - .L_1410)
.L_1410:
        /*0058*/ 	.word	0x00000080
        /*005c*/ 	.word	0x00000001
        /*0060*/ 	.word	0x00000001


	//----- nvinfo : EIATTR_CRS_STACK_SIZE
	.align		4
.L_1411:
        /*0064*/ 	.byte	0x04, 0x1e
        /*0066*/ 	.short	(.L_1413 - .L_1412)
.L_1412:
        /*0068*/ 	.word	0x00000000


	//----- nvinfo : EIATTR_CBANK_PARAM_SIZE
	.align		4
.L_1413:
        /*006c*/ 	.byte	0x03, 0x19
        /*006e*/ 	.short	0x0018


	//----- nvinfo : EIATTR_PARAM_CBANK
	.align		4
        /*0070*/ 	.byte	0x04, 0x0a
        /*0072*/ 	.short	(.L_1415 - .L_1414)
	.align		4
.L_1414:
        /*0074*/ 	.word	index@(.nv.constant0._ZN2at6native29vectorized_elementwise_kernelILi8ENS0_13AUnaryFunctorIN3c108BFloat16ES4_S4_ZZZNS0_20copysign_kernel_cudaERNS_18TensorIteratorBaseEENKUlvE_clEvENKUlvE1_clEvEUlS4_S4_E_EESt5arrayIPcLm2EEEEviT0_T1_)
        /*0078*/ 	.short	0x0210
        /*007a*/ 	.short	0x0018


	//----- nvinfo : EIATTR_SW_WAR
	.align		4
.L_1415:
        /*007c*/ 	.byte	0x04, 0x36
        /*007e*/ 	.short	(.L_1417 - .L_1416)
.L_1416:
        /*0080*/ 	.word	0x00000008
.L_1417:


//--------------------- .nv.info._ZN2at6native18elementwise_kernelILi128ELi4EZNS0_15gpu_kernel_implINS0_13BinaryFunctorIfffZZZNS0_20copysign_kernel_cudaERNS_18TensorIteratorBaseEENKUlvE_clEvENKUlvE0_clEvEUlffE_EEEEvS5_RKT_EUliE_EEviT1_ --------------------------
	.section	.nv.info._ZN2at6native18elementwise_kernelILi128ELi4EZNS0_15gpu_kernel_implINS0_13BinaryFunctorIfffZZZNS0_20copysign_kernel_cudaERNS_18TensorIteratorBaseEENKUlvE_clEvENKUlvE0_clEvEUlffE_EEEEvS5_RKT_EUliE_EEviT1_,"",@"SHT_CUDA_INFO"
	.sectionflags	@""
	.align	4


	//----- nvinfo : EIATTR_CUDA_API_VERSION
	.align		4
        /*0000*/ 	.byte	0x04, 0x37
        /*0002*/ 	.short	(.L_1419 - .L_1418)
.L_1418:
        /*0004*/ 	.word	0x00000082


	//----- nvinfo : EIATTR_KPARAM_INFO
	.align		4
.L_1419:
        /*0008*/ 	.byte	0x04, 0x17
        /*000a*/ 	.short	(.L_1421 - .L_1420)
.L_1420:
        /*000c*/ 	.word	0x00000000
        /*0010*/ 	.short	0x0001
        /*0012*/ 	.short	0x0008
        /*0014*/ 	.byte	0x00, 0xf0, 0x21, 0x0a


	//----- nvinfo : EIATTR_KPARAM_INFO
	.align		4
.L_1421:
        /*0018*/ 	.byte	0x04, 0x17
        /*001a*/ 	.short	(.L_1423 - .L_1422)
.L_1422:
        /*001c*/ 	.word	0x00000000
        /*0020*/ 	.short	0x0000
        /*0022*/ 	.short	0x0000
        /*0024*/ 	.byte	0x00, 0xf0, 0x11, 0x00


	//----- nvinfo : EIATTR_SPARSE_MMA_MASK
	.align		4
.L_1423:
        /*0028*/ 	.byte	0x03, 0x50
        /*002a*/ 	.short	0x0000


	//----- nvinfo : EIATTR_MAXREG_COUNT
	.align		4
        /*002c*/ 	.byte	0x03, 0x1b
        /*002e*/ 	.short	0x0080


	//----- nvinfo : EIATTR_EXTERNS
	.align		4
        /*0030*/ 	.byte	0x04, 0x0f
        /*0032*/ 	.short	(.L_1425 - .L_1424)


	//   ....[0]....
	.align		4
.L_1424:
        /*0034*/ 	.word	index@(__assertfail)


	//----- nvinfo : EIATTR_MERCURY_ISA_VERSION
	.align		4
.L_1425:
        /*0038*/ 	.byte	0x03, 0x5f
        /*003a*/ 	.short	0x0101


	//----- nvinfo : EIATTR_SYSCALL_OFFSETS
	.align		4
        /*003c*/ 	.byte	0x04, 0x46
        /*003e*/ 	.short	(.L_1427 - .L_1426)


	//   ....[0]....
.L_1426:
        /*0040*/ 	.word	0x00002490


	//   ....[1]....
        /*0044*/ 	.word	0x000032b0


	//   ....[2]....
        /*0048*/ 	.word	0x00004110


	//   ....[3]....
        /*004c*/ 	.word	0x000065d0


	//   ....[4]....
        /*0050*/ 	.word	0x000073f0


	//   ....[5]....
        /*0054*/ 	.word	0x00008250


	//   ....[6]....
        /*0058*/ 	.word	0x0000a700


	//   ....[7]....
        /*005c*/ 	.word	0x0000b520


	//   ....[8]....
        /*0060*/ 	.word	0x0000c380


	//   ....[9]....
        /*0064*/ 	.word	0x0000e820


	//   ....[10]....
        /*0068*/ 	.word	0x0000f640


	//   ....[11]....
        /*006c*/ 	.word	0x000104a0


	//----- nvinfo : EIATTR_EXIT_INSTR_OFFSETS
	.align		4
.L_1427:
        /*0070*/ 	.byte	0x04, 0x1c
        /*0072*/ 	.short	(.L_1429 - .L_1428)


	//   ....[0]....
.L_1428:
        /*0074*/ 	.word	0x0000c430


	//   ....[1]....
        /*0078*/ 	.word	0x0000f7c0


	//   ....[2]....
        /*007c*/ 	.word	0x0000f800


	//   ....[3]....
        /*0080*/ 	.word	0x0000f890


	//   ....[4]....
        /*0084*/ 	.word	0x0000f8c0


	//   ....[5]....
        /*0088*/ 	.word	0x0000f8f0


	//   ....[6]....
        /*008c*/ 	.word	0x0000f970


	//   ....[7]....
        /*0090*/ 	.word	0x0000f9a0


	//   ....[8]....
        /*0094*/ 	.word	0x0000fa30


	//   ....[9]....
        /*0098*/ 	.word	0x0000fa70


	//   ....[10]....
        /*009c*/ 	.word	0x0000fab0


	//   ....[11]....
        /*00a0*/ 	.word	0x0000fb70


	//   ....[12]....
        /*00a4*/ 	.word	0x0000fbc0


	//   ....[13]....
        /*00a8*/ 	.word	0x0000fd40


	//   ....[14]....
        /*00ac*/ 	.word	0x0000fe90


	//   ....[15]....
        /*00b0*/ 	.word	0x0000fec0


	//   ....[16]....
        /*00b4*/ 	.word	0x0000ff70


	//   ....[17]....
        /*00b8*/ 	.word	0x000100e0


	//   ....[18]....
        /*00bc*/ 	.word	0x00010250


	//   ....[19]....
        /*00c0*/ 	.word	0x000103a0


	//   ....[20]....
        /*00c4*/ 	.word	0x000104b0


	//   ....[21]....
        /*00c8*/ 	.word	0x000104e0


	//   ....[22]....
        /*00cc*/ 	.word	0x00010510


	//----- nvinfo : EIATTR_MAX_THREADS
	.align		4
.L_1429:
        /*00d0*/ 	.byte	0x04, 0x05
        /*00d2*/ 	.short	(.L_1431 - .L_1430)
.L_1430:
        /*00d4*/ 	.word	0x00000080
        /*00d8*/ 	.word	0x00000001
        /*00dc*/ 	.word	0x00000001


	//----- nvinfo : EIATTR_CRS_STACK_SIZE
	.align		4
.L_1431:
        /*00e0*/ 	.byte	0x04, 0x1e
        /*00e2*/ 	.short	(.L_1433 - .L_1432)
.L_1432:
        /*00e4*/ 	.word	0x00000000


	//----- nvinfo : EIATTR_CBANK_PARAM_SIZE
	.align		4
.L_1433:
        /*00e8*/ 	.byte	0x03, 0x19
        /*00ea*/ 	.short	0x0290


	//----- nvinfo : EIATTR_PARAM_CBANK
	.align		4
        /*00ec*/ 	.byte	0x04, 0x0a
        /*00ee*/ 	.short	(.L_1435 - .L_1434)
	.align		4
.L_1434:
        /*00f0*/ 	.word	index@(.nv.constant0._ZN2at6native18elementwise_kernelILi128ELi4EZNS0_15gpu_kernel_implINS0_13BinaryFunctorIfffZZZNS0_20copysign_kernel_cudaERNS_18TensorIteratorBaseEENKUlvE_clEvENKUlvE0_clEvEUlffE_EEEEvS5_RKT_EUliE_EEviT1_)
        /*00f4*/ 	.short	0x0210
        /*00f6*/ 	.short	0x0290


	//----- nvinfo : EIATTR_SW_WAR
	.align		4
.L_1435:
        /*00f8*/ 	.byte	0x04, 0x36
        /*00fa*/ 	.short	(.L_1437 - .L_1436)
.L_1436:
        /*00fc*/ 	.word	0x00000008
.L_1437:


//--------------------- .nv.info._ZN2at6native27unrolled_elementwise_kernelINS0_13BinaryFunctorIfffZZZNS0_20copysign_kernel_cudaERNS_18TensorIteratorBaseEENKUlvE_clEvENKUlvE0_clEvEUlffE_EESt5arrayIPcLm3EELi4E23TrivialOffsetCalculatorILi2EjESC_ILi1EjENS0_6memory12LoadWithCastILi2EEENSF_13StoreWithCastILi1EEEEEviT_T0_T2_T3_T4_T5_ --------------------------
	.section	.nv.info._ZN2at6native27unrolled_elementwise_kernelINS0_13BinaryFunctorIfffZZZNS0_20copysign_kernel_cudaERNS_18TensorIteratorBaseEENKUlvE_clEvENKUlvE0_clEvEUlffE_EESt5arrayIPcLm3EELi4E23TrivialOffsetCalculatorILi2EjESC_ILi1EjENS0_6memory12LoadWithCastILi2EEENSF_13StoreWithCastILi1EEEEEviT_T0_T2_T3_T4_T5_,"",@"SHT_CUDA_INFO"
	.sectionflags	@""
	.align	4


	//----- nvinfo : EIATTR_CUDA_API_VERSION
	.align		4
        /*0000*/ 	.byte	0x04, 0x37
        /*0002*/ 	.short	(.L_1439 - .L_1438)
.L_1438:
        /*0004*/ 	.word	0x00000082


	//----- nvinfo : EIATTR_KPARAM_INFO
	.align		4
.L_1439:
        /*0008*/ 	.byte	0x04, 0x17
        /*000a*/ 	.short	(.L_1441 - .L_1440)
.L_1440:
        /*000c*/ 	.word	0x00000000
        /*0010*/ 	.short	0x0006
        /*0012*/ 	.short	0x0030
        /*0014*/ 	.byte	0x00, 0xf0, 0x21, 0x00


	//----- nvinfo : EIATTR_KPARAM_INFO
	.align		4
.L_1441:
        /*0018*/ 	.byte	0x04, 0x17
        /*001a*/ 	.short	(.L_1443 - .L_1442)
.L_1442:
        /*001c*/ 	.word	0x00000000
        /*0020*/ 	.short	0x0005
        /*0022*/ 	.short	0x0024
        /*0024*/ 	.byte	0x00, 0xf0, 0x31, 0x00


	//----- nvinfo : EIATTR_KPARAM_INFO
	.align		4
.L_1443:
        /*0028*/ 	.byte	0x04, 0x17
        /*002a*/ 	.short	(.L_1445 - .L_1444)
.L_1444:
        /*002c*/ 	.word	0x00000000
        /*0030*/ 	.short	0x0004
        /*0032*/ 	.short	0x0021
        /*0034*/ 	.byte	0x00, 0xf0, 0x05, 0x00


	//----- nvinfo : EIATTR_KPARAM_INFO
	.align		4
.L_1445:
        /*0038*/ 	.byte	0x04, 0x17
        /*003a*/ 	.short	(.L_1447 - .L_1446)
.L_1446:
        /*003c*/ 	.word	0x00000000
        /*0040*/ 	.short	0x0003
        /*0042*/ 	.short	0x0020
        /*0044*/ 	.byte	0x00, 0xf0, 0x05, 0x00


	//----- nvinfo : EIATTR_KPARAM_INFO
	.align		4
.L_1447:
        /*0048*/ 	.byte	0x04, 0x17
        /*004a*/ 	.short	(.L_1449 - .L_1448)
.L_1448:
        /*004c*/ 	.word	0x00000000
        /*0050*/ 	.short	0x0002
        /*0052*/ 	.short	0x0008
        /*0054*/ 	.byte	0x00, 0xf0, 0x61, 0x00


	//----- nvinfo : EIATTR_KPARAM_INFO
	.align		4
.L_1449:
        /*0058*/ 	.byte	0x04, 0x17
        /*005a*/ 	.short	(.L_1451 - .L_1450)
.L_1450:
        /*005c*/ 	.word	0x00000000
        /*0060*/ 	.short	0x0001
        /*0062*/ 	.short	0x0004
        /*0064*/ 	.byte	0x00, 0xf0, 0x05, 0x00


	//----- nvinfo : EIATTR_KPARAM_INFO
	.align		4
.L_1451:
        /*0068*/ 	.byte	0x04, 0x17
        /*006a*/ 	.short	(.L_1453 - .L_1452)
.L_1452:
        /*006c*/ 	.word	0x00000000
        /*0070*/ 	.short	0x0000
        /*0072*/ 	.short	0x0000
        /*0074*/ 	.byte	0x00, 0xf0, 0x11, 0x00


	//----- nvinfo : EIATTR_SPARSE_MMA_MASK
	.align		4
.L_1453:
        /*0078*/ 	.byte	0x03, 0x50
        /*007a*/ 	.short	0x0000


	//----- nvinfo : EIATTR_MAXREG_COUNT
	.align		4
        /*007c*/ 	.byte	0x03, 0x1b
        /*007e*/ 	.short	0x00ff


	//----- nvinfo : EIATTR_EXTERNS
	.align		4
        /*0080*/ 	.byte	0x04, 0x0f
        /*0082*/ 	.short	(.L_1455 - .L_1454)


	//   ....[0]....
	.align		4
.L_1454:
        /*0084*/ 	.word	index@(__assertfail)


	//----- nvinfo : EIATTR_MERCURY_ISA_VERSION
	.align		4
.L_1455:
        /*0088*/ 	.byte	0x03, 0x5f
        /*008a*/ 	.short	0x0101


	//----- nvinfo : EIATTR_SYSCALL_OFFSETS
	.align		4
        /*008c*/ 	.byte	0x04, 0x46
        /*008e*/ 	.short	(.L_1457 - .L_1456)


	//   ....[0]....
.L_1456:
        /*0090*/ 	.word	0x00000ea0


	//   ....[1]....
        /*0094*/ 	.word	0x00001cd0


	//   ....[2]....
        /*0098*/ 	.word	0x00002b80


	//   ....[3]....
        /*009c*/ 	.word	0x000039b0


	//   ....[4]....
        /*00a0*/ 	.word	0x00004860


	//   ....[5]....
        /*00a4*/ 	.word	0x000056a0


	//   ....[6]....
        /*00a8*/ 	.word	0x00006540


	//   ....[7]....
        /*00ac*/ 	.word	0x00007350


	//   ....[8]....
        /*00b0*/ 	.word	0x00008290


	//   ....[9]....
        /*00b4*/ 	.word	0x00009160


	//   ....[10]....
        /*00b8*/ 	.word	0x0000a020


	//   ....[11]....
        /*00bc*/ 	.word	0x0000aee0


	//----- nvinfo : EIATTR_EXIT_INSTR_OFFSETS
	.align		4
.L_1457:
        /*00c0*/ 	.byte	0x04, 0x1c
        /*00c2*/ 	.short	(.L_1459 - .L_1458)


	//   ....[0]....
.L_1458:
        /*00c4*/ 	.word	0x0000a0c0


	//   ....[1]....
        /*00c8*/ 	.word	0x0000a200


	//   ....[2]....
        /*00cc*/ 	.word	0x0000a240


	//   ....[3]....
        /*00d0*/ 	.word	0x0000a2d0


	//   ....[4]....
        /*00d4*/ 	.word	0x0000a300


	//   ....[5]....
        /*00d8*/ 	.word	0x0000a330


	//   ....[6]....
        /*00dc*/ 	.word	0x0000a3b0


	//   ....[7]....
        /*00e0*/ 	.word	0x0000a3e0


	//   ....[8]....
        /*00e4*/ 	.word	0x0000a470


	//   ....[9]....
        /*00e8*/ 	.word	0x0000a4b0


	//   ....[10]....
        /*00ec*/ 	.word	0x0000a4f0


	//   ....[11]....
        /*00f0*/ 	.word	0x0000a5b0


	//   ....[12]....
        /*00f4*/ 	.word	0x0000a600


	//   ....[13]....
        /*00f8*/ 	.word	0x0000a780


	//   ....[14]....
        /*00fc*/ 	.word	0x0000a8d0


	//   ....[15]....
        /*0100*/ 	.word	0x0000a900


	//   ....[16]....
        /*0104*/ 	.word	0x0000a9b0


	//   ....[17]....
        /*0108*/ 	.word	0x0000ab20


	//   ....[18]....
        /*010c*/ 	.word	0x0000ac90


	//   ....[19]....
        /*0110*/ 	.word	0x0000ade0


	//   ....[20]....
        /*0114*/ 	.word	0x0000aef0


	//   ....[21]....
        /*0118*/ 	.word	0x0000af20


	//   ....[22]....
        /*011c*/ 	.word	0x0000af50


	//----- nvinfo : EIATTR_MAX_THREADS
	.align		4
.L_1459:
        /*0120*/ 	.byte	0x04, 0x05
        /*0122*/ 	.short	(.L_1461 - .L_1460)
.L_1460:
        /*0124*/ 	.word	0x00000080
        /*0128*/ 	.word	0x00000001
        /*012c*/ 	.word	0x00000001


	//----- nvinfo : EIATTR_CRS_STACK_SIZE
	.align		4
.L_1461:
        /*0130*/ 	.byte	0x04, 0x1e
        /*0132*/ 	.short	(.L_1463 - .L_1462)
.L_1462:
        /*0134*/ 	.word	0x00000000


	//----- nvinfo : EIATTR_CBANK_PARAM_SIZE
	.align		4
.L_1463:
        /*0138*/ 	.byte	0x03, 0x19
        /*013a*/ 	.short	0x0038


	//----- nvinfo : EIATTR_PARAM_CBANK
	.align		4
        /*013c*/ 	.byte	0x04, 0x0a
        /*013e*/ 	.short	(.L_1465 - .L_1464)
	.align		4
.L_1464:
        /*0140*/ 	.word	index@(.nv.constant0._ZN2at6native27unrolled_elementwise_kernelINS0_13BinaryFunctorIfffZZZNS0_20copysign_kernel_cudaERNS_18TensorIteratorBaseEENKUlvE_clEvENKUlvE0_clEvEUlffE_EESt5arrayIPcLm3EELi4E23TrivialOffsetCalculatorILi2EjESC_ILi1EjENS0_6memory12LoadWithCastILi2EEENSF_13StoreWithCastILi1EEEEEviT_T0_T2_T3_T4_T5_)
        /*0144*/ 	.short	0x0210
        /*0146*/ 	.short	0x0038


	//----- nvinfo : EIATTR_SW_WAR
	.align		4
.L_1465:
        /*0148*/ 	.byte	0x04, 0x36
        /*014a*/ 	.short	(.L_1467 - .L_1466)
.L_1466:
        /*014c*/ 	.word	0x00000008
.L_1467:


//--------------------- .nv.info._ZN2at6native18elementwise_kernelILi128ELi2EZNS0_22gpu_kernel_impl_nocastINS0_13BinaryFunctorIfffZZZNS0_20copysign_kernel_cudaERNS_18TensorIteratorBaseEENKUlvE_clEvENKUlvE0_clEvEUlffE_EEEEvS5_RKT_EUliE_EEviT1_ --------------------------
	.section	.nv.info._ZN2at6native18elementwise_kernelILi128ELi2EZNS0_22gpu_kernel_impl_nocastINS0_13BinaryFunctorIfffZZZNS0_20copysign_kernel_cudaERNS_18TensorIteratorBaseEENKUlvE_clEvENKUlvE0_clEvEUlffE_EEEEvS5_RKT_EUliE_EEviT1_,"",@"SHT_CUDA_INFO"
	.sectionflags	@""
	.align	4


	//----- nvinfo : EIATTR_CUDA_API_VERSION
	.align		4
        /*0000*/ 	.byte	0x04, 0x37
        /*0002*/ 	.short	(.L_1469 - .L_1468)
.L_1468:
        /*0004*/ 	.word	0x00000082


	//----- nvinfo : EIATTR_KPARAM_INFO
	.align		4
.L_1469:
        /*0008*/ 	.byte	0x04, 0x17
        /*000a*/ 	.short	(.L_1471 - .L_1470)
.L_1470:
        /*000c*/ 	.word	0x00000000
        /*0010*/ 	.short	0x0001
        /*0012*/ 	.short	0x0008
        /*0014*/ 	.byte	0x00, 0xf0, 0x21, 0x0a


	//----- nvinfo : EIATTR_KPARAM_INFO
	.align		4
.L_1471:
        /*0018*/ 	.byte	0x04, 0x17
        /*001a*/ 	.short	(.L_1473 - .L_1472)
.L_1472:
        /*001c*/ 	.word	0x00000000
        /*0020*/ 	.short	0x0000
        /*0022*/ 	.short	0x0000
        /*0024*/ 	.byte	0x00, 0xf0, 0x11, 0x00


	//----- nvinfo : EIATTR_SPARSE_MMA_MASK
	.align		4
.L_1473:
        /*0028*/ 	.byte	0x03, 0x50
        /*002a*/ 	.short	0x0000


	//----- nvinfo : EIATTR_MAXREG_COUNT
	.align		4
        /*002c*/ 	.byte	0x03, 0x1b
        /*002e*/ 	.short	0x0080


	//----- nvinfo : EIATTR_MERCURY_ISA_VERSION
	.align		4
        /*0030*/ 	.byte	0x03, 0x5f
        /*0032*/ 	.short	0x0101


	//----- nvinfo : EIATTR_EXIT_INSTR_OFFSETS
	.align		4
        /*0034*/ 	.byte	0x04, 0x1c
        /*0036*/ 	.short	(.L_1475 - .L_1474)


	//   ....[0]....
.L_1474:
        /*0038*/ 	.word	0x000017b0


	//   ....[1]....
        /*003c*/ 	.word	0x00002ea0


	//----- nvinfo : EIATTR_MAX_THREADS
	.align		4
.L_1475:
        /*0040*/ 	.byte	0x04, 0x05
        /*0042*/ 	.short	(.L_1477 - .L_1476)
.L_1476:
        /*0044*/ 	.word	0x00000080
        /*0048*/ 	.word	0x00000001
        /*004c*/ 	.word	0x00000001


	//----- nvinfo : EIATTR_CRS_STACK_SIZE
	.align		4
.L_1477:
        /*0050*/ 	.byte	0x04, 0x1e
        /*0052*/ 	.short	(.L_1479 - .L_1478)
.L_1478:
        /*0054*/ 	.word	0x00000000


	//----- nvinfo : EIATTR_CBANK_PARAM_SIZE
	.align		4
.L_1479:
        /*0058*/ 	.byte	0x03, 0x19
        /*005a*/ 	.short	0x0290


	//----- nvinfo : EIATTR_PARAM_CBANK
	.align		4
        /*005c*/ 	.byte	0x04, 0x0a
        /*005e*/ 	.short	(.L_1481 - .L_1480)
	.align		4
.L_1480:
        /*0060*/ 	.word	index@(.nv.constant0._ZN2at6native18elementwise_kernelILi128ELi2EZNS0_22gpu_kernel_impl_nocastINS0_13BinaryFunctorIfffZZZNS0_20copysign_kernel_cudaERNS_18TensorIteratorBaseEENKUlvE_clEvENKUlvE0_clEvEUlffE_EEEEvS5_RKT_EUliE_EEviT1_)
        /*0064*/ 	.short	0x0210
        /*0066*/ 	.short	0x0290


	//----- nvinfo : EIATTR_SW_WAR
	.align		4
.L_1481:
        /*0068*/ 	.byte	0x04, 0x36
        /*006a*/ 	.short	(.L_1483 - .L_1482)
.L_1482:
        /*006c*/ 	.word	0x00000008
.L_1483:


//--------------------- .nv.info._ZN2at6native27unrolled_elementwise_kernelINS0_13BinaryFunctorIfffZZZNS0_20copysign_kernel_cudaERNS_18TensorIteratorBaseEENKUlvE_clEvENKUlvE0_clEvEUlffE_EESt5arrayIPcLm3EELi4E23TrivialOffsetCalculatorILi2EjESC_ILi1EjENS0_6memory15LoadWithoutCastENSF_16StoreWithoutCastEEEviT_T0_T2_T3_T4_T5_ --------------------------
	.section	.nv.info._ZN2at6native27unrolled_elementwise_kernelINS0_13BinaryFunctorIfffZZZNS0_20copysign_kernel_cudaERNS_18TensorIteratorBaseEENKUlvE_clEvENKUlvE0_clEvEUlffE_EESt5arrayIPcLm3EELi4E23TrivialOffsetCalculatorILi2EjESC_ILi1EjENS0_6memory15LoadWithoutCastENSF_16StoreWithoutCastEEEviT_T0_T2_T3_T4_T5_,"",@"SHT_CUDA_INFO"
	.sectionflags	@""
	.align	4


	//----- nvinfo : EIATTR_CUDA_API_VERSION
	.align		4
        /*0000*/ 	.byte	0x04, 0x37
        /*0002*/ 	.short	(.L_1485 - .L_1484)
.L_1484:
        /*0004*/ 	.word	0x00000082


	//----- nvinfo : EIATTR_KPARAM_INFO
	.align		4
.L_1485:
        /*0008*/ 	.byte	0x04, 0x17
        /*000a*/ 	.short	(.L_1487 - .L_1486)
.L_1486:
        /*000c*/ 	.word	0x00000000
        /*0010*/ 	.short	0x0006
        /*0012*/ 	.short	0x0023
        /*0014*/ 	.byte	0x00, 0xf0, 0x05, 0x00


	//----- nvinfo : EIATTR_KPARAM_INFO
	.align		4
.L_1487:
        /*0018*/ 	.byte	0x04, 0x17
        /*001a*/ 	.short	(.L_1489 - .L_1488)
.L_1488:
        /*001c*/ 	.word	0x00000000
        /*0020*/ 	.short	0x0005
        /*0022*/ 	.short	0x0022
        /*0024*/ 	.byte	0x00, 0xf0, 0x05, 0x00


	//----- nvinfo : EIATTR_KPARAM_INFO
	.align		4
.L_1489:
        /*0028*/ 	.byte	0x04, 0x17
        /*002a*/ 	.short	(.L_1491 - .L_1490)
.L_1490:
        /*002c*/ 	.word	0x00000000
        /*0030*/ 	.short	0x0004
        /*0032*/ 	.short	0x0021
        /*0034*/ 	.byte	0x00, 0xf0, 0x05, 0x00


	//----- nvinfo : EIATTR_KPARAM_INFO
	.align		4
.L_1491:
        /*0038*/ 	.byte	0x04, 0x17
        /*003a*/ 	.short	(.L_1493 - .L_1492)
.L_1492:
        /*003c*/ 	.word	0x00000000
        /*0040*/ 	.short	0x0003
        /*0042*/ 	.short	0x0020
        /*0044*/ 	.byte	0x00, 0xf0, 0x05, 0x00


	//----- nvinfo : EIATTR_KPARAM_INFO
	.align		4
.L_1493:
        /*0048*/ 	.byte	0x04, 0x17
        /*004a*/ 	.short	(.L_1495 - .L_1494)
.L_1494:
        /*004c*/ 	.word	0x00000000
        /*0050*/ 	.short	0x0002
        /*0052*/ 	.short	0x0008
        /*0054*/ 	.byte	0x00, 0xf0, 0x61, 0x00


	//----- nvinfo : EIATTR_KPARAM_INFO
	.align		4
.L_1495:
        /*0058*/ 	.byte	0x04, 0x17
        /*005a*/ 	.short	(.L_1497 - .L_1496)
.L_1496:
        /*005c*/ 	.word	0x00000000
        /*0060*/ 	.short	0x0001
        /*0062*/ 	.short	0x0004
        /*0064*/ 	.byte	0x00, 0xf0, 0x05, 0x00


	//----- nvinfo : EIATTR_KPARAM_INFO
	.align		4
.L_1497:
        /*0068*/ 	.byte	0x04, 0x17
        /*006a*/ 	.short	(.L_1499 - .L_1498)
.L_1498:
        /*006c*/ 	.word	0x00000000
        /*0070*/ 	.short	0x0000
        /*0072*/ 	.short	0x0000
        /*0074*/ 	.byte	0x00, 0xf0, 0x11, 0x00


	//----- nvinfo : EIATTR_SPARSE_MMA_MASK
	.align		4
.L_1499:
        /*0078*/ 	.byte	0x03, 0x50
        /*007a*/ 	.short	0x0000


	//----- nvinfo : EIATTR_MAXREG_COUNT
	.align		4
        /*007c*/ 	.byte	0x03, 0x1b
        /*007e*/ 	.short	0x00ff


	//----- nvinfo : EIATTR_MERCURY_ISA_VERSION
	.align		4
        /*0080*/ 	.byte	0x03, 0x5f
        /*0082*/ 	.short	0x0101


	//----- nvinfo : EIATTR_EXIT_INSTR_OFFSETS
	.align		4
        /*0084*/ 	.byte	0x04, 0x1c
        /*0086*/ 	.short	(.L_1501 - .L_1500)


	//   ....[0]....
.L_1500:
        /*0088*/ 	.word	0x00000480


	//   ....[1]....
        /*008c*/ 	.word	0x000004e0


	//----- nvinfo : EIATTR_MAX_THREADS
	.align		4
.L_1501:
        /*0090*/ 	.byte	0x04, 0x05
        /*0092*/ 	.short	(.L_1503 - .L_1502)
.L_1502:
        /*0094*/ 	.word	0x00000080
        /*0098*/ 	.word	0x00000001
        /*009c*/ 	.word	0x00000001


	//----- nvinfo : EIATTR_CRS_STACK_SIZE
	.align		4
.L_1503:
        /*00a0*/ 	.byte	0x04, 0x1e
        /*00a2*/ 	.short	(.L_1505 - .L_1504)
.L_1504:
        /*00a4*/ 	.word	0x00000000


	//----- nvinfo : EIATTR_CBANK_PARAM_SIZE
	.align		4
.L_1505:
        /*00a8*/ 	.byte	0x03, 0x19
        /*00aa*/ 	.short	0x0024


	//----- nvinfo : EIATTR_PARAM_CBANK
	.align		4
        /*00ac*/ 	.byte	0x04, 0x0a
        /*00ae*/ 	.short	(.L_1507 - .L_1506)
	.align		4
.L_1506:
        /*00b0*/ 	.word	index@(.nv.constant0._ZN2at6native27unrolled_elementwise_kernelINS0_13BinaryFunctorIfffZZZNS0_20copysign_kernel_cudaERNS_18TensorIteratorBaseEENKUlvE_clEvENKUlvE0_clEvEUlffE_EESt5arrayIPcLm3EELi4E23TrivialOffsetCalculatorILi2EjESC_ILi1EjENS0_6memory15LoadWithoutCastENSF_16StoreWithoutCastEEEviT_T0_T2_T3_T4_T5_)
        /*00b4*/ 	.short	0x0210
        /*00b6*/ 	.short	0x0024


	//----- nvinfo : EIATTR_SW_WAR
	.align		4
.L_1507:
        /*00b8*/ 	.byte	0x04, 0x36
        /*00ba*/ 	.short	(.L_1509 - .L_1508)
.L_1508:
        /*00bc*/ 	.word	0x00000008
.L_1509:


//--------------------- .nv.info._ZN2at6native29vectorized_elementwise_kernelILi2ENS0_13BinaryFunctorIfffZZZNS0_20copysign_kernel_cudaERNS_18TensorIteratorBaseEENKUlvE_clEvENKUlvE0_clEvEUlffE_EESt5arrayIPcLm3EEEEviT0_T1_ --------------------------
	.section	.nv.info._ZN2at6native29vectorized_elementwise_kernelILi2ENS0_13BinaryFunctorIfffZZZNS0_20copysign_kernel_cudaERNS_18TensorIteratorBaseEENKUlvE_clEvENKUlvE0_clEvEUlffE_EESt5arrayIPcLm3EEEEviT0_T1_,"",@"SHT_CUDA_INFO"
	.sectionflags	@""
	.align	4


	//----- nvinfo : EIATTR_CUDA_API_VERSION
	.align		4
        /*0000*/ 	.byte	0x04, 0x37
        /*0002*/ 	.short	(.L_1511 - .L_1510)
.L_1510:
        /*0004*/ 	.word	0x00000082


	//----- nvinfo : EIATTR_KPARAM_INFO
	.align		4
.L_1511:
        /*0008*/ 	.byte	0x04, 0x17
        /*000a*/ 	.short	(.L_1513 - .L_1512)
.L_1512:
        /*000c*/ 	.word	0x00000000
        /*0010*/ 	.short	0x0002
        /*0012*/ 	.short	0x0008
        /*0014*/ 	.byte	0x00, 0xf0, 0x61, 0x00


	//----- nvinfo : EIATTR_KPARAM_INFO
	.align		4
.L_1513:
        /*0018*/ 	.byte	0x04, 0x17
        /*001a*/ 	.short	(.L_1515 - .L_1514)
.L_1514:
        /*001c*/ 	.word	0x00000000
        /*0020*/ 	.short	0x0001
        /*0022*/ 	.short	0x0004
        /*0024*/ 	.byte	0x00, 0xf0, 0x05, 0x00


	//----- nvinfo : EIATTR_KPARAM_INFO
	.align		4
.L_1515:
        /*0028*/ 	.byte	0x04, 0x17
        /*002a*/ 	.short	(.L_1517 - .L_1516)
.L_1516:
        /*002c*/ 	.word	0x00000000
        /*0030*/ 	.short	0x0000
        /*0032*/ 	.short	0x0000
        /*0034*/ 	.byte	0x00, 0xf0, 0x11, 0x00


	//----- nvinfo : EIATTR_SPARSE_MMA_MASK
	.align		4
.L_1517:
        /*0038*/ 	.byte	0x03, 0x50
        /*003a*/ 	.short	0x0000


	//----- nvinfo : EIATTR_MAXREG_COUNT
	.align		4
        /*003c*/ 	.byte	0x03, 0x1b
        /*003e*/ 	.short	0x00ff


	//----- nvinfo : EIATTR_MERCURY_ISA_VERSION
	.align		4
        /*0040*/ 	.byte	0x03, 0x5f
        /*0042*/ 	.short	0x0101


	//----- nvinfo : EIATTR_EXIT_INSTR_OFFSETS
	.align		4
        /*0044*/ 	.byte	0x04, 0x1c
        /*0046*/ 	.short	(.L_1519 - .L_1518)


	//   ....[0]....
.L_1518:
        /*0048*/ 	.word	0x00000260


	//   ....[1]....
        /*004c*/ 	.word	0x00000b80


	//   ....[2]....
        /*0050*/ 	.word	0x00000bd0


	//----- nvinfo : EIATTR_MAX_THREADS
	.align		4
.L_1519:
        /*0054*/ 	.byte	0x04, 0x05
        /*0056*/ 	.short	(.L_1521 - .L_1520)
.L_1520:
        /*0058*/ 	.word	0x00000080
        /*005c*/ 	.word	0x00000001
        /*0060*/ 	.word	0x00000001


	//----- nvinfo : EIATTR_CRS_STACK_SIZE
	.align		4
.L_1521:
        /*0064*/ 	.byte	0x04, 0x1e
        /*0066*/ 	.short	(.L_1523 - .L_1522)
.L_1522:
        /*0068*/ 	.word	0x00000000


	//----- nvinfo : EIATTR_CBANK_PARAM_SIZE
	.align		4
.L_1523:
        /*006c*/ 	.byte	0x03, 0x19
        /*006e*/ 	.short	0x0020


	//----- nvinfo : EIATTR_PARAM_CBANK
	.align		4
        /*0070*/ 	.byte	0x04, 0x0a
        /*0072*/ 	.short	(.L_1525 - .L_1524)
	.align		4
.L_1524:
        /*0074*/ 	.word	index@(.nv.constant0._ZN2at6native29vectorized_elementwise_kernelILi2ENS0_13BinaryFunctorIfffZZZNS0_20copysign_kernel_cudaERNS_18TensorIteratorBaseEENKUlvE_clEvENKUlvE0_clEvEUlffE_EESt5arrayIPcLm3EEEEviT0_T1_)
        /*0078*/ 	.short	0x0210
        /*007a*/ 	.short	0x0020


	//----- nvinfo : EIATTR_SW_WAR
	.align		4
.L_1525:
        /*007c*/ 	.byte	0x04, 0x36
        /*007e*/ 	.short	(.L_1527 - .L_1526)
.L_1526:
        /*0080*/ 	.word	0x00000008
.L_1527:


//--------------------- .nv.info._ZN2at6native29vectorized_elementwise_kernelILi4ENS0_13BinaryFunctorIfffZZZNS0_20copysign_kernel_cudaERNS_18TensorIteratorBaseEENKUlvE_clEvENKUlvE0_clEvEUlffE_EESt5arrayIPcLm3EEEEviT0_T1_ --------------------------
	.section	.nv.info._ZN2at6native29vectorized_elementwise_kernelILi4ENS0_13BinaryFunctorIfffZZZNS0_20copysign_kernel_cudaERNS_18TensorIteratorBaseEENKUlvE_clEvENKUlvE0_clEvEUlffE_EESt5arrayIPcLm3EEEEviT0_T1_,"",@"SHT_CUDA_INFO"
	.sectionflags	@""
	.align	4


	//----- nvinfo : EIATTR_CUDA_API_VERSION
	.align		4
        /*0000*/ 	.byte	0x04, 0x37
        /*0002*/ 	.short	(.L_1529 - .L_1528)
.L_1528:
        /*0004*/ 	.word	0x00000082


	//----- nvinfo : EIATTR_KPARAM_INFO
	.align		4
.L_1529:
        /*0008*/ 	.byte	0x04, 0x17
        /*000a*/ 	.short	(.L_1531 - .L_1530)
.L_1530:
        /*000c*/ 	.word	0x00000000
        /*0010*/ 	.short	0x0002
        /*0012*/ 	.short	0x0008
        /*0014*/ 	.byte	0x00, 0xf0, 0x61, 0x00


	//----- nvinfo : EIATTR_KPARAM_INFO
	.align		4
.L_1531:
        /*0018*/ 	.byte	0x04, 0x17
        /*001a*/ 	.short	(.L_1533 - .L_1532)
.L_1532:
        /*001c*/ 	.word	0x00000000
        /*0020*/ 	.short	0x0001
        /*0022*/ 	.short	0x0004
        /*0024*/ 	.byte	0x00, 0xf0, 0x05, 0x00


	//----- nvinfo : EIATTR_KPARAM_INFO
	.align		4
.L_1533:
        /*0028*/ 	.byte	0x04, 0x17
        /*002a*/ 	.short	(.L_1535 - .L_1534)
.L_1534:
        /*002c*/ 	.word	0x00000000
        /*0030*/ 	.short	0x0000
        /*0032*/ 	.short	0x0000
        /*0034*/ 	.byte	0x00, 0xf0, 0x11, 0x00


	//----- nvinfo : EIATTR_SPARSE_MMA_MASK
	.align		4
.L_1535:
        /*0038*/ 	.byte	0x03, 0x50
        /*003a*/ 	.short	0x0000


	//----- nvinfo : EIATTR_MAXREG_COUNT
	.align		4
        /*003c*/ 	.byte	0x03, 0x1b
        /*003e*/ 	.short	0x00ff


	//----- nvinfo : EIATTR_MERCURY_ISA_VERSION
	.align		4
        /*0040*/ 	.byte	0x03, 0x5f
        /*0042*/ 	.short	0x0101


	//----- nvinfo : EIATTR_EXIT_INSTR_OFFSETS
	.align		4
        /*0044*/ 	.byte	0x04, 0x1c
        /*0046*/ 	.short	(.L_1537 - .L_1536)


	//   ....[0]....
.L_1536:
        /*0048*/ 	.word	0x00000200


	//   ....[1]....
        /*004c*/ 	.word	0x00000b20


	//   ....[2]....
        /*0050*/ 	.word	0x00000b70


	//----- nvinfo : EIATTR_MAX_THREADS
	.align		4
.L_1537:
        /*0054*/ 	.byte	0x04, 0x05
        /*0056*/ 	.short	(.L_1539 - .L_1538)
.L_1538:
        /*0058*/ 	.word	0x00000080
        /*005c*/ 	.word	0x00000001
        /*0060*/ 	.word	0x00000001


	//----- nvinfo : EIATTR_CRS_STACK_SIZE
	.align		4
.L_1539:
        /*0064*/ 	.byte	0x04, 0x1e
        /*0066*/ 	.short	(.L_1541 - .L_1540)
.L_1540:
        /*0068*/ 	.word	0x00000000


	//----- nvinfo : EIATTR_CBANK_PARAM_SIZE
	.align		4
.L_1541:
        /*006c*/ 	.byte	0x03, 0x19
        /*006e*/ 	.short	0x0020


	//----- nvinfo : EIATTR_PARAM_CBANK
	.align		4
        /*0070*/ 	.byte	0x04, 0x0a
        /*0072*/ 	.short	(.L_1543 - .L_1542)
	.align		4
.L_1542:
        /*0074*/ 	.word	index@(.nv.constant0._ZN2at6native29vectorized_elementwise_kernelILi4ENS0_13BinaryFunctorIfffZZZNS0_20copysign_kernel_cudaERNS_18TensorIteratorBaseEENKUlvE_clEvENKUlvE0_clEvEUlffE_EESt5arrayIPcLm3EEEEviT0_T1_)
        /*0078*/ 	.short	0x0210
        /*007a*/ 	.short	0x0020


	//----- nvinfo : EIATTR_SW_WAR
	.align		4
.L_1543:
        /*007c*/ 	.byte	0x04, 0x36
        /*007e*/ 	.short	(.L_1545 - .L_1544)
.L_1544:
        /*0080*/ 	.word	0x00000008
.L_1545:


//--------------------- .nv.info._ZN2at6native29vectorized_elementwise_kernelILi8ENS0_13BinaryFunctorIfffZZZNS0_20copysign_kernel_cudaERNS_18TensorIteratorBaseEENKUlvE_clEvENKUlvE0_clEvEUlffE_EESt5arrayIPcLm3EEEEviT0_T1_ --------------------------
	.section	.nv.info._ZN2at6native29vectorized_elementwise_kernelILi8ENS0_13BinaryFunctorIfffZZZNS0_20copysign_kernel_cudaERNS_18TensorIteratorBaseEENKUlvE_clEvENKUlvE0_clEvEUlffE_EESt5arrayIPcLm3EEEEviT0_T1_,"",@"SHT_CUDA_INFO"
	.sectionflags	@""
	.align	4


	//----- nvinfo : EIATTR_CUDA_API_VERSION
	.align		4
        /*0000*/ 	.byte	0x04, 0x37
        /*0002*/ 	.short	(.L_1547 - .L_1546)
.L_1546:
        /*0004*/ 	.word	0x00000082


	//----- nvinfo : EIATTR_KPARAM_INFO
	.align		4
.L_1547:
        /*0008*/ 	.byte	0x04, 0x17
        /*000a*/ 	.short	(.L_1549 - .L_1548)
.L_1548:
        /*000c*/ 	.word	0x00000000
        /*0010*/ 	.short	0x0002
        /*0012*/ 	.short	0x0008
        /*0014*/ 	.byte	0x00, 0xf0, 0x61, 0x00


	//----- nvinfo : EIATTR_KPARAM_INFO
	.align		4
.L_1549:
        /*0018*/ 	.byte	0x04, 0x17
        /*001a*/ 	.short	(.L_1551 - .L_1550)
.L_1550:
        /*001c*/ 	.word	0x00000000
        /*0020*/ 	.short	0x0001
        /*0022*/ 	.short	0x0004
        /*0024*/ 	.byte	0x00, 0xf0, 0x05, 0x00


	//----- nvinfo : EIATTR_KPARAM_INFO
	.align		4
.L_1551:
        /*0028*/ 	.byte	0x04, 0x17
        /*002a*/ 	.short	(.L_1553 - .L_1552)
.L_1552:
        /*002c*/ 	.word	0x00000000
        /*0030*/ 	.short	0x0000
        /*0032*/ 	.short	0x0000
        /*0034*/ 	.byte	0x00, 0xf0, 0x11, 0x00


	//----- nvinfo : EIATTR_SPARSE_MMA_MASK
	.align		4
.L_1553:
        /*0038*/ 	.byte	0x03, 0x50
        /*003a*/ 	.short	0x0000


	//----- nvinfo : EIATTR_MAXREG_COUNT
	.align		4
        /*003c*/ 	.byte	0x03, 0x1b
        /*003e*/ 	.short	0x00ff


	//----- nvinfo : EIATTR_MERCURY_ISA_VERSION
	.align		4
        /*0040*/ 	.byte	0x03, 0x5f
        /*0042*/ 	.short	0x0101


	//----- nvinfo : EIATTR_EXIT_INSTR_OFFSETS
	.align		4
        /*0044*/ 	.byte	0x04, 0x1c
        /*0046*/ 	.short	(.L_1555 - .L_1554)


	//   ....[0]....
.L_1554:
        /*0048*/ 	.word	0x00000200


	//   ....[1]....
        /*004c*/ 	.word	0x00000b20


	//   ....[2]....
        /*0050*/ 	.word	0x00000b70


	//----- nvinfo : EIATTR_MAX_THREADS
	.align		4
.L_1555:
        /*0054*/ 	.byte	0x04, 0x05
        /*0056*/ 	.short	(.L_1557 - .L_1556)
.L_1556:
        /*0058*/ 	.word	0x00000080
        /*005c*/ 	.word	0x00000001
        /*0060*/ 	.word	0x00000001


	//----- nvinfo : EIATTR_CRS_STACK_SIZE
	.align		4
.L_1557:
        /*0064*/ 	.byte	0x04, 0x1e
        /*0066*/ 	.short	(.L_1559 - .L_1558)
.L_1558:
        /*0068*/ 	.word	0x00000000


	//----- nvinfo : EIATTR_CBANK_PARAM_SIZE
	.align		4
.L_1559:
        /*006c*/ 	.byte	0x03, 0x19
        /*006e*/ 	.short	0x0020


	//----- nvinfo : EIATTR_PARAM_CBANK
	.align		4
        /*0070*/ 	.byte	0x04, 0x0a
        /*0072*/ 	.short	(.L_1561 - .L_1560)
	.align		4
.L_1560:
        /*0074*/ 	.word	index@(.nv.constant0._ZN2at6native29vectorized_elementwise_kernelILi8ENS0_13BinaryFunctorIfffZZZNS0_20copysign_kernel_cudaERNS_18TensorIteratorBaseEENKUlvE_clEvENKUlvE0_clEvEUlffE_EESt5arrayIPcLm3EEEEviT0_T1_)
        /*0078*/ 	.short	0x0210
        /*007a*/ 	.short	0x0020


	//----- nvinfo : EIATTR_SW_WAR
	.align		4
.L_1561:
        /*007c*/ 	.byte	0x04, 0x36
        /*007e*/ 	.short	(.L_1563 - .L_1562)
.L_1562:
        /*0080*/ 	.word	0x00000008
.L_1563:


//--------------------- .nv.info._ZN2at6native18elementwise_kernelILi128ELi4EZNS0_15gpu_kernel_implINS0_13BUnaryFunctorIfffZZZNS0_20copysign_kernel_cudaERNS_18TensorIteratorBaseEENKUlvE_clEvENKUlvE0_clEvEUlffE_EEEEvS5_RKT_EUliE_EEviT1_ --------------------------
	.section	.nv.info._ZN2at6native18elementwise_kernelILi128ELi4EZNS0_15gpu_kernel_implINS0_13BUnaryFunctorIfffZZZNS0_20copysign_kernel_cudaERNS_18TensorIteratorBaseEENKUlvE_clEvENKUlvE0_clEvEUlffE_EEEEvS5_RKT_EUliE_EEviT1_,"",@"SHT_CUDA_INFO"
	.sectionflags	@""
	.align	4


	//----- nvinfo : EIATTR_CUDA_API_VERSION
	.align		4
        /*0000*/ 	.byte	0x04, 0x37
        /*0002*/ 	.short	(.L_1565 - .L_1564)
.L_1564:
        /*0004*/ 	.word	0x00000082


	//----- nvinfo : EIATTR_KPARAM_INFO
	.align		4
.L_1565:
        /*0008*/ 	.byte	0x04, 0x17
        /*000a*/ 	.short	(.L_1567 - .L_1566)
.L_1566:
        /*000c*/ 	.word	0x00000000
        /*0010*/ 	.short	0x0001
        /*0012*/ 	.short	0x0008
        /*0014*/ 	.byte	0x00, 0xf0, 0x81, 0x08


	//----- nvinfo : EIATTR_KPARAM_INFO
	.align		4
.L_1567:
        /*0018*/ 	.byte	0x04, 0x17
        /*001a*/ 	.short	(.L_1569 - .L_1568)
.L_1568:
        /*001c*/ 	.word	0x00000000
        /*0020*/ 	.short	0x0000
        /*0022*/ 	.short	0x0000
        /*0024*/ 	.byte	0x00, 0xf0, 0x11, 0x00


	//----- nvinfo : EIATTR_SPARSE_MMA_MASK
	.align		4
.L_1569:
        /*0028*/ 	.byte	0x03, 0x50
        /*002a*/ 	.short	0x0000


	//----- nvinfo : EIATTR_MAXREG_COUNT
	.align		4
        /*002c*/ 	.byte	0x03, 0x1b
        /*002e*/ 	.short	0x0080


	//----- nvinfo : EIATTR_EXTERNS
	.align		4
        /*0030*/ 	.byte	0x04, 0x0f
        /*0032*/ 	.short	(.L_1571 - .L_1570)


	//   ....[0]....
	.align		4
.L_1570:
        /*0034*/ 	.word	index@(__assertfail)


	//----- nvinfo : EIATTR_MERCURY_ISA_VERSION
	.align		4
.L_1571:
        /*0038*/ 	.byte	0x03, 0x5f
        /*003a*/ 	.short	0x0101


	//----- nvinfo : EIATTR_SYSCALL_OFFSETS
	.align		4
        /*003c*/ 	.byte	0x04, 0x46
        /*003e*/ 	.short	(.L_1573 - .L_1572)


	//   ....[0]....
.L_1572:
        /*0040*/ 	.word	0x00002160


	//   ....[1]....
        /*0044*/ 	.word	0x00002fd0


	//   ....[2]....
        /*0048*/ 	.word	0x00005160


	//   ....[3]....
        /*004c*/ 	.word	0x00005fd0


	//   ....[4]....
        /*0050*/ 	.word	0x00008150


	//   ....[5]....
        /*0054*/ 	.word	0x00008fc0


	//   ....[6]....
        /*0058*/ 	.word	0x0000b130


	//   ....[7]....
        /*005c*/ 	.word	0x0000bfa0


	//----- nvinfo : EIATTR_EXIT_INSTR_OFFSETS
	.align		4
.L_1573:
        /*0060*/ 	.byte	0x04, 0x1c
        /*0062*/ 	.short	(.L_1575 - .L_1574)


	//   ....[0]....
.L_1574:
        /*0064*/ 	.word	0x00009070


	//   ....[1]....
        /*0068*/ 	.word	0x0000b2c0


	//   ....[2]....
        /*006c*/ 	.word	0x0000b300


	//   ....[3]....
        /*0070*/ 	.word	0x0000b390


	//   ....[4]....
        /*0074*/ 	.word	0x0000b3c0


	//   ....[5]....
        /*0078*/ 	.word	0x0000b3f0


	//   ....[6]....
        /*007c*/ 	.word	0x0000b470


	//   ....[7]....
        /*0080*/ 	.word	0x0000b4a0


	//   ....[8]....
        /*0084*/ 	.word	0x0000b530


	//   ....[9]....
        /*0088*/ 	.word	0x0000b570


	//   ....[10]....
        /*008c*/ 	.word	0x0000b5b0


	//   ....[11]....
        /*0090*/ 	.word	0x0000b670


	//   ....[12]....
        /*0094*/ 	.word	0x0000b6c0


	//   ....[13]....
        /*0098*/ 	.word	0x0000b840


	//   ....[14]....
        /*009c*/ 	.word	0x0000b990


	//   ....[15]....
        /*00a0*/ 	.word	0x0000b9c0


	//   ....[16]....
        /*00a4*/ 	.word	0x0000ba70


	//   ....[17]....
        /*00a8*/ 	.word	0x0000bbe0


	//   ....[18]....
        /*00ac*/ 	.word	0x0000bd50


	//   ....[19]....
        /*00b0*/ 	.word	0x0000bea0


	//   ....[20]....
        /*00b4*/ 	.word	0x0000bfb0


	//   ....[21]....
        /*00b8*/ 	.word	0x0000bfe0


	//   ....[22]....
        /*00bc*/ 	.word	0x0000c010


	//----- nvinfo : EIATTR_MAX_THREADS
	.align		4
.L_1575:
        /*00c0*/ 	.byte	0x04, 0x05
        /*00c2*/ 	.short	(.L_1577 - .L_1576)
.L_1576:
        /*00c4*/ 	.word	0x00000080
        /*00c8*/ 	.word	0x00000001
        /*00cc*/ 	.word	0x00000001


	//----- nvinfo : EIATTR_CRS_STACK_SIZE
	.align		4
.L_1577:
        /*00d0*/ 	.byte	0x04, 0x1e
        /*00d2*/ 	.short	(.L_1579 - .L_1578)
.L_1578:
        /*00d4*/ 	.word	0x00000000


	//----- nvinfo : EIATTR_CBANK_PARAM_SIZE
	.align		4
.L_1579:
        /*00d8*/ 	.byte	0x03, 0x19
        /*00da*/ 	.short	0x0228


	//----- nvinfo : EIATTR_PARAM_CBANK
	.align		4
        /*00dc*/ 	.byte	0x04, 0x0a
        /*00de*/ 	.short	(.L_1581 - .L_1580)
	.align		4
.L_1580:
        /*00e0*/ 	.word	index@(.nv.constant0._ZN2at6native18elementwise_kernelILi128ELi4EZNS0_15gpu_kernel_implINS0_13BUnaryFunctorIfffZZZNS0_20copysign_kernel_cudaERNS_18TensorIteratorBaseEENKUlvE_clEvENKUlvE0_clEvEUlffE_EEEEvS5_RKT_EUliE_EEviT1_)
        /*00e4*/ 	.short	0x0210
        /*00e6*/ 	.short	0x0228


	//----- nvinfo : EIATTR_SW_WAR
	.align		4
.L_1581:
        /*00e8*/ 	.byte	0x04, 0x36
        /*00ea*/ 	.short	(.L_1583 - .L_1582)
.L_1582:
        /*00ec*/ 	.word	0x00000008
.L_1583:


//--------------------- .nv.info._ZN2at6native27unrolled_elementwise_kernelINS0_13BUnaryFunctorIfffZZZNS0_20copysign_kernel_cudaERNS_18TensorIteratorBaseEENKUlvE_clEvENKUlvE0_clEvEUlffE_EESt5arrayIPcLm2EELi4E23TrivialOffsetCalculatorILi1EjESD_NS0_6memory12LoadWithCastILi1EEENSE_13StoreWithCastILi1EEEEEviT_T0_T2_T3_T4_T5_ --------------------------
	.section	.nv.info._ZN2at6native27unrolled_elementwise_kernelINS0_13BUnaryFunctorIfffZZZNS0_20copysign_kernel_cudaERNS_18TensorIteratorBaseEENKUlvE_clEvENKUlvE0_clEvEUlffE_EESt5arrayIPcLm2EELi4E23TrivialOffsetCalculatorILi1EjESD_NS0_6memory12LoadWithCastILi1EEENSE_13StoreWithCastILi1EEEEEviT_T0_T2_T3_T4_T5_,"",@"SHT_CUDA_INFO"
	.sectionflags	@""
	.align	4


	//----- nvinfo : EIATTR_CUDA_API_VERSION
	.align		4
        /*0000*/ 	.byte	0x04, 0x37
        /*0002*/ 	.short	(.L_1585 - .L_1584)
.L_1584:
        /*0004*/ 	.word	0x00000082


	//----- nvinfo : EIATTR_KPARAM_INFO
	.align		4
.L_1585:
        /*0008*/ 	.byte	0x04, 0x17
        /*000a*/ 	.short	(.L_1587 - .L_1586)
.L_1586:
        /*000c*/ 	.word	0x00000000
        /*0010*/ 	.short	0x0006
        /*0012*/ 	.short	0x002c
        /*0014*/ 	.byte	0x00, 0xf0, 0x21, 0x00


	//----- nvinfo : EIATTR_KPARAM_INFO
	.align		4
.L_1587:
        /*0018*/ 	.byte	0x04, 0x17
        /*001a*/ 	.short	(.L_1589 - .L_1588)
.L_1588:
        /*001c*/ 	.word	0x00000000
        /*0020*/ 	.short	0x0005
        /*0022*/ 	.short	0x0024
        /*0024*/ 	.byte	0x00, 0xf0, 0x21, 0x00


	//----- nvinfo : EIATTR_KPARAM_INFO
	.align		4
.L_1589:
        /*0028*/ 	.byte	0x04, 0x17
        /*002a*/ 	.short	(.L_1591 - .L_1590)
.L_1590:
        /*002c*/ 	.word	0x00000000
        /*0030*/ 	.short	0x0004
        /*0032*/ 	.short	0x0021
        /*0034*/ 	.byte	0x00, 0xf0, 0x05, 0x00


	//----- nvinfo : EIATTR_KPARAM_INFO
	.align		4
.L_1591:
        /*0038*/ 	.byte	0x04, 0x17
        /*003a*/ 	.short	(.L_1593 - .L_1592)
.L_1592:
        /*003c*/ 	.word	0x00000000
        /*0040*/ 	.short	0x0003
        /*0042*/ 	.short	0x0020
        /*0044*/ 	.byte	0x00, 0xf0, 0x05, 0x00


	//----- nvinfo : EIATTR_KPARAM_INFO
	.align		4
.L_1593:
        /*0048*/ 	.byte	0x04, 0x17
        /*004a*/ 	.short	(.L_1595 - .L_1594)
.L_1594:
        /*004c*/ 	.word	0x00000000
        /*0050*/ 	.short	0x0002
        /*0052*/ 	.short	0x0010
        /*0054*/ 	.byte	0x00, 0xf0, 0x41, 0x00


	//----- nvinfo : EIATTR_KPARAM_INFO
	.align		4
.L_1595:
        /*0058*/ 	.byte	0x04, 0x17
        /*005a*/ 	.short	(.L_1597 - .L_1596)
.L_1596:
        /*005c*/ 	.word	0x00000000
        /*0060*/ 	.short	0x0001
        /*0062*/ 	.short	0x0004
        /*0064*/ 	.byte	0x00, 0xf0, 0x21, 0x00


	//----- nvinfo : EIATTR_KPARAM_INFO
	.align		4
.L_1597:
        /*0068*/ 	.byte	0x04, 0x17
        /*006a*/ 	.short	(.L_1599 - .L_1598)
.L_1598:
        /*006c*/ 	.word	0x00000000
        /*0070*/ 	.short	0x0000
        /*0072*/ 	.short	0x0000
        /*0074*/ 	.byte	0x00, 0xf0, 0x11, 0x00


	//----- nvinfo : EIATTR_SPARSE_MMA_MASK
	.align		4
.L_1599:
        /*0078*/ 	.byte	0x03, 0x50
        /*007a*/ 	.short	0x0000


	//----- nvinfo : EIATTR_MAXREG_COUNT
	.align		4
        /*007c*/ 	.byte	0x03, 0x1b
        /*007e*/ 	.short	0x00ff


	//----- nvinfo : EIATTR_EXTERNS
	.align		4
        /*0080*/ 	.byte	0x04, 0x0f
        /*0082*/ 	.short	(.L_1601 - .L_1600)


	//   ....[0]....
	.align		4
.L_1600:
        /*0084*/ 	.word	index@(__assertfail)


	//----- nvinfo : EIATTR_MERCURY_ISA_VERSION
	.align		4
.L_1601:
        /*0088*/ 	.byte	0x03, 0x5f
        /*008a*/ 	.short	0x0101


	//----- nvinfo : EIATTR_SYSCALL_OFFSETS
	.align		4
        /*008c*/ 	.byte	0x04, 0x46
        /*008e*/ 	.short	(.L_1603 - .L_1602)


	//   ....[0]....
.L_1602:
        /*0090*/ 	.word	0x00000e70


	//   ....[1]....
        /*0094*/ 	.word	0x00001d20


	//   ....[2]....
        /*0098*/ 	.word	0x00002be0


	//   ....[3]....
        /*009c*/ 	.word	0x00003a40


	//   ....[4]....
        /*00a0*/ 	.word	0x00004990


	//   ....[5]....
        /*00a4*/ 	.word	0x00005860


	//   ....[6]....
        /*00a8*/ 	.word	0x00006720


	//   ....[7]....
        /*00ac*/ 	.word	0x000075e0


	//----- nvinfo : EIATTR_EXIT_INSTR_OFFSETS
	.align		4
.L_1603:
        /*00b0*/ 	.byte	0x04, 0x1c
        /*00b2*/ 	.short	(.L_1605 - .L_1604)


	//   ....[0]....
.L_1604:
        /*00b4*/ 	.word	0x000067c0


	//   ....[1]....
        /*00b8*/ 	.word	0x00006900


	//   ....[2]....
        /*00bc*/ 	.word	0x00006940


	//   ....[3]....
        /*00c0*/ 	.word	0x000069d0


	//   ....[4]....
        /*00c4*/ 	.word	0x00006a00


	//   ....[5]....
        /*00c8*/ 	.word	0x00006a30


	//   ....[6]....
        /*00cc*/ 	.word	0x00006ab0


	//   ....[7]....
        /*00d0*/ 	.word	0x00006ae0


	//   ....[8]....
        /*00d4*/ 	.word	0x00006b70


	//   ....[9]....
        /*00d8*/ 	.word	0x00006bb0


	//   ....[10]....
        /*00dc*/ 	.word	0x00006bf0


	//   ....[11]....
        /*00e0*/ 	.word	0x00006cb0


	//   ....[12]....
        /*00e4*/ 	.word	0x00006d00


	//   ....[13]....
        /*00e8*/ 	.word	0x00006e80


	//   ....[14]....
        /*00ec*/ 	.word	0x00006fd0


	//   ....[15]....
        /*00f0*/ 	.word	0x00007000


	//   ....[16]....
        /*00f4*/ 	.word	0x000070b0


	//   ....[17]....
        /*00f8*/ 	.word	0x00007220


	//   ....[18]....
        /*00fc*/ 	.word	0x00007390


	//   ....[19]....
        /*0100*/ 	.word	0x000074e0


	//   ....[20]....
        /*0104*/ 	.word	0x000075f0


	//   ....[21]....
        /*0108*/ 	.word	0x00007620


	//   ....[22]....
        /*010c*/ 	.word	0x00007650


	//----- nvinfo : EIATTR_MAX_THREADS
	.align		4
.L_1605:
        /*0110*/ 	.byte	0x04, 0x05
        /*0112*/ 	.short	(.L_1607 - .L_1606)
.L_1606:
        /*0114*/ 	.word	0x00000080
        /*0118*/ 	.word	0x00000001
        /*011c*/ 	.word	0x00000001


	//----- nvinfo : EIATTR_CRS_STACK_SIZE
	.align		4
.L_1607:
        /*0120*/ 	.byte	0x04, 0x1e
        /*0122*/ 	.short	(.L_1609 - .L_1608)
.L_1608:
        /*0124*/ 	.word	0x00000000


	//----- nvinfo : EIATTR_CBANK_PARAM_SIZE
	.align		4
.L_1609:
        /*0128*/ 	.byte	0x03, 0x19
        /*012a*/ 	.short	0x0034


	//----- nvinfo : EIATTR_PARAM_CBANK
	.align		4
        /*012c*/ 	.byte	0x04, 0x0a
        /*012e*/ 	.short	(.L_1611 - .L_1610)
	.align		4
.L_1610:
        /*0130*/ 	.word	index@(.nv.constant0._ZN2at6native27unrolled_elementwise_kernelINS0_13BUnaryFunctorIfffZZZNS0_20copysign_kernel_cudaERNS_18TensorIteratorBaseEENKUlvE_clEvENKUlvE0_clEvEUlffE_EESt5arrayIPcLm2EELi4E23TrivialOffsetCalculatorILi1EjESD_NS0_6memory12LoadWithCastILi1EEENSE_13StoreWithCastILi1EEEEEviT_T0_T2_T3_T4_T5_)
        /*0134*/ 	.short	0x0210
        /*0136*/ 	.short	0x0034


	//----- nvinfo : EIATTR_SW_WAR
	.align		4
.L_1611:
        /*0138*/ 	.byte	0x04, 0x36
        /*013a*/ 	.short	(.L_1613 - .L_1612)
.L_1612:
        /*013c*/ 	.word	0x00000008
.L_1613:


//--------------------- .nv.info._ZN2at6native18elementwise_kernelILi128ELi2EZNS0_22gpu_kernel_impl_nocastINS0_13BUnaryFunctorIfffZZZNS0_20copysign_kernel_cudaERNS_18TensorIteratorBaseEENKUlvE_clEvENKUlvE0_clEvEUlffE_EEEEvS5_RKT_EUliE_EEviT1_ --------------------------
	.section	.nv.info._ZN2at6native18elementwise_kernelILi128ELi2EZNS0_22gpu_kernel_impl_nocastINS0_13BUnaryFunctorIfffZZZNS0_20copysign_kernel_cudaERNS_18TensorIteratorBaseEENKUlvE_clEvENKUlvE0_clEvEUlffE_EEEEvS5_RKT_EUliE_EEviT1_,"",@"SHT_CUDA_INFO"
	.sectionflags	@""
	.align	4


	//----- nvinfo : EIATTR_CUDA_API_VERSION
	.align		4
        /*0000*/ 	.byte	0x04, 0x37
        /*0002*/ 	.short	(.L_1615 - .L_1614)
.L_1614:
        /*0004*/ 	.word	0x00000082


	//----- nvinfo : EIATTR_KPARAM_INFO
	.align		4
.L_1615:
        /*0008*/ 	.byte	0x04, 0x17
        /*000a*/ 	.short	(.L_1617 - .L_1616)
.L_1616:
        /*000c*/ 	.word	0x00000000
        /*0010*/ 	.short	0x0001
        /*0012*/ 	.short	0x0008
        /*0014*/ 	.byte	0x00, 0xf0, 0x61, 0x08


	//----- nvinfo : EIATTR_KPARAM_INFO
	.align		4
.L_1617:
        /*0018*/ 	.byte	0x04, 0x17
        /*001a*/ 	.short	(.L_1619 - .L_1618)
.L_1618:
        /*001c*/ 	.word	0x00000000
        /*0020*/ 	.short	0x0000
        /*0022*/ 	.short	0x0000
        /*0024*/ 	.byte	0x00, 0xf0, 0x11, 0x00


	//----- nvinfo : EIATTR_SPARSE_MMA_MASK
	.align		4
.L_1619:
        /*0028*/ 	.byte	0x03, 0x50
        /*002a*/ 	.short	0x0000


	//----- nvinfo : EIATTR_MAXREG_COUNT
	.align		4
        /*002c*/ 	.byte	0x03, 0x1b
        /*002e*/ 	.short	0x0080


	//----- nvinfo : EIATTR_MERCURY_ISA_VERSION
	.align		4
        /*0030*/ 	.byte	0x03, 0x5f
        /*0032*/ 	.short	0x0101


	//----- nvinfo : EIATTR_EXIT_INSTR_OFFSETS
	.align		4
        /*0034*/ 	.byte	0x04, 0x1c
        /*0036*/ 	.short	(.L_1621 - .L_1620)


	//   ....[0]....
.L_1620:
        /*0038*/ 	.word	0x00001450


	//   ....[1]....
        /*003c*/ 	.word	0x000027f0


	//----- nvinfo : EIATTR_MAX_THREADS
	.align		4
.L_1621:
        /*0040*/ 	.byte	0x04, 0x05
        /*0042*/ 	.short	(.L_1623 - .L_1622)
.L_1622:
        /*0044*/ 	.word	0x00000080
        /*0048*/ 	.word	0x00000001
        /*004c*/ 	.word	0x00000001


	//----- nvinfo : EIATTR_CRS_STACK_SIZE
	.align		4
.L_1623:
        /*0050*/ 	.byte	0x04, 0x1e
        /*0052*/ 	.short	(.L_1625 - .L_1624)
.L_1624:
        /*0054*/ 	.word	0x00000000


	//----- nvinfo : EIATTR_CBANK_PARAM_SIZE
	.align		4
.L_1625:
        /*0058*/ 	.byte	0x03, 0x19
        /*005a*/ 	.short	0x0220


	//----- nvinfo : EIATTR_PARAM_CBANK
	.align		4
        /*005c*/ 	.byte	0x04, 0x0a
        /*005e*/ 	.short	(.L_1627 - .L_1626)
	.align		4
.L_1626:
        /*0060*/ 	.word	index@(.nv.constant0._ZN2at6native18elementwise_kernelILi128ELi2EZNS0_22gpu_kernel_impl_nocastINS0_13BUnaryFunctorIfffZZZNS0_20copysign_kernel_cudaERNS_18TensorIteratorBaseEENKUlvE_clEvENKUlvE0_clEvEUlffE_EEEEvS5_RKT_EUliE_EEviT1_)
        /*0064*/ 	.short	0x0210
        /*0066*/ 	.short	0x0220


	//----- nvinfo : EIATTR_SW_WAR
	.align		4
.L_1627:
        /*0068*/ 	.byte	0x04, 0x36
        /*006a*/ 	.short	(.L_1629 - .L_1628)
.L_1628:
        /*006c*/ 	.word	0x00000008
.L_1629:


//--------------------- .nv.info._ZN2at6native27unrolled_elementwise_kernelINS0_13BUnaryFunctorIfffZZZNS0_20copysign_kernel_cudaERNS_18TensorIteratorBaseEENKUlvE_clEvENKUlvE0_clEvEUlffE_EESt5arrayIPcLm2EELi4E23TrivialOffsetCalculatorILi1EjESD_NS0_6memory15LoadWithoutCastENSE_16StoreWithoutCastEEEviT_T0_T2_T3_T4_T5_ --------------------------
	.section	.nv.info._ZN2at6native27unrolled_elementwise_kernelINS0_13BUnaryFunctorIfffZZZNS0_20copysign_kernel_cudaERNS_18TensorIteratorBaseEENKUlvE_clEvENKUlvE0_clEvEUlffE_EESt5arrayIPcLm2EELi4E23TrivialOffsetCalculatorILi1EjESD_NS0_6memory15LoadWithoutCastENSE_16StoreWithoutCastEEEviT_T0_T2_T3_T4_T5_,"",@"SHT_CUDA_INFO"
	.sectionflags	@""
	.align	4


	//----- nvinfo : EIATTR_CUDA_API_VERSION
	.align		4
        /*0000*/ 	.byte	0x04, 0x37
        /*0002*/ 	.short	(.L_1631 - .L_1630)
.L_1630:
        /*0004*/ 	.word	0x00000082


	//----- nvinfo : EIATTR_KPARAM_INFO
	.align		4
.L_1631:
        /*0008*/ 	.byte	0x04, 0x17
        /*000a*/ 	.short	(.L_1633 - .L_1632)
.L_1632:
        /*000c*/ 	.word	0x00000000
        /*0010*/ 	.short	0x0006
        /*0012*/ 	.short	0x0023
        /*0014*/ 	.byte	0x00, 0xf0, 0x05, 0x00


	//----- nvinfo : EIATTR_KPARAM_INFO
	.align		4
.L_1633:
        /*0018*/ 	.byte	0x04, 0x17
        /*001a*/ 	.short	(.L_1635 - .L_1634)
.L_1634:
        /*001c*/ 	.word	0x00000000
        /*0020*/ 	.short	0x0005
        /*0022*/ 	.short	0x0022
        /*0024*/ 	.byte	0x00, 0xf0, 0x05, 0x00


	//----- nvinfo : EIATTR_KPARAM_INFO
	.align		4
.L_1635:
        /*0028*/ 	.byte	0x04, 0x17
        /*002a*/ 	.short	(.L_1637 - .L_1636)
.L_1636:
        /*002c*/ 	.word	0x00000000
        /*0030*/ 	.short	0x0004
        /*0032*/ 	.short	0x0021
        /*0034*/ 	.byte	0x00, 0xf0, 0x05, 0x00


	//----- nvinfo : EIATTR_KPARAM_INFO
	.align		4
.L_1637:
        /*0038*/ 	.byte	0x04, 0x17
        /*003a*/ 	.short	(.L_1639 - .L_1638)
.L_1638:
        /*003c*/ 	.word	0x00000000
        /*0040*/ 	.short	0x0003
        /*0042*/ 	.short	0x0020
        /*0044*/ 	.byte	0x00, 0xf0, 0x05, 0x00


	//----- nvinfo : EIATTR_KPARAM_INFO
	.align		4
.L_1639:
        /*0048*/ 	.byte	0x04, 0x17
        /*004a*/ 	.short	(.L_1641 - .L_1640)
.L_1640:
        /*004c*/ 	.word	0x00000000
        /*0050*/ 	.short	0x0002
        /*0052*/ 	.short	0x0010
        /*0054*/ 	.byte	0x00, 0xf0, 0x41, 0x00


	//----- nvinfo : EIATTR_KPARAM_INFO
	.align		4
.L_1641:
        /*0058*/ 	.byte	0x04, 0x17
        /*005a*/ 	.short	(.L_1643 - .L_1642)
.L_1642:
        /*005c*/ 	.word	0x00000000
        /*0060*/ 	.short	0x0001
        /*0062*/ 	.short	0x0004
        /*0064*/ 	.byte	0x00, 0xf0, 0x21, 0x00


	//----- nvinfo : EIATTR_KPARAM_INFO
	.align		4
.L_1643:
        /*0068*/ 	.byte	0x04, 0x17
        /*006a*/ 	.short	(.L_1645 - .L_1644)
.L_1644:
        /*006c*/ 	.word	0x00000000
        /*0070*/ 	.short	0x0000
        /*0072*/ 	.short	0x0000
        /*0074*/ 	.byte	0x00, 0xf0, 0x11, 0x00


	//----- nvinfo : EIATTR_SPARSE_MMA_MASK
	.align		4
.L_1645:
        /*0078*/ 	.byte	0x03, 0x50
        /*007a*/ 	.short	0x0000


	//----- nvinfo : EIATTR_MAXREG_COUNT
	.align		4
        /*007c*/ 	.byte	0x03, 0x1b
        /*007e*/ 	.short	0x00ff


	//----- nvinfo : EIATTR_MERCURY_ISA_VERSION
	.align		4
        /*0080*/ 	.byte	0x03, 0x5f
        /*0082*/ 	.short	0x0101


	//----- nvinfo : EIATTR_EXIT_INSTR_OFFSETS
	.align		4
        /*0084*/ 	.byte	0x04, 0x1c
        /*0086*/ 	.short	(.L_1647 - .L_1646)


	//   ....[0]....
.L_1646:
        /*0088*/ 	.word	0x000003a0


	//   ....[1]....
        /*008c*/ 	.word	0x00000400


	//----- nvinfo : EIATTR_MAX_THREADS
	.align		4
.L_1647:
        /*0090*/ 	.byte	0x04, 0x05
        /*0092*/ 	.short	(.L_1649 - .L_1648)
.L_1648:
        /*0094*/ 	.word	0x00000080
        /*0098*/ 	.word	0x00000001
        /*009c*/ 	.word	0x00000001


	//----- nvinfo : EIATTR_CRS_STACK_SIZE
	.align		4
.L_1649:
        /*00a0*/ 	.byte	0x04, 0x1e
        /*00a2*/ 	.short	(.L_1651 - .L_1650)
.L_1650:
        /*00a4*/ 	.word	0x00000000


	//----- nvinfo : EIATTR_CBANK_PARAM_SIZE
	.align		4
.L_1651:
        /*00a8*/ 	.byte	0x03, 0x19
        /*00aa*/ 	.short	0x0024


	//----- nvinfo : EIATTR_PARAM_CBANK
	.align		4
        /*00ac*/ 	.byte	0x04, 0x0a
        /*00ae*/ 	.short	(.L_1653 - .L_1652)
	.align		4
.L_1652:
        /*00b0*/ 	.word	index@(.nv.constant0._ZN2at6native27unrolled_elementwise_kernelINS0_13BUnaryFunctorIfffZZZNS0_20copysign_kernel_cudaERNS_18TensorIteratorBaseEENKUlvE_clEvENKUlvE0_clEvEUlffE_EESt5arrayIPcLm2EELi4E23TrivialOffsetCalculatorILi1EjESD_NS0_6memory15LoadWithoutCastENSE_16StoreWithoutCastEEEviT_T0_T2_T3_T4_T5_)
        /*00b4*/ 	.short	0x0210
        /*00b6*/ 	.short	0x0024


	//----- nvinfo : EIATTR_SW_WAR
	.align		4
.L_1653:
        /*00b8*/ 	.byte	0x04, 0x36
        /*00ba*/ 	.short	(.L_1655 - .L_1654)
.L_1654:
        /*00bc*/ 	.word	0x00000008
.L_1655:


//--------------------- .nv.info._ZN2at6native29vectorized_elementwise_kernelILi2ENS0_13BUnaryFunctorIfffZZZNS0_20copysign_kernel_cudaERNS_18TensorIteratorBaseEENKUlvE_clEvENKUlvE0_clEvEUlffE_EESt5arrayIPcLm2EEEEviT0_T1_ --------------------------
	.section	.nv.info._ZN2at6native29vectorized_elementwise_kernelILi2ENS0_13BUnaryFunctorIfffZZZNS0_20copysign_kernel_cudaERNS_18TensorIteratorBaseEENKUlvE_clEvENKUlvE0_clEvEUlffE_EESt5arrayIPcLm2EEEEviT0_T1_,"",@"SHT_CUDA_INFO"
	.sectionflags	@""
	.align	4


	//----- nvinfo : EIATTR_CUDA_API_VERSION
	.align		4
        /*0000*/ 	.byte	0x04, 0x37
        /*0002*/ 	.short	(.L_1657 - .L_1656)
.L_1656:
        /*0004*/ 	.word	0x00000082


	//----- nvinfo : EIATTR_KPARAM_INFO
	.align		4
.L_1657:
        /*0008*/ 	.byte	0x04, 0x17
        /*000a*/ 	.short	(.L_1659 - .L_1658)
.L_1658:
        /*000c*/ 	.word	0x00000000
        /*0010*/ 	.short	0x0002
        /*0012*/ 	.short	0x0010
        /*0014*/ 	.byte	0x00, 0xf0, 0x41, 0x00


	//----- nvinfo : EIATTR_KPARAM_INFO
	.align		4
.L_1659:
        /*0018*/ 	.byte	0x04, 0x17
        /*001a*/ 	.short	(.L_1661 - .L_1660)
.L_1660:
        /*001c*/ 	.word	0x00000000
        /*0020*/ 	.short	0x0001
        /*0022*/ 	.short	0x0004
        /*0024*/ 	.byte	0x00, 0xf0, 0x21, 0x00


	//----- nvinfo : EIATTR_KPARAM_INFO
	.align		4
.L_1661:
        /*0028*/ 	.byte	0x04, 0x17
        /*002a*/ 	.short	(.L_1663 - .L_1662)
.L_1662:
        /*002c*/ 	.word	0x00000000
        /*0030*/ 	.short	0x0000
        /*0032*/ 	.short	0x0000
        /*0034*/ 	.byte	0x00, 0xf0, 0x11, 0x00


	//----- nvinfo : EIATTR_SPARSE_MMA_MASK
	.align		4
.L_1663:
        /*0038*/ 	.byte	0x03, 0x50
        /*003a*/ 	.short	0x0000


	//----- nvinfo : EIATTR_MAXREG_COUNT
	.align		4
        /*003c*/ 	.byte	0x03, 0x1b
        /*003e*/ 	.short	0x00ff


	//----- nvinfo : EIATTR_MERCURY_ISA_VERSION
	.align		4
        /*0040*/ 	.byte	0x03, 0x5f
        /*0042*/ 	.short	0x0101


	//----- nvinfo : EIATTR_EXIT_INSTR_OFFSETS
	.align		4
        /*0044*/ 	.byte	0x04, 0x1c
        /*0046*/ 	.short	(.L_1665 - .L_1664)


	//   ....[0]....
.L_1664:
        /*0048*/ 	.word	0x00000200


	//   ....[1]....
        /*004c*/ 	.word	0x00000980


	//   ....[2]....
        /*0050*/ 	.word	0x000009d0


	//----- nvinfo : EIATTR_MAX_THREADS
	.align		4
.L_1665:
        /*0054*/ 	.byte	0x04, 0x05
        /*0056*/ 	.short	(.L_1667 - .L_1666)
.L_1666:
        /*0058*/ 	.word	0x00000080
        /*005c*/ 	.word	0x00000001
        /*0060*/ 	.word	0x00000001


	//----- nvinfo : EIATTR_CRS_STACK_SIZE
	.align		4
.L_1667:
        /*0064*/ 	.byte	0x04, 0x1e
        /*0066*/ 	.short	(.L_1669 - .L_1668)
.L_1668:
        /*0068*/ 	.word	0x00000000


	//----- nvinfo : EIATTR_CBANK_PARAM_SIZE
	.align		4
.L_1669:
        /*006c*/ 	.byte	0x03, 0x19
        /*006e*/ 	.short	0x0020


	//----- nvinfo : EIATTR_PARAM_CBANK
	.align		4
        /*0070*/ 	.byte	0x04, 0x0a
        /*0072*/ 	.short	(.L_1671 - .L_1670)
	.align		4
.L_1670:
        /*0074*/ 	.word	index@(.nv.constant0._ZN2at6native29vectorized_elementwise_kernelILi2ENS0_13BUnaryFunctorIfffZZZNS0_20copysign_kernel_cudaERNS_18TensorIteratorBaseEENKUlvE_clEvENKUlvE0_clEvEUlffE_EESt5arrayIPcLm2EEEEviT0_T1_)
        /*0078*/ 	.short	0x0210
        /*007a*/ 	.short	0x0020


	//----- nvinfo : EIATTR_SW_WAR
	.align		4
.L_1671:
        /*007c*/ 	.byte	0x04, 0x36
        /*007e*/ 	.short	(.L_1673 - .L_1672)
.L_1672:
        /*0080*/ 	.word	0x00000008
.L_1673:


//--------------------- .nv.info._ZN2at6native29vectorized_elementwise_kernelILi4ENS0_13BUnaryFunctorIfffZZZNS0_20copysign_kernel_cudaERNS_18TensorIteratorBaseEENKUlvE_clEvENKUlvE0_clEvEUlffE_EESt5arrayIPcLm2EEEEviT0_T1_ --------------------------
	.section	.nv.info._ZN2at6native29vectorized_elementwise_kernelILi4ENS0_13BUnaryFunctorIfffZZZNS0_20copysign_kernel_cudaERNS_18TensorIteratorBaseEENKUlvE_clEvENKUlvE0_clEvEUlffE_EESt5arrayIPcLm2EEEEviT0_T1_,"",@"SHT_CUDA_INFO"
	.sectionflags	@""
	.align	4


	//----- nvinfo : EIATTR_CUDA_API_VERSION
	.align		4
        /*0000*/ 	.byte	0x04, 0x37
        /*0002*/ 	.short	(.L_1675 - .L_1674)
.L_1674:
        /*0004*/ 	.word	0x00000082


	//----- nvinfo : EIATTR_KPARAM_INFO
	.align		4
.L_1675:
        /*0008*/ 	.byte	0x04, 0x17
        /*000a*/ 	.short	(.L_1677 - .L_1676)
.L_1676:
        /*000c*/ 	.word	0x00000000
        /*0010*/ 	.short	0x0002
        /*0012*/ 	.short	0x0010
        /*0014*/ 	.byte	0x00, 0xf0, 0x41, 0x00


	//----- nvinfo : EIATTR_KPARAM_INFO
	.align		4
.L_1677:
        /*0018*/ 	.byte	0x04, 0x17
        /*001a*/ 	.short	(.L_1679 - .L_1678)
.L_1678:
        /*001c*/ 	.word	0x00000000
        /*0020*/ 	.short	0x0001
        /*0022*/ 	.short	0x0004
        /*0024*/ 	.byte	0x00, 0xf0, 0x21, 0x00


	//----- nvinfo : EIATTR_KPARAM_INFO
	.align		4
.L_1679:
        /*0028*/ 	.byte	0x04, 0x17
        /*002a*/ 	.short	(.L_1681 - .L_1680)
.L_1680:
        /*002c*/ 	.word	0x00000000
        /*0030*/ 	.short	0x0000
        /*0032*/ 	.short	0x0000
        /*0034*/ 	.byte	0x00, 0xf0, 0x11, 0x00


	//----- nvinfo : EIATTR_SPARSE_MMA_MASK
	.align		4
.L_1681:
        /*0038*/ 	.byte	0x03, 0x50
        /*003a*/ 	.short	0x0000


	//----- nvinfo : EIATTR_MAXREG_COUNT
	.align		4
        /*003c*/ 	.byte	0x03, 0x1b
        /*003e*/ 	.short	0x00ff


	//----- nvinfo : EIATTR_MERCURY_ISA_VERSION
	.align		4
        /*0040*/ 	.byte	0x03, 0x5f
        /*0042*/ 	.short	0x0101


	//----- nvinfo : EIATTR_EXIT_INSTR_OFFSETS
	.align		4
        /*0044*/ 	.byte	0x04, 0x1c
        /*0046*/ 	.short	(.L_1683 - .L_1682)


	//   ....[0]....
.L_1682:
        /*0048*/ 	.word	0x000001c0


	//   ....[1]....
        /*004c*/ 	.word	0x00000940


	//   ....[2]....
        /*0050*/ 	.word	0x00000990


	//----- nvinfo : EIATTR_MAX_THREADS
	.align		4
.L_1683:
        /*0054*/ 	.byte	0x04, 0x05
        /*0056*/ 	.short	(.L_1685 - .L_1684)
.L_1684:
        /*0058*/ 	.word	0x00000080
        /*005c*/ 	.word	0x00000001
        /*0060*/ 	.word	0x00000001


	//----- nvinfo : EIATTR_CRS_STACK_SIZE
	.align		4
.L_1685:
        /*0064*/ 	.byte	0x04, 0x1e
        /*0066*/ 	.short	(.L_1687 - .L_1686)
.L_1686:
        /*0068*/ 	.word	0x00000000


	//----- nvinfo : EIATTR_CBANK_PARAM_SIZE
	.align		4
.L_1687:
        /*006c*/ 	.byte	0x03, 0x19
        /*006e*/ 	.short	0x0020


	//----- nvinfo : EIATTR_PARAM_CBANK
	.align		4
        /*0070*/ 	.byte	0x04, 0x0a
        /*0072*/ 	.short	(.L_1689 - .L_1688)
	.align		4
.L_1688:
        /*0074*/ 	.word	index@(.nv.constant0._ZN2at6native29vectorized_elementwise_kernelILi4ENS0_13BUnaryFunctorIfffZZZNS0_20copysign_kernel_cudaERNS_18TensorIteratorBaseEENKUlvE_clEvENKUlvE0_clEvEUlffE_EESt5arrayIPcLm2EEEEviT0_T1_)
        /*0078*/ 	.short	0x0210
        /*007a*/ 	.short	0x0020


	//----- nvinfo : EIATTR_SW_WAR
	.align		4
.L_1689:
        /*007c*/ 	.byte	0x04, 0x36
        /*007e*/ 	.short	(.L_1691 - .L_1690)
.L_1690:
        /*0080*/ 	.word	0x00000008
.L_1691:


//--------------------- .nv.info._ZN2at6native29vectorized_elementwise_kernelILi8ENS0_13BUnaryFunctorIfffZZZNS0_20copysign_kernel_cudaERNS_18TensorIteratorBaseEENKUlvE_clEvENKUlvE0_clEvEUlffE_EESt5arrayIPcLm2EEEEviT0_T1_ --------------------------
	.section	.nv.info._ZN2at6native29vectorized_elementwise_kernelILi8ENS0_13BUnaryFunctorIfffZZZNS0_20copysign_kernel_cudaERNS_18TensorIteratorBaseEENKUlvE_clEvENKUlvE0_clEvEUlffE_EESt5arrayIPcLm2EEEEviT0_T1_,"",@"SHT_CUDA_INFO"
	.sectionflags	@""
	.align	4


	//----- nvinfo : EIATTR_CUDA_API_VERSION
	.align		4
        /*0000*/ 	.byte	0x04, 0x37
        /*0002*/ 	.short	(.L_1693 - .L_1692)
.L_1692:
        /*0004*/ 	.word	0x00000082


	//----- nvinfo : EIATTR_KPARAM_INFO
	.align		4
.L_1693:
        /*0008*/ 	.byte	0x04, 0x17
        /*000a*/ 	.short	(.L_1695 - .L_1694)
.L_1694:
        /*000c*/ 	.word	0x00000000
        /*0010*/ 	.short	0x0002
        /*0012*/ 	.short	0x0010
        /*0014*/ 	.byte	0x00, 0xf0, 0x41, 0x00


	//----- nvinfo : EIATTR_KPARAM_INFO
	.align		4
.L_1695:
        /*0018*/ 	.byte	0x04, 0x17
        /*001a*/ 	.short	(.L_1697 - .L_1696)
.L_1696:
        /*001c*/ 	.word	0x00000000
        /*0020*/ 	.short	0x0001
        /*0022*/ 	.short	0x0004
        /*0024*/ 	.byte	0x00, 0xf0, 0x21, 0x00


	//----- nvinfo : EIATTR_KPARAM_INFO
	.align		4
.L_1697:
        /*0028*/ 	.byte	0x04, 0x17
        /*002a*/ 	.short	(.L_1699 - .L_1698)
.L_1698:
        /*002c*/ 	.word	0x00000000
        /*0030*/ 	.short	0x0000
        /*0032*/ 	.short	0x0000
        /*0034*/ 	.byte	0x00, 0xf0, 0x11, 0x00


	//----- nvinfo : EIATTR_SPARSE_MMA_MASK
	.align		4
.L_1699:
        /*0038*/ 	.byte	0x03, 0x50
        /*003a*/ 	.short	0x0000


	//----- nvinfo : EIATTR_MAXREG_COUNT
	.align		4
        /*003c*/ 	.byte	0x03, 0x1b
        /*003e*/ 	.short	0x00ff


	//----- nvinfo : EIATTR_MERCURY_ISA_VERSION
	.align		4
        /*0040*/ 	.byte	0x03, 0x5f
        /*0042*/ 	.short	0x0101


	//----- nvinfo : EIATTR_EXIT_INSTR_OFFSETS
	.align		4
        /*0044*/ 	.byte	0x04, 0x1c
        /*0046*/ 	.short	(.L_1701 - .L_1700)


	//   ....[0]....
.L_1700:
        /*0048*/ 	.word	0x000001c0


	//   ....[1]....
        /*004c*/ 	.word	0x00000940


	//   ....[2]....
        /*0050*/ 	.word	0x00000990


	//----- nvinfo : EIATTR_MAX_THREADS
	.align		4
.L_1701:
        /*0054*/ 	.byte	0x04, 0x05
        /*0056*/ 	.short	(.L_1703 - .L_1702)
.L_1702:
        /*0058*/ 	.word	0x00000080
        /*005c*/ 	.word	0x00000001
        /*0060*/ 	.word	0x00000001


	//----- nvinfo : EIATTR_CRS_STACK_SIZE
	.align		4
.L_1703:
        /*0064*/ 	.byte	0x04, 0x1e
        /*0066*/ 	.short	(.L_1705 - .L_1704)
.L_1704:
        /*0068*/ 	.word	0x00000000


	//----- nvinfo : EIATTR_CBANK_PARAM_SIZE
	.align		4
.L_1705:
        /*006c*/ 	.byte	0x03, 0x19
        /*006e*/ 	.short	0x0020


	//----- nvinfo : EIATTR_PARAM_CBANK
	.align		4
        /*0070*/ 	.byte	0x04, 0x0a
        /*0072*/ 	.short	(.L_1707 - .L_1706)
	.align		4
.L_1706:
        /*0074*/ 	.word	index@(.nv.constant0._ZN2at6native29vectorized_elementwise_kernelILi8ENS0_13BUnaryFunctorIfffZZZNS0_20copysign_kernel_cudaERNS_18TensorIteratorBaseEENKUlvE_clEvENKUlvE0_clEvEUlffE_EESt5arrayIPcLm2EEEEviT0_T1_)
        /*0078*/ 	.short	0x0210
        /*007a*/ 	.short	0x0020


	//----- nvinfo : EIATTR_SW_WAR
	.align		4
.L_1707:
        /*007c*/ 	.byte	0x04, 0x36
        /*007e*/ 	.short	(.L_1709 - .L_1708)
.L_1708:
        /*0080*/ 	.word	0x00000008
.L_1709:


//--------------------- .nv.info._ZN2at6native18elementwise_kernelILi128ELi4EZNS0_15gpu_kernel_implINS0_13AUnaryFunctorIfffZZZNS0_20copysign_kernel_cudaERNS_18TensorIteratorBaseEENKUlvE_clEvENKUlvE0_clEvEUlffE_EEEEvS5_RKT_EUliE_EEviT1_ --------------------------
	.section	.nv.info._ZN2at6native18elementwise_kernelILi128ELi4EZNS0_15gpu_kernel_implINS0_13AUnaryFunctorIfffZZZNS0_20copysign_kernel_cudaERNS_18TensorIteratorBaseEENKUlvE_clEvENKUlvE0_clEvEUlffE_EEEEvS5_RKT_EUliE_EEviT1_,"",@"SHT_CUDA_INFO"
	.sectionflags	@""
	.align	4


	//----- nvinfo : EIATTR_CUDA_API_VERSION
	.align		4
        /*0000*/ 	.byte	0x04, 0x37
        /*0002*/ 	.short	(.L_1711 - .L_1710)
.L_1710:
        /*0004*/ 	.word	0x00000082


	//----- nvinfo : EIATTR_KPARAM_INFO
	.align		4
.L_1711:
        /*0008*/ 	.byte	0x04, 0x17
        /*000a*/ 	.short	(.L_1713 - .L_1712)
.L_1712:
        /*000c*/ 	.word	0x00000000
        /*0010*/ 	.short	0x0001
        /*0012*/ 	.short	0x0008
        /*0014*/ 	.byte	0x00, 0xf0, 0x81, 0x08


	//----- nvinfo : EIATTR_KPARAM_INFO
	.align		4
.L_1713:
        /*0018*/ 	.byte	0x04, 0x17
        /*001a*/ 	.short	(.L_1715 - .L_1714)
.L_1714:
        /*001c*/ 	.word	0x00000000
        /*0020*/ 	.short	0x0000
        /*0022*/ 	.short	0x0000
        /*0024*/ 	.byte	0x00, 0xf0, 0x11, 0x00


	//----- nvinfo : EIATTR_SPARSE_MMA_MASK
	.align		4
.L_1715:
        /*0028*/ 	.byte	0x03, 0x50
        /*002a*/ 	.short	0x0000


	//----- nvinfo : EIATTR_MAXREG_COUNT
	.align		4
        /*002c*/ 	.byte	0x03, 0x1b
        /*002e*/ 	.short	0x0080


	//----- nvinfo : EIATTR_EXTERNS
	.align		4
        /*0030*/ 	.byte	0x04, 0x0f
        /*0032*/ 	.short	(.L_1717 - .L_1716)


	//   ....[0]....
	.align		4
.L_1716:
        /*0034*/ 	.word	index@(__assertfail)


	//----- nvinfo : EIATTR_MERCURY_ISA_VERSION
	.align		4
.L_1717:
        /*0038*/ 	.byte	0x03, 0x5f
        /*003a*/ 	.short	0x0101


	//----- nvinfo : EIATTR_SYSCALL_OFFSETS
	.align		4
        /*003c*/ 	.byte	0x04, 0x46
        /*003e*/ 	.short	(.L_1719 - .L_1718)


	//   ....[0]....
.L_1718:
        /*0040*/ 	.word	0x00002160


	//   ....[1]....
        /*0044*/ 	.word	0x00002fd0


	//   ....[2]....
        /*0048*/ 	.word	0x00005160


	//   ....[3]....
        /*004c*/ 	.word	0x00005fd0


	//   ....[4]....
        /*0050*/ 	.word	0x00008150


	//   ....[5]....
        /*0054*/ 	.word	0x00008fc0


	//   ....[6]....
        /*0058*/ 	.word	0x0000b130


	//   ....[7]....
        /*005c*/ 	.word	0x0000bfa0


	//----- nvinfo : EIATTR_EXIT_INSTR_OFFSETS
	.align		4
.L_1719:
        /*0060*/ 	.byte	0x04, 0x1c
        /*0062*/ 	.short	(.L_1721 - .L_1720)


	//   ....[0]....
.L_1720:
        /*0064*/ 	.word	0x00009070


	//   ....[1]....
        /*0068*/ 	.word	0x0000b2c0


	//   ....[2]....
        /*006c*/ 	.word	0x0000b300


	//   ....[3]....
        /*0070*/ 	.word	0x0000b390


	//   ....[4]....
        /*0074*/ 	.word	0x0000b3c0


	//   ....[5]....
        /*0078*/ 	.word	0x0000b3f0


	//   ....[6]....
        /*007c*/ 	.word	0x0000b470


	//   ....[7]....
        /*0080*/ 	.word	0x0000b4a0


	//   ....[8]....
        /*0084*/ 	.word	0x0000b530


	//   ....[9]....
        /*0088*/ 	.word	0x0000b570


	//   ....[10]....
        /*008c*/ 	.word	0x0000b5b0


	//   ....[11]....
        /*0090*/ 	.word	0x0000b670


	//   ....[12]....
        /*0094*/ 	.word	0x0000b6c0


	//   ....[13]....
        /*0098*/ 	.word	0x0000b840


	//   ....[14]....
        /*009c*/ 	.word	0x0000b990


	//   ....[15]....
        /*00a0*/ 	.word	0x0000b9c0


	//   ....[16]....
        /*00a4*/ 	.word	0x0000ba70


	//   ....[17]....
        /*00a8*/ 	.word	0x0000bbe0


	//   ....[18]....
        /*00ac*/ 	.word	0x0000bd50


	//   ....[19]....
        /*00b0*/ 	.word	0x0000bea0


	//   ....[20]....
        /*00b4*/ 	.word	0x0000bfb0


	//   ....[21]....
        /*00b8*/ 	.word	0x0000bfe0


	//   ....[22]....
        /*00bc*/ 	.word	0x0000c010


	//----- nvinfo : EIATTR_MAX_THREADS
	.align		4
.L_1721:
        /*00c0*/ 	.byte	0x04, 0x05
        /*00c2*/ 	.short	(.L_1723 - .L_1722)
.L_1722:
        /*00c4*/ 	.word	0x00000080
        /*00c8*/ 	.word	0x00000001
        /*00cc*/ 	.word	0x00000001


	//----- nvinfo : EIATTR_CRS_STACK_SIZE
	.align		4
.L_1723:
        /*00d0*/ 	.byte	0x04, 0x1e
        /*00d2*/ 	.short	(.L_1725 - .L_1724)
.L_1724:
        /*00d4*/ 	.word	0x00000000


	//----- nvinfo : EIATTR_CBANK_PARAM_SIZE
	.align		4
.L_1725:
        /*00d8*/ 	.byte	0x03, 0x19
        /*00da*/ 	.short	0x0228


	//----- nvinfo : EIATTR_PARAM_CBANK
	.align		4
        /*00dc*/ 	.byte	0x04, 0x0a
        /*00de*/ 	.short	(.L_1727 - .L_1726)
	.align		4
.L_1726:
        /*00e0*/ 	.word	index@(.nv.constant0._ZN2at6native18elementwise_kernelILi128ELi4EZNS0_15gpu_kernel_implINS0_13AUnaryFunctorIfffZZZNS0_20copysign_kernel_cudaERNS_18TensorIteratorBaseEENKUlvE_clEvENKUlvE0_clEvEUlffE_EEEEvS5_RKT_EUliE_EEviT1_)
        /*00e4*/ 	.short	0x0210
        /*00e6*/ 	.short	0x0228


	//----- nvinfo : EIATTR_SW_WAR
	.align		4
.L_1727:
        /*00e8*/ 	.byte	0x04, 0x36
        /*00ea*/ 	.short	(.L_1729 - .L_1728)
.L_1728:
        /*00ec*/ 	.word	0x00000008
.L_1729:


//--------------------- .nv.info._ZN2at6native27unrolled_elementwise_kernelINS0_13AUnaryFunctorIfffZZZNS0_20copysign_kernel_cudaERNS_18TensorIteratorBaseEENKUlvE_clEvENKUlvE0_clEvEUlffE_EESt5arrayIPcLm2EELi4E23TrivialOffsetCalculatorILi1EjESD_NS0_6memory12LoadWithCastILi1EEENSE_13StoreWithCastILi1EEEEEviT_T0_T2_T3_T4_T5_ --------------------------
	.section	.nv.info._ZN2at6native27unrolled_elementwise_kernelINS0_13AUnaryFunctorIfffZZZNS0_20copysign_kernel_cudaERNS_18TensorIteratorBaseEENKUlvE_clEvENKUlvE0_clEvEUlffE_EESt5arrayIPcLm2EELi4E23TrivialOffsetCalculatorILi1EjESD_NS0_6memory12LoadWithCastILi1EEENSE_13StoreWithCastILi1EEEEEviT_T0_T2_T3_T4_T5_,"",@"SHT_CUDA_INFO"
	.sectionflags	@""
	.align	4


	//----- nvinfo : EIATTR_CUDA_API_VERSION
	.align		4
        /*0000*/ 	.byte	0x04, 0x37
        /*0002*/ 	.short	(.L_1731 - .L_1730)
.L_1730:
        /*0004*/ 	.word	0x00000082


	//----- nvinfo : EIATTR_KPARAM_INFO
	.align		4
.L_1731:
        /*0008*/ 	.byte	0x04, 0x17
        /*000a*/ 	.short	(.L_1733 - .L_1732)
.L_1732:
        /*000c*/ 	.word	0x00000000
        /*0010*/ 	.short	0x0006
        /*0012*/ 	.short	0x002c
        /*0014*/ 	.byte	0x00, 0xf0, 0x21, 0x00


	//----- nvinfo : EIATTR_KPARAM_INFO
	.align		4
.L_1733:
        /*0018*/ 	.byte	0x04, 0x17
        /*001a*/ 	.short	(.L_1735 - .L_1734)
.L_1734:
        /*001c*/ 	.word	0x00000000
        /*0020*/ 	.short	0x0005
        /*0022*/ 	.short	0x0024
        /*0024*/ 	.byte	0x00, 0xf0, 0x21, 0x00


	//----- nvinfo : EIATTR_KPARAM_INFO
	.align		4
.L_1735:
        /*0028*/ 	.byte	0x04, 0x17
        /*002a*/ 	.short	(.L_1737 - .L_1736)
.L_1736:
        /*002c*/ 	.word	0x00000000
        /*0030*/ 	.short	0x0004
        /*0032*/ 	.short	0x0021
        /*0034*/ 	.byte	0x00, 0xf0, 0x05, 0x00


	//----- nvinfo : EIATTR_KPARAM_INFO
	.align		4
.L_1737:
        /*0038*/ 	.byte	0x04, 0x17
        /*003a*/ 	.short	(.L_1739 - .L_1738)
.L_1738:
        /*003c*/ 	.word	0x00000000
        /*0040*/ 	.short	0x0003
        /*0042*/ 	.short	0x0020
        /*0044*/ 	.byte	0x00, 0xf0, 0x05, 0x00


	//----- nvinfo : EIATTR_KPARAM_INFO
	.align		4
.L_1739:
        /*0048*/ 	.byte	0x04, 0x17
        /*004a*/ 	.short	(.L_1741 - .L_1740)
.L_1740:
        /*004c*/ 	.word	0x00000000
        /*0050*/ 	.short	0x0002
        /*0052*/ 	.short	0x0010
        /*0054*/ 	.byte	0x00, 0xf0, 0x41, 0x00


	//----- nvinfo : EIATTR_KPARAM_INFO
	.align		4
.L_1741:
        /*0058*/ 	.byte	0x04, 0x17
        /*005a*/ 	.short	(.L_1743 - .L_1742)
.L_1742:
        /*005c*/ 	.word	0x00000000
        /*0060*/ 	.short	0x0001
        /*0062*/ 	.short	0x0004
        /*0064*/ 	.byte	0x00, 0xf0, 0x21, 0x00


	//----- nvinfo : EIATTR_KPARAM_INFO
	.align		4
.L_1743:
        /*0068*/ 	.byte	0x04, 0x17
        /*006a*/ 	.short	(.L_1745 - .L_1744)
.L_1744:
        /*006c*/ 	.word	0x00000000
        /*0070*/ 	.short	0x0000
        /*0072*/ 	.short	0x0000
        /*0074*/ 	.byte	0x00, 0xf0, 0x11, 0x00


	//----- nvinfo : EIATTR_SPARSE_MMA_MASK
	.align		4
.L_1745:
        /*0078*/ 	.byte	0x03, 0x50
        /*007a*/ 	.short	0x0000


	//----- nvinfo : EIATTR_MAXREG_COUNT
	.align		4
        /*007c*/ 	.byte	0x03, 0x1b
        /*007e*/ 	.short	0x00ff


	//----- nvinfo : EIATTR_EXTERNS
	.align		4
        /*0080*/ 	.byte	0x04, 0x0f
        /*0082*/ 	.short	(.L_1747 - .L_1746)


	//   ....[0]....
	.align		4
.L_1746:
        /*0084*/ 	.word	index@(__assertfail)


	//----- nvinfo : EIATTR_MERCURY_ISA_VERSION
	.align		4
.L_1747:
        /*0088*/ 	.byte	0x03, 0x5f
        /*008a*/ 	.short	0x0101


	//----- nvinfo : EIATTR_SYSCALL_OFFSETS
	.align		4
        /*008c*/ 	.byte	0x04, 0x46
        /*008e*/ 	.short	(.L_1749 - .L_1748)


	//   ....[0]....
.L_1748:
        /*0090*/ 	.word	0x00000e70


	//   ....[1]....
        /*0094*/ 	.word	0x00001d20


	//   ....[2]....
        /*0098*/ 	.word	0x00002be0


	//   ....[3]....
        /*009c*/ 	.word	0x00003a40


	//   ....[4]....
        /*00a0*/ 	.word	0x00004990


	//   ....[5]....
        /*00a4*/ 	.word	0x00005860


	//   ....[6]....
        /*00a8*/ 	.word	0x00006720


	//   ....[7]....
        /*00ac*/ 	.word	0x000075e0


	//----- nvinfo : EIATTR_EXIT_INSTR_OFFSETS
	.align		4
.L_1749:
        /*00b0*/ 	.byte	0x04, 0x1c
        /*00b2*/ 	.short	(.L_1751 - .L_1750)


	//   ....[0]....
.L_1750:
        /*00b4*/ 	.word	0x000067c0


	//   ....[1]....
        /*00b8*/ 	.word	0x00006900


	//   ....[2]....
        /*00bc*/ 	.word	0x00006940


	//   ....[3]....
        /*00c0*/ 	.word	0x000069d0


	//   ....[4]....
        /*00c4*/ 	.word	0x00006a00


	//   ....[5]....
        /*00c8*/ 	.word	0x00006a30


	//   ....[6]....
        /*00cc*/ 	.word	0x00006ab0


	//   ....[7]....
        /*00d0*/ 	.word	0x00006ae0


	//   ....[8]....
        /*00d4*/ 	.word	0x00006b70


	//   ....[9]....
        /*00d8*/ 	.word	0x00006bb0


	//   ....[10]....
        /*00dc*/ 	.word	0x00006bf0


	//   ....[11]....
        /*00e0*/ 	.word	0x00006cb0


	//   ....[12]....
        /*00e4*/ 	.word	0x00006d00


	//   ....[13]....
        /*00e8*/ 	.word	0x00006e80


	//   ....[14]....
        /*00ec*/ 	.word	0x00006fd0


	//   ....[15]....
        /*00f0*/ 	.word	0x00007000


	//   ....[16]....
        /*00f4*/ 	.word	0x000070b0


	//   ....[17]....
        /*00f8*/ 	.word	0x00007220


	//   ....[18]....
        /*00fc*/ 	.word	0x00007390


	//   ....[19]....
        /*0100*/ 	.word	0x000074e0


	//   ....[20]....
        /*0104*/ 	.word	0x000075f0


	//   ....[21]....
        /*0108*/ 	.word	0x00007620


	//   ....[22]....
        /*010c*/ 	.word	0x00007650


	//----- nvinfo : EIATTR_MAX_THREADS
	.align		4
.L_1751:
        /*0110*/ 	.byte	0x04, 0x05
        /*0112*/ 	.short	(.L_1753 - .L_1752)
.L_1752:
        /*0114*/ 	.word	0x00000080
        /*0118*/ 	.word	0x00000001
        /*011c*/ 	.word	0x00000001


	//----- nvinfo : EIATTR_CRS_STACK_SIZE
	.align		4
.L_1753:
        /*0120*/ 	.byte	0x04, 0x1e
        /*0122*/ 	.short	(.L_1755 - .L_1754)
.L_1754:
        /*0124*/ 	.word	0x00000000


	//----- nvinfo : EIATTR_CBANK_PARAM_SIZE
	.align		4
.L_1755:
        /*0128*/ 	.byte	0x03, 0x19
        /*012a*/ 	.short	0x0034


	//----- nvinfo : EIATTR_PARAM_CBANK
	.align		4
        /*012c*/ 	.byte	0x04, 0x0a
        /*012e*/ 	.short	(.L_1757 - .L_1756)
	.align		4
.L_1756:
        /*0130*/ 	.word	index@(.nv.constant0._ZN2at6native27unrolled_elementwise_kernelINS0_13AUnaryFunctorIfffZZZNS0_20copysign_kernel_cudaERNS_18TensorIteratorBaseEENKUlvE_clEvENKUlvE0_clEvEUlffE_EESt5arrayIPcLm2EELi4E23TrivialOffsetCalculatorILi1EjESD_NS0_6memory12LoadWithCastILi1EEENSE_13StoreWithCastILi1EEEEEviT_T0_T2_T3_T4_T5_)
        /*0134*/ 	.short	0x0210
        /*0136*/ 	.short	0x0034


	//----- nvinfo : EIATTR_SW_WAR
	.align		4
.L_1757:
        /*0138*/ 	.byte	0x04, 0x36
        /*013a*/ 	.short	(.L_1759 - .L_1758)
.L_1758:
        /*013c*/ 	.word	0x00000008
.L_1759:


//--------------------- .nv.info._ZN2at6native18elementwise_kernelILi128ELi2EZNS0_22gpu_kernel_impl_nocastINS0_13AUnaryFunctorIfffZZZNS0_20copysign_kernel_cudaERNS_18TensorIteratorBaseEENKUlvE_clEvENKUlvE0_clEvEUlffE_EEEEvS5_RKT_EUliE_EEviT1_ --------------------------
	.section	.nv.info._ZN2at6native18elementwise_kernelILi128ELi2EZNS0_22gpu_kernel_impl_nocastINS0_13AUnaryFunctorIfffZZZNS0_20copysign_kernel_cudaERNS_18TensorIteratorBaseEENKUlvE_clEvENKUlvE0_clEvEUlffE_EEEEvS5_RKT_EUliE_EEviT1_,"",@"SHT_CUDA_INFO"
	.sectionflags	@""
	.align	4


	//----- nvinfo : EIATTR_CUDA_API_VERSION
	.align		4
        /*0000*/ 	.byte	0x04, 0x37
        /*0002*/ 	.short	(.L_1761 - .L_1760)
.L_1760:
        /*0004*/ 	.word	0x00000082


	//----- nvinfo : EIATTR_KPARAM_INFO
	.align		4
.L_1761:
        /*0008*/ 	.byte	0x04, 0x17
        /*000a*/ 	.short	(.L_1763 - .L_1762)
.L_1762:
        /*000c*/ 	.word	0x00000000
        /*0010*/ 	.short	0x0001
        /*0012*/ 	.short	0x0008
        /*0014*/ 	.byte	0x00, 0xf0, 0x61, 0x08


	//----- nvinfo : EIATTR_KPARAM_INFO
	.align		4
.L_1763:
        /*0018*/ 	.byte	0x04, 0x17
        /*001a*/ 	.short	(.L_1765 - .L_1764)
.L_1764:
        /*001c*/ 	.word	0x00000000
        /*0020*/ 	.short	0x0000
        /*0022*/ 	.short	0x0000
        /*0024*/ 	.byte	0x00, 0xf0, 0x11, 0x00


	//----- nvinfo : EIATTR_SPARSE_MMA_MASK
	.align		4
.L_1765:
        /*0028*/ 	.byte	0x03, 0x50
        /*002a*/ 	.short	0x0000


	//----- nvinfo : EIATTR_MAXREG_COUNT
	.align		4
        /*002c*/ 	.byte	0x03, 0x1b
        /*002e*/ 	.short	0x0080


	//----- nvinfo : EIATTR_MERCURY_ISA_VERSION
	.align		4
        /*0030*/ 	.byte	0x03, 0x5f
        /*0032*/ 	.short	0x0101


	//----- nvinfo : EIATTR_EXIT_INSTR_OFFSETS
	.align		4
        /*0034*/ 	.byte	0x04, 0x1c
        /*0036*/ 	.short	(.L_1767 - .L_1766)


	//   ....[0]....
.L_1766:
        /*0038*/ 	.word	0x00001450


	//   ....[1]....
        /*003c*/ 	.word	0x000027f0


	//----- nvinfo : EIATTR_MAX_THREADS
	.align		4
.L_1767:
        /*0040*/ 	.byte	0x04, 0x05
        /*0042*/ 	.short	(.L_1769 - .L_1768)
.L_1768:
        /*0044*/ 	.word	0x00000080
        /*0048*/ 	.word	0x00000001
        /*004c*/ 	.word	0x00000001


	//----- nvinfo : EIATTR_CRS_STACK_SIZE
	.align		4
.L_1769:
        /*0050*/ 	.byte	0x04, 0x1e
        /*0052*/ 	.short	(.L_1771 - .L_1770)
.L_1770:
        /*0054*/ 	.word	0x00000000


	//----- nvinfo : EIATTR_CBANK_PARAM_SIZE
	.align		4
.L_1771:
        /*0058*/ 	.byte	0x03, 0x19
        /*005a*/ 	.short	0x0220


	//----- nvinfo : EIATTR_PARAM_CBANK
	.align		4
        /*005c*/ 	.byte	0x04, 0x0a
        /*005e*/ 	.short	(.L_1773 - .L_1772)
	.align		4
.L_1772:
        /*0060*/ 	.word	index@(.nv.constant0._ZN2at6native18elementwise_kernelILi128ELi2EZNS0_22gpu_kernel_impl_nocastINS0_13AUnaryFunctorIfffZZZNS0_20copysign_kernel_cudaERNS_18TensorIteratorBaseEENKUlvE_clEvENKUlvE0_clEvEUlffE_EEEEvS5_RKT_EUliE_EEviT1_)
        /*0064*/ 	.short	0x0210
        /*0066*/ 	.short	0x0220


	//----- nvinfo : EIATTR_SW_WAR
	.align		4
.L_1773:
        /*0068*/ 	.byte	0x04, 0x36
        /*006a*/ 	.short	(.L_1775 - .L_1774)
.L_1774:
        /*006c*/ 	.word	0x00000008
.L_1775:


//--------------------- .nv.info._ZN2at6native27unrolled_elementwise_kernelINS0_13AUnaryFunctorIfffZZZNS0_20copysign_kernel_cudaERNS_18TensorIteratorBaseEENKUlvE_clEvENKUlvE0_clEvEUlffE_EESt5arrayIPcLm2EELi4E23TrivialOffsetCalculatorILi1EjESD_NS0_6memory15LoadWithoutCastENSE_16StoreWithoutCastEEEviT_T0_T2_T3_T4_T5_ --------------------------
	.section	.nv.info._ZN2at6native27unrolled_elementwise_kernelINS0_13AUnaryFunctorIfffZZZNS0_20copysign_kernel_cudaERNS_18TensorIteratorBaseEENKUlvE_clEvENKUlvE0_clEvEUlffE_EESt5arrayIPcLm2EELi4E23TrivialOffsetCalculatorILi1EjESD_NS0_6memory15LoadWithoutCastENSE_16StoreWithoutCastEEEviT_T0_T2_T3_T4_T5_,"",@"SHT_CUDA_INFO"
	.sectionflags	@""
	.align	4


	//----- nvinfo : EIATTR_CUDA_API_VERSION
	.align		4
        /*0000*/ 	.byte	0x04, 0x37
        /*0002*/ 	.short	(.L_1777 - .L_1776)
.L_1776:
        /*0004*/ 	.word	0x00000082


	//----- nvinfo : EIATTR_KPARAM_INFO
	.align		4
.L_1777:
        /*0008*/ 	.byte	0x04, 0x17
        /*000a*/ 	.short	(.L_1779 - .L_1778)
.L_1778:
        /*000c*/ 	.word	0x00000000
        /*0010*/ 	.short	0x0006
        /*0012*/ 	.short	0x0023
        /*0014*/ 	.byte	0x00, 0xf0, 0x05, 0x00


	//----- nvinfo : EIATTR_KPARAM_INFO
	.align		4
.L_1779:
        /*0018*/ 	.byte	0x04, 0x17
        /*001a*/ 	.short	(.L_1781 - .L_1780)
.L_1780:
        /*001c*/ 	.word	0x00000000
        /*0020*/ 	.short	0x0005
        /*0022*/ 	.short	0x0022
        /*0024*/ 	.byte	0x00, 0xf0, 0x05, 0x00


	//----- nvinfo : EIATTR_KPARAM_INFO
	.align		4
.L_1781:
        /*0028*/ 	.byte	0x04, 0x17
        /*002a*/ 	.short	(.L_1783 - .L_1782)
.L_1782:
        /*002c*/ 	.word	0x00000000
        /*0030*/ 	.short	0x0004
        /*0032*/ 	.short	0x0021
        /*0034*/ 	.byte	0x00, 0xf0, 0x05, 0x00


	//----- nvinfo : EIATTR_KPARAM_INFO
	.align		4
.L_1783:
        /*0038*/ 	.byte	0x04, 0x17
        /*003a*/ 	.short	(.L_1785 - .L_1784)
.L_1784:
        /*003c*/ 	.word	0x00000000
        /*0040*/ 	.short	0x0003
        /*0042*/ 	.short	0x0020
        /*0044*/ 	.byte	0x00, 0xf0, 0x05, 0x00


	//----- nvinfo : EIATTR_KPARAM_INFO
	.align		4
.L_1785:
        /*0048*/ 	.byte	0x04, 0x17
        /*004a*/ 	.short	(.L_1787 - .L_1786)
.L_1786:
        /*004c*/ 	.word	0x00000000
        /*0050*/ 	.short	0x0002
        /*0052*/ 	.short	0x0010
        /*0054*/ 	.byte	0x00, 0xf0, 0x41, 0x00


	//----- nvinfo : EIATTR_KPARAM_INFO
	.align		4
.L_1787:
        /*0058*/ 	.byte	0x04, 0x17
        /*005a*/ 	.short	(.L_1789 - .L_1788)
.L_1788:
        /*005c*/ 	.word	0x00000000
        /*0060*/ 	.short	0x0001
        /*0062*/ 	.short	0x0004
        /*0064*/ 	.byte	0x00, 0xf0, 0x21, 0x00


	//----- nvinfo : EIATTR_KPARAM_INFO
	.align		4
.L_1789:
        /*0068*/ 	.byte	0x04, 0x17
        /*006a*/ 	.short	(.L_1791 - .L_1790)
.L_1790:
        /*006c*/ 	.word	0x00000000
        /*0070*/ 	.short	0x0000
        /*0072*/ 	.short	0x0000
        /*0074*/ 	.byte	0x00, 0xf0, 0x11, 0x00


	//----- nvinfo : EIATTR_SPARSE_MMA_MASK
	.align		4
.L_1791:
        /*0078*/ 	.byte	0x03, 0x50
        /*007a*/ 	.short	0x0000


	//----- nvinfo : EIATTR_MAXREG_COUNT
	.align		4
        /*007c*/ 	.byte	0x03, 0x1b
        /*007e*/ 	.short	0x00ff


	//----- nvinfo : EIATTR_MERCURY_ISA_VERSION
	.align		4
        /*0080*/ 	.byte	0x03, 0x5f
        /*0082*/ 	.short	0x0101


	//----- nvinfo : EIATTR_EXIT_INSTR_OFFSETS
	.align		4
        /*0084*/ 	.byte	0x04, 0x1c
        /*0086*/ 	.short	(.L_1793 - .L_1792)


	//   ....[0]....
.L_1792:
        /*0088*/ 	.word	0x000003a0


	//   ....[1]....
        /*008c*/ 	.word	0x00000400


	//----- nvinfo : EIATTR_MAX_THREADS
	.align		4
.L_1793:
        /*0090*/ 	.byte	0x04, 0x05
        /*0092*/ 	.short	(.L_1795 - .L_1794)
.L_1794:
        /*0094*/ 	.word	0x00000080
        /*0098*/ 	.word	0x00000001
        /*009c*/ 	.word	0x00000001


	//----- nvinfo : EIATTR_CRS_STACK_SIZE
	.align		4
.L_1795:
        /*00a0*/ 	.byte	0x04, 0x1e
        /*00a2*/ 	.short	(.L_1797 - .L_1796)
.L_1796:
        /*00a4*/ 	.word	0x00000000


	//----- nvinfo : EIATTR_CBANK_PARAM_SIZE
	.align		4
.L_1797:
        /*00a8*/ 	.byte	0x03, 0x19
        /*00aa*/ 	.short	0x0024


	//----- nvinfo : EIATTR_PARAM_CBANK
	.align		4
        /*00ac*/ 	.byte	0x04, 0x0a
        /*00ae*/ 	.short	(.L_1799 - .L_1798)
	.align		4
.L_1798:
        /*00b0*/ 	.word	index@(.nv.constant0._ZN2at6native27unrolled_elementwise_kernelINS0_13AUnaryFunctorIfffZZZNS0_20copysign_kernel_cudaERNS_18TensorIteratorBaseEENKUlvE_clEvENKUlvE0_clEvEUlffE_EESt5arrayIPcLm2EELi4E23TrivialOffsetCalculatorILi1EjESD_NS0_6memory15LoadWithoutCastENSE_16StoreWithoutCastEEEviT_T0_T2_T3_T4_T5_)
        /*00b4*/ 	.short	0x0210
        /*00b6*/ 	.short	0x0024


	//----- nvinfo : EIATTR_SW_WAR
	.align		4
.L_1799:
        /*00b8*/ 	.byte	0x04, 0x36
        /*00ba*/ 	.short	(.L_1801 - .L_1800)
.L_1800:
        /*00bc*/ 	.word	0x00000008
.L_1801:


//--------------------- .nv.info._ZN2at6native29vectorized_elementwise_kernelILi2ENS0_13AUnaryFunctorIfffZZZNS0_20copysign_kernel_cudaERNS_18TensorIteratorBaseEENKUlvE_clEvENKUlvE0_clEvEUlffE_EESt5arrayIPcLm2EEEEviT0_T1_ --------------------------
	.section	.nv.info._ZN2at6native29vectorized_elementwise_kernelILi2ENS0_13AUnaryFunctorIfffZZZNS0_20copysign_kernel_cudaERNS_18TensorIteratorBaseEENKUlvE_clEvENKUlvE0_clEvEUlffE_EESt5arrayIPcLm2EEEEviT0_T1_,"",@"SHT_CUDA_INFO"
	.sectionflags	@""
	.align	4


	//----- nvinfo : EIATTR_CUDA_API_VERSION
	.align		4
        /*0000*/ 	.byte	0x04, 0x37
        /*0002*/ 	.short	(.L_1803 - .L_1802)
.L_1802:
        /*0004*/ 	.word	0x00000082


	//----- nvinfo : EIATTR_KPARAM_INFO
	.align		4
.L_1803:
        /*0008*/ 	.byte	0x04, 0x17
        /*000a*/ 	.short	(.L_1805 - .L_1804)
.L_1804:
        /*000c*/ 	.word	0x00000000
        /*0010*/ 	.short	0x0002
        /*0012*/ 	.short	0x0010
        /*0014*/ 	.byte	0x00, 0xf0, 0x41, 0x00


	//----- nvinfo : EIATTR_KPARAM_INFO
	.align		4
.L_1805:
        /*0018*/ 	.byte	0x04, 0x17
        /*001a*/ 	.short	(.L_1807 - .L_1806)
.L_1806:
        /*001c*/ 	.word	0x00000000
        /*0020*/ 	.short	0x0001
        /*0022*/ 	.short	0x0004
        /*0024*/ 	.byte	0x00, 0xf0, 0x21, 0x00


	//----- nvinfo : EIATTR_KPARAM_INFO
	.align		4
.L_1807:
        /*0028*/ 	.byte	0x04, 0x17
        /*002a*/ 	.short	(.L_1809 - .L_1808)
.L_1808:
        /*002c*/ 	.word	0x00000000
        /*0030*/ 	.short	0x0000
        /*0032*/ 	.short	0x0000
        /*0034*/ 	.byte	0x00, 0xf0, 0x11, 0x00


	//----- nvinfo : EIATTR_SPARSE_MMA_MASK
	.align		4
.L_1809:
        /*0038*/ 	.byte	0x03, 0x50
        /*003a*/ 	.short	0x0000


	//----- nvinfo : EIATTR_MAXREG_COUNT
	.align		4
        /*003c*/ 	.byte	0x03, 0x1b
        /*003e*/ 	.short	0x00ff


	//----- nvinfo : EIATTR_MERCURY_ISA_VERSION
	.align		4
        /*0040*/ 	.byte	0x03, 0x5f
        /*0042*/ 	.short	0x0101


	//----- nvinfo : EIATTR_EXIT_INSTR_OFFSETS
	.align		4
        /*0044*/ 	.byte	0x04, 0x1c
        /*0046*/ 	.short	(.L_1811 - .L_1810)


	//   ....[0]....
.L_1810:
        /*0048*/ 	.word	0x00000200


	//   ....[1]....
        /*004c*/ 	.word	0x00000980


	//   ....[2]....
        /*0050*/ 	.word	0x000009d0


	//----- nvinfo : EIATTR_MAX_THREADS
	.align		4
.L_1811:
        /*0054*/ 	.byte	0x04, 0x05
        /*0056*/ 	.short	(.L_1813 - .L_1812)
.L_1812:
        /*0058*/ 	.word	0x00000080
        /*005c*/ 	.word	0x00000001
        /*0060*/ 	.word	0x00000001


	//----- nvinfo : EIATTR_CRS_STACK_SIZE
	.align		4
.L_1813:
        /*0064*/ 	.byte	0x04, 0x1e
        /*0066*/ 	.short	(.L_1815 - .L_1814)
.L_1814:
        /*0068*/ 	.word	0x00000000


	//----- nvinfo : EIATTR_CBANK_PARAM_SIZE
	.align		4
.L_1815:
        /*006c*/ 	.byte	0x03, 0x19
        /*006e*/ 	.short	0x0020


	//----- nvinfo : EIATTR_PARAM_CBANK
	.align		4
        /*0070*/ 	.byte	0x04, 0x0a
        /*0072*/ 	.short	(.L_1817 - .L_1816)
	.align		4
.L_1816:
        /*0074*/ 	.word	index@(.nv.constant0._ZN2at6native29vectorized_elementwise_kernelILi2ENS0_13AUnaryFunctorIfffZZZNS0_20copysign_kernel_cudaERNS_18TensorIteratorBaseEENKUlvE_clEvENKUlvE0_clEvEUlffE_EESt5arrayIPcLm2EEEEviT0_T1_)
        /*0078*/ 	.short	0x0210
        /*007a*/ 	.short	0x0020


	//----- nvinfo : EIATTR_SW_WAR
	.align		4
.L_1817:
        /*007c*/ 	.byte	0x04, 0x36
        /*007e*/ 	.short	(.L_1819 - .L_1818)
.L_1818:
        /*0080*/ 	.word	0x00000008
.L_1819:


//--------------------- .nv.info._ZN2at6native29vectorized_elementwise_kernelILi4ENS0_13AUnaryFunctorIfffZZZNS0_20copysign_kernel_cudaERNS_18TensorIteratorBaseEENKUlvE_clEvENKUlvE0_clEvEUlffE_EESt5arrayIPcLm2EEEEviT0_T1_ --------------------------
	.section	.nv.info._ZN2at6native29vectorized_elementwise_kernelILi4ENS0_13AUnaryFunctorIfffZZZNS0_20copysign_kernel_cudaERNS_18TensorIteratorBaseEENKUlvE_clEvENKUlvE0_clEvEUlffE_EESt5arrayIPcLm2EEEEviT0_T1_,"",@"SHT_CUDA_INFO"
	.sectionflags	@""
	.align	4


	//----- nvinfo : EIATTR_CUDA_API_VERSION
	.align		4
        /*0000*/ 	.byte	0x04, 0x37
        /*0002*/ 	.short	(.L_1821 - .L_1820)
.L_1820:
        /*0004*/ 	.word	0x00000082


	//----- nvinfo : EIATTR_KPARAM_INFO
	.align		4
.L_1821:
        /*0008*/ 	.byte	0x04, 0x17
        /*000a*/ 	.short	(.L_1823 - .L_1822)
.L_1822:
        /*000c*/ 	.word	0x00000000
        /*0010*/ 	.short	0x0002
        /*0012*/ 	.short	0x0010
        /*0014*/ 	.byte	0x00, 0xf0, 0x41, 0x00


	//----- nvinfo : EIATTR_KPARAM_INFO
	.align		4
.L_1823:
        /*0018*/ 	.byte	0x04, 0x17
        /*001a*/ 	.short	(.L_1825 - .L_1824)
.L_1824:
        /*001c*/ 	.word	0x00000000
        /*0020*/ 	.short	0x0001
        /*0022*/ 	.short	0x0004
        /*0024*/ 	.byte	0x00, 0xf0, 0x21, 0x00


	//----- nvinfo : EIATTR_KPARAM_INFO
	.align		4
.L_1825:
        /*0028*/ 	.byte	0x04, 0x17
        /*002a*/ 	.short	(.L_1827 - .L_1826)
.L_1826:
        /*002c*/ 	.word	0x00000000
        /*0030*/ 	.short	0x0000
        /*0032*/ 	.short	0x0000
        /*0034*/ 	.byte	0x00, 0xf0, 0x11, 0x00


	//----- nvinfo : EIATTR_SPARSE_MMA_MASK
	.align		4
.L_1827:
        /*0038*/ 	.byte	0x03, 0x50
        /*003a*/ 	.short	0x0000


	//----- nvinfo : EIATTR_MAXREG_COUNT
	.align		4
        /*003c*/ 	.byte	0x03, 0x1b
        /*003e*/ 	.short	0x00ff


	//----- nvinfo : EIATTR_MERCURY_ISA_VERSION
	.align		4
        /*0040*/ 	.byte	0x03, 0x5f
        /*0042*/ 	.short	0x0101


	//----- nvinfo : EIATTR_EXIT_INSTR_OFFSETS
	.align		4
        /*0044*/ 	.byte	0x04, 0x1c
        /*0046*/ 	.short	(.L_1829 - .L_1828)


	//   ....[0]....
.L_1828:
        /*0048*/ 	.word	0x000001c0


	//   ....[1]....
        /*004c*/ 	.word	0x00000940


	//   ....[2]....
        /*0050*/ 	.word	0x00000990


	//----- nvinfo : EIATTR_MAX_THREADS
	.align		4
.L_1829:
        /*0054*/ 	.byte	0x04, 0x05
        /*0056*/ 	.short	(.L_1831 - .L_1830)
.L_1830:
        /*0058*/ 	.word	0x00000080
        /*005c*/ 	.word	0x00000001
        /*0060*/ 	.word	0x00000001


	//----- nvinfo : EIATTR_CRS_STACK_SIZE
	.align		4
.L_1831:
        /*0064*/ 	.byte	0x04, 0x1e
        /*0066*/ 	.short	(.L_1833 - .L_1832)
.L_1832:
        /*0068*/ 	.word	0x00000000


	//----- nvinfo : EIATTR_CBANK_PARAM_SIZE
	.align		4
.L_1833:
        /*006c*/ 	.byte	0x03, 0x19
        /*006e*/ 	.short	0x0020


	//----- nvinfo : EIATTR_PARAM_CBANK
	.align		4
        /*0070*/ 	.byte	0x04, 0x0a
        /*0072*/ 	.short	(.L_1835 - .L_1834)
	.align		4
.L_1834:
        /*0074*/ 	.word	index@(.nv.constant0._ZN2at6native29vectorized_elementwise_kernelILi4ENS0_13AUnaryFunctorIfffZZZNS0_20copysign_kernel_cudaERNS_18TensorIteratorBaseEENKUlvE_clEvENKUlvE0_clEvEUlffE_EESt5arrayIPcLm2EEEEviT0_T1_)
        /*0078*/ 	.short	0x0210
        /*007a*/ 	.short	0x0020


	//----- nvinfo : EIATTR_SW_WAR
	.align		4
.L_1835:
        /*007c*/ 	.byte	0x04, 0x36
        /*007e*/ 	.short	(.L_1837 - .L_1836)
.L_1836:
        /*0080*/ 	.word	0x00000008
.L_1837:


//--------------------- .nv.info._ZN2at6native29vectorized_elementwise_kernelILi8ENS0_13AUnaryFunctorIfffZZZNS0_20copysign_kernel_cudaERNS_18TensorIteratorBaseEENKUlvE_clEvENKUlvE0_clEvEUlffE_EESt5arrayIPcLm2EEEEviT0_T1_ --------------------------
	.section	.nv.info._ZN2at6native29vectorized_elementwise_kernelILi8ENS0_13AUnaryFunctorIfffZZZNS0_20copysign_kernel_cudaERNS_18TensorIteratorBaseEENKUlvE_clEvENKUlvE0_clEvEUlffE_EESt5arrayIPcLm2EEEEviT0_T1_,"",@"SHT_CUDA_INFO"
	.sectionflags	@""
	.align	4


	//----- nvinfo : EIATTR_CUDA_API_VERSION
	.align		4
        /*0000*/ 	.byte	0x04, 0x37
        /*0002*/ 	.short	(.L_1839 - .L_1838)
.L_1838:
        /*0004*/ 	.word	0x00000082


	//----- nvinfo : EIATTR_KPARAM_INFO
	.align		4
.L_1839:
        /*0008*/ 	.byte	0x04, 0x17
        /*000a*/ 	.short	(.L_1841 - .L_1840)
.L_1840:
        /*000c*/ 	.word	0x00000000
        /*0010*/ 	.short	0x0002
        /*0012*/ 	.short	0x0010
        /*0014*/ 	.byte	0x00, 0xf0, 0x41, 0x00


	//----- nvinfo : EIATTR_KPARAM_INFO
	.align		4
.L_1841:
        /*0018*/ 	.byte	0x04, 0x17
        /*001a*/ 	.short	(.L_1843 - .L_1842)
.L_1842:
        /*001c*/ 	.word	0x00000000
        /*0020*/ 	.short	0x0001
        /*0022*/ 	.short	0x0004
        /*0024*/ 	.byte	0x00, 0xf0, 0x21, 0x00


	//----- nvinfo : EIATTR_KPARAM_INFO
	.align		4
.L_1843:
        /*0028*/ 	.byte	0x04, 0x17
        /*002a*/ 	.short	(.L_1845 - .L_1844)
.L_1844:
        /*002c*/ 	.word	0x00000000
        /*0030*/ 	.short	0x0000
        /*0032*/ 	.short	0x0000
        /*0034*/ 	.byte	0x00, 0xf0, 0x11, 0x00


	//----- nvinfo : EIATTR_SPARSE_MMA_MASK
	.align		4
.L_1845:
        /*0038*/ 	.byte	0x03, 0x50
        /*003a*/ 	.short	0x0000


	//----- nvinfo : EIATTR_MAXREG_COUNT
	.align		4
        /*003c*/ 	.byte	0x03, 0x1b
        /*003e*/ 	.short	0x00ff


	//----- nvinfo : EIATTR_MERCURY_ISA_VERSION
	.align		4
        /*0040*/ 	.byte	0x03, 0x5f
        /*0042*/ 	.short	0x0101


	//----- nvinfo : EIATTR_EXIT_INSTR_OFFSETS
	.align		4
        /*0044*/ 	.byte	0x04, 0x1c
        /*0046*/ 	.short	(.L_1847 - .L_1846)


	//   ....[0]....
.L_1846:
        /*0048*/ 	.word	0x000001c0


	//   ....[1]....
        /*004c*/ 	.word	0x00000940


	//   ....[2]....
        /*0050*/ 	.word	0x00000990


	//----- nvinfo : EIATTR_MAX_THREADS
	.align		4
.L_1847:
        /*0054*/ 	.byte	0x04, 0x05
        /*0056*/ 	.short	(.L_1849 - .L_1848)
.L_1848:
        /*0058*/ 	.word	0x00000080
        /*005c*/ 	.word	0x00000001
        /*0060*/ 	.word	0x00000001


	//----- nvinfo : EIATTR_CRS_STACK_SIZE
	.align		4
.L_1849:
        /*0064*/ 	.byte	0x04, 0x1e
        /*0066*/ 	.short	(.L_1851 - .L_1850)
.L_1850:
        /*0068*/ 	.word	0x00000000


	//----- nvinfo : EIATTR_CBANK_PARAM_SIZE
	.align		4
.L_1851:
        /*006c*/ 	.byte	0x03, 0x19
        /*006e*/ 	.short	0x0020


	//----- nvinfo : EIATTR_PARAM_CBANK
	.align		4
        /*0070*/ 	.byte	0x04, 0x0a
        /*0072*/ 	.short	(.L_1853 - .L_1852)
	.align		4
.L_1852:
        /*0074*/ 	.word	index@(.nv.constant0._ZN2at6native29vectorized_elementwise_kernelILi8ENS0_13AUnaryFunctorIfffZZZNS0_20copysign_kernel_cudaERNS_18TensorIteratorBaseEENKUlvE_clEvENKUlvE0_clEvEUlffE_EESt5arrayIPcLm2EEEEviT0_T1_)
        /*0078*/ 	.short	0x0210
        /*007a*/ 	.short	0x0020


	//----- nvinfo : EIATTR_SW_WAR
	.align		4
.L_1853:
        /*007c*/ 	.byte	0x04, 0x36
        /*007e*/ 	.short	(.L_1855 - .L_1854)
.L_1854:
        /*0080*/ 	.word	0x00000008
.L_1855:


//--------------------- .nv.info._ZN2at6native18elementwise_kernelILi128ELi4EZNS0_15gpu_kernel_implINS0_13BinaryFunctorIdddZZZNS0_20copysign_kernel_cudaERNS_18TensorIteratorBaseEENKUlvE_clEvENKUlvE_clEvEUlddE_EEEEvS5_RKT_EUliE_EEviT1_ --------------------------
	.section	.nv.info._ZN2at6native18elementwise_kernelILi128ELi4EZNS0_15gpu_kernel_implINS0_13BinaryFunctorIdddZZZNS0_20copysign_kernel_cudaERNS_18TensorIteratorBaseEENKUlvE_clEvENKUlvE_clEvEUlddE_EEEEvS5_RKT_EUliE_EEviT1_,"",@"SHT_CUDA_INFO"
	.sectionflags	@""
	.align	4


	//----- nvinfo : EIATTR_CUDA_API_VERSION
	.align		4
        /*0000*/ 	.byte	0x04, 0x37
        /*0002*/ 	.short	(.L_1857 - .L_1856)
.L_1856:
        /*0004*/ 	.word	0x00000082


	//----- nvinfo : EIATTR_KPARAM_INFO
	.align		4
.L_1857:
        /*0008*/ 	.byte	0x04, 0x17
        /*000a*/ 	.short	(.L_1859 - .L_1858)
.L_1858:
        /*000c*/ 	.word	0x00000000
        /*0010*/ 	.short	0x0001
        /*0012*/ 	.short	0x0008
        /*0014*/ 	.byte	0x00, 0xf0, 0x21, 0x0a


	//----- nvinfo : EIATTR_KPARAM_INFO
	.align		4
.L_1859:
        /*0018*/ 	.byte	0x04, 0x17
        /*001a*/ 	.short	(.L_1861 - .L_1860)
.L_1860:
        /*001c*/ 	.word	0x00000000
        /*0020*/ 	.short	0x0000
        /*0022*/ 	.short	0x0000
        /*0024*/ 	.byte	0x00, 0xf0, 0x11, 0x00


	//----- nvinfo : EIATTR_SPARSE_MMA_MASK
	.align		4
.L_1861:
        /*0028*/ 	.byte	0x03, 0x50
        /*002a*/ 	.short	0x0000


	//----- nvinfo : EIATTR_MAXREG_COUNT
	.align		4
        /*002c*/ 	.byte	0x03, 0x1b
        /*002e*/ 	.short	0x0080


	//----- nvinfo : EIATTR_EXTERNS
	.align		4
        /*0030*/ 	.byte	0x04, 0x0f
        /*0032*/ 	.short	(.L_1863 - .L_1862)


	//   ....[0]....
	.align		4
.L_1862:
        /*0034*/ 	.word	index@(__assertfail)


	//----- nvinfo : EIATTR_MERCURY_ISA_VERSION
	.align		4
.L_1863:
        /*0038*/ 	.byte	0x03, 0x5f
        /*003a*/ 	.short	0x0101


	//----- nvinfo : EIATTR_SYSCALL_OFFSETS
	.align		4
        /*003c*/ 	.byte	0x04, 0x46
        /*003e*/ 	.short	(.L_1865 - .L_1864)


	//   ....[0]....
.L_1864:
        /*0040*/ 	.word	0x00002590


	//   ....[1]....
        /*0044*/ 	.word	0x00003490


	//   ....[2]....
        /*0048*/ 	.word	0x000045d0


	//   ....[3]....
        /*004c*/ 	.word	0x00006b90


	//   ....[4]....
        /*0050*/ 	.word	0x00007a90


	//   ....[5]....
        /*0054*/ 	.word	0x00008bd0


	//   ....[6]....
        /*0058*/ 	.word	0x0000b180


	//   ....[7]....
        /*005c*/ 	.word	0x0000c080


	//   ....[8]....
        /*0060*/ 	.word	0x0000d1c0


	//   ....[9]....
        /*0064*/ 	.word	0x0000f760


	//   ....[10]....
        /*0068*/ 	.word	0x00010660


	//   ....[11]....
        /*006c*/ 	.word	0x000117a0


	//----- nvinfo : EIATTR_EXIT_INSTR_OFFSETS
	.align		4
.L_1865:
        /*0070*/ 	.byte	0x04, 0x1c
        /*0072*/ 	.short	(.L_1867 - .L_1866)


	//   ....[0]....
.L_1866:
        /*0074*/ 	.word	0x0000d270


	//   ....[1]....
        /*0078*/ 	.word	0x000107e0


	//   ....[2]....
        /*007c*/ 	.word	0x00010820


	//   ....[3]....
        /*0080*/ 	.word	0x000108b0


	//   ....[4]....
        /*0084*/ 	.word	0x000108e0


	//   ....[5]....
        /*0088*/ 	.word	0x00010910


	//   ....[6]....
        /*008c*/ 	.word	0x000109e0


	//   ....[7]....
        /*0090*/ 	.word	0x00010a60


	//   ....[8]....
        /*0094*/ 	.word	0x00010b40


	//   ....[9]....
        /*0098*/ 	.word	0x00010bd0


	//   ....[10]....
        /*009c*/ 	.word	0x00010bf0


	//   ....[11]....
        /*00a0*/ 	.word	0x00010cb0


	//   ....[12]....
        /*00a4*/ 	.word	0x00010ce0


	//   ....[13]....
        /*00a8*/ 	.word	0x00010eb0


	//   ....[14]....
        /*00ac*/ 	.word	0x00011050


	//   ....[15]....
        /*00b0*/ 	.word	0x000110d0


	//   ....[16]....
        /*00b4*/ 	.word	0x00011180


	//   ....[17]....
        /*00b8*/ 	.word	0x00011340


	//   ....[18]....
        /*00bc*/ 	.word	0x00011500


	//   ....[19]....
        /*00c0*/ 	.word	0x000116a0


	//   ....[20]....
        /*00c4*/ 	.word	0x000117b0


	//   ....[21]....
        /*00c8*/ 	.word	0x000117e0


	//   ....[22]....
        /*00cc*/ 	.word	0x00011810


	//----- nvinfo : EIATTR_MAX_THREADS
	.align		4
.L_1867:
        /*00d0*/ 	.byte	0x04, 0x05
        /*00d2*/ 	.short	(.L_1869 - .L_1868)
.L_1868:
        /*00d4*/ 	.word	0x00000080
        /*00d8*/ 	.word	0x00000001
        /*00dc*/ 	.word	0x00000001


	//----- nvinfo : EIATTR_CRS_STACK_SIZE
	.align		4
.L_1869:
        /*00e0*/ 	.byte	0x04, 0x1e
        /*00e2*/ 	.short	(.L_1871 - .L_1870)
.L_1870:
        /*00e4*/ 	.word	0x00000000


	//----- nvinfo : EIATTR_CBANK_PARAM_SIZE
	.align		4
.L_1871:
        /*00e8*/ 	.byte	0x03, 0x19
        /*00ea*/ 	.short	0x0290


	//----- nvinfo : EIATTR_PARAM_CBANK
	.align		4
        /*00ec*/ 	.byte	0x04, 0x0a
        /*00ee*/ 	.short	(.L_1873 - .L_1872)
	.align		4
.L_1872:
        /*00f0*/ 	.word	index@(.nv.constant0._ZN2at6native18elementwise_kernelILi128ELi4EZNS0_15gpu_kernel_implINS0_13BinaryFunctorIdddZZZNS0_20copysign_kernel_cudaERNS_18TensorIteratorBaseEENKUlvE_clEvENKUlvE_clEvEUlddE_EEEEvS5_RKT_EUliE_EEviT1_)
        /*00f4*/ 	.short	0x0210
        /*00f6*/ 	.short	0x0290


	//----- nvinfo : EIATTR_SW_WAR
	.align		4
.L_1873:
        /*00f8*/ 	.byte	0x04, 0x36
        /*00fa*/ 	.short	(.L_1875 - .L_1874)
.L_1874:
        /*00fc*/ 	.word	0x00000008
.L_1875:


//--------------------- .nv.info._ZN2at6native27unrolled_elementwise_kernelINS0_13BinaryFunctorIdddZZZNS0_20copysign_kernel_cudaERNS_18TensorIteratorBaseEENKUlvE_clEvENKUlvE_clEvEUlddE_EESt5arrayIPcLm3EELi4E23TrivialOffsetCalculatorILi2EjESC_ILi1EjENS0_6memory12LoadWithCastILi2EEENSF_13StoreWithCastILi1EEEEEviT_T0_T2_T3_T4_T5_ --------------------------
	.section	.nv.info._ZN2at6native27unrolled_elementwise_kernelINS0_13BinaryFunctorIdddZZZNS0_20copysign_kernel_cudaERNS_18TensorIteratorBaseEENKUlvE_clEvENKUlvE_clEvEUlddE_EESt5arrayIPcLm3EELi4E23TrivialOffsetCalculatorILi2EjESC_ILi1EjENS0_6memory12LoadWithCastILi2EEENSF_13StoreWithCastILi1EEEEEviT_T0_T2_T3_T4_T5_,"",@"SHT_CUDA_INFO"
	.sectionflags	@""
	.align	4


	//----- nvinfo : EIATTR_CUDA_API_VERSION
	.align		4
        /*0000*/ 	.byte	0x04, 0x37
        /*0002*/ 	.short	(.L_1877 - .L_1876)
.L_1876:
        /*0004*/ 	.word	0x00000082


	//----- nvinfo : EIATTR_KPARAM_INFO
	.align		4
.L_1877:
        /*0008*/ 	.byte	0x04, 0x17
        /*000a*/ 	.short	(.L_1879 - .L_1878)
.L_1878:
        /*000c*/ 	.word	0x00000000
        /*0010*/ 	.short	0x0006
        /*0012*/ 	.short	0x0030
        /*0014*/ 	.byte	0x00, 0xf0, 0x21, 0x00


	//----- nvinfo : EIATTR_KPARAM_INFO
	.align		4
.L_1879:
        /*0018*/ 	.byte	0x04, 0x17
        /*001a*/ 	.short	(.L_1881 - .L_1880)
.L_1880:
        /*001c*/ 	.word	0x00000000
        /*0020*/ 	.short	0x0005
        /*0022*/ 	.short	0x0024
        /*0024*/ 	.byte	0x00, 0xf0, 0x31, 0x00


	//----- nvinfo : EIATTR_KPARAM_INFO
	.align		4
.L_1881:
        /*0028*/ 	.byte	0x04, 0x17
        /*002a*/ 	.short	(.L_1883 - .L_1882)
.L_1882:
        /*002c*/ 	.word	0x00000000
        /*0030*/ 	.short	0x0004
        /*0032*/ 	.short	0x0021
        /*0034*/ 	.byte	0x00, 0xf0, 0x05, 0x00


	//----- nvinfo : EIATTR_KPARAM_INFO
	.align		4
.L_1883:
        /*0038*/ 	.byte	0x04, 0x17
        /*003a*/ 	.short	(.L_1885 - .L_1884)
.L_1884:
        /*003c*/ 	.word	0x00000000
        /*0040*/ 	.short	0x0003
        /*0042*/ 	.short	0x0020
        /*0044*/ 	.byte	0x00, 0xf0, 0x05, 0x00


	//----- nvinfo : EIATTR_KPARAM_INFO
	.align		4
.L_1885:
        /*0048*/ 	.byte	0x04, 0x17
        /*004a*/ 	.short	(.L_1887 - .L_1886)
.L_1886:
        /*004c*/ 	.word	0x00000000
        /*0050*/ 	.short	0x0002
        /*0052*/ 	.short	0x0008
        /*0054*/ 	.byte	0x00, 0xf0, 0x61, 0x00


	//----- nvinfo : EIATTR_KPARAM_INFO
	.align		4
.L_1887:
        /*0058*/ 	.byte	0x04, 0x17
        /*005a*/ 	.short	(.L_1889 - .L_1888)
.L_1888:
        /*005c*/ 	.word	0x00000000
        /*0060*/ 	.short	0x0001
        /*0062*/ 	.short	0x0004
        /*0064*/ 	.byte	0x00, 0xf0, 0x05, 0x00


	//----- nvinfo : EIATTR_KPARAM_INFO
	.align		4
.L_1889:
        /*0068*/ 	.byte	0x04, 0x17
        /*006a*/ 	.short	(.L_1891 - .L_1890)
.L_1890:
        /*006c*/ 	.word	0x00000000
        /*0070*/ 	.short	0x0000
        /*0072*/ 	.short	0x0000
        /*0074*/ 	.byte	0x00, 0xf0, 0x11, 0x00


	//----- nvinfo : EIATTR_SPARSE_MMA_MASK
	.align		4
.L_1891:
        /*0078*/ 	.byte	0x03, 0x50
        /*007a*/ 	.short	0x0000


	//----- nvinfo : EIATTR_MAXREG_COUNT
	.align		4
        /*007c*/ 	.byte	0x03, 0x1b
        /*007e*/ 	.short	0x00ff


	//----- nvinfo : EIATTR_EXTERNS
	.align		4
        /*0080*/ 	.byte	0x04, 0x0f
        /*0082*/ 	.short	(.L_1893 - .L_1892)


	//   ....[0]....
	.align		4
.L_1892:
        /*0084*/ 	.word	index@(__assertfail)


	//----- nvinfo : EIATTR_MERCURY_ISA_VERSION
	.align		4
.L_1893:
        /*0088*/ 	.byte	0x03, 0x5f
        /*008a*/ 	.short	0x0101


	//----- nvinfo : EIATTR_SYSCALL_OFFSETS
	.align		4
        /*008c*/ 	.byte	0x04, 0x46
        /*008e*/ 	.short	(.L_1895 - .L_1894)


	//   ....[0]....
.L_1894:
        /*0090*/ 	.word	0x00000fa0


	//   ....[1]....
        /*0094*/ 	.word	0x00001eb0


	//   ....[2]....
        /*0098*/ 	.word	0x00002e50


	//   ....[3]....
        /*009c*/ 	.word	0x00003d60


	//   ....[4]....
        /*00a0*/ 	.word	0x00004d10


	//   ....[5]....
        /*00a4*/ 	.word	0x00005d20


	//   ....[6]....
        /*00a8*/ 	.word	0x00006cd0


	//   ....[7]....
        /*00ac*/ 	.word	0x00007bf0


	//   ....[8]....
        /*00b0*/ 	.word	0x00008e30


	//   ....[9]....
        /*00b4*/ 	.word	0x00009fc0


	//   ....[10]....
        /*00b8*/ 	.word	0x0000b140


	//   ....[11]....
        /*00bc*/ 	.word	0x0000c2e0


	//----- nvinfo : EIATTR_EXIT_INSTR_OFFSETS
	.align		4
.L_1895:
        /*00c0*/ 	.byte	0x04, 0x1c
        /*00c2*/ 	.short	(.L_1897 - .L_1896)


	//   ....[0]....
.L_1896:
        /*00c4*/ 	.word	0x0000b1e0


	//   ....[1]....
        /*00c8*/ 	.word	0x0000b320


	//   ....[2]....
        /*00cc*/ 	.word	0x0000b360


	//   ....[3]....
        /*00d0*/ 	.word	0x0000b3f0


	//   ....[4]....
        /*00d4*/ 	.word	0x0000b420


	//   ....[5]....
        /*00d8*/ 	.word	0x0000b450


	//   ....[6]....
        /*00dc*/ 	.word	0x0000b520


	//   ....[7]....
        /*00e0*/ 	.word	0x0000b5a0


	//   ....[8]....
        /*00e4*/ 	.word	0x0000b680


	//   ....[9]....
        /*00e8*/ 	.word	0x0000b710


	//   ....[10]....
        /*00ec*/ 	.word	0x0000b730


	//   ....[11]....
        /*00f0*/ 	.word	0x0000b7f0


	//   ....[12]....
        /*00f4*/ 	.word	0x0000b820


	//   ....[13]....
        /*00f8*/ 	.word	0x0000b9f0


	//   ....[14]....
        /*00fc*/ 	.word	0x0000bb90


	//   ....[15]....
        /*0100*/ 	.word	0x0000bc10


	//   ....[16]....
        /*0104*/ 	.word	0x0000bcc0


	//   ....[17]....
        /*0108*/ 	.word	0x0000be80


	//   ....[18]....
        /*010c*/ 	.word	0x0000c040


	//   ....[19]....
        /*0110*/ 	.word	0x0000c1e0


	//   ....[20]....
        /*0114*/ 	.word	0x0000c2f0


	//   ....[21]....
        /*0118*/ 	.word	0x0000c320


	//   ....[22]....
        /*011c*/ 	.word	0x0000c350


	//----- nvinfo : EIATTR_MAX_THREADS
	.align		4
.L_1897:
        /*0120*/ 	.byte	0x04, 0x05
        /*0122*/ 	.short	(.L_1899 - .L_1898)
.L_1898:
        /*0124*/ 	.word	0x00000080
        /*0128*/ 	.word	0x00000001
        /*012c*/ 	.word	0x00000001


	//----- nvinfo : EIATTR_CRS_STACK_SIZE
	.align		4
.L_1899:
        /*0130*/ 	.byte	0x04, 0x1e
        /*0132*/ 	.short	(.L_1901 - .L_1900)
.L_1900:
        /*0134*/ 	.word	0x00000000


	//----- nvinfo : EIATTR_CBANK_PARAM_SIZE
	.align		4
.L_1901:
        /*0138*/ 	.byte	0x03, 0x19
        /*013a*/ 	.short	0x0038


	//----- nvinfo : EIATTR_PARAM_CBANK
	.align		4
        /*013c*/ 	.byte	0x04, 0x0a
        /*013e*/ 	.short	(.L_1903 - .L_1902)
	.align		4
.L_1902:
        /*0140*/ 	.word	index@(.nv.constant0._ZN2at6native27unrolled_elementwise_kernelINS0_13BinaryFunctorIdddZZZNS0_20copysign_kernel_cudaERNS_18TensorIteratorBaseEENKUlvE_clEvENKUlvE_clEvEUlddE_EESt5arrayIPcLm3EELi4E23TrivialOffsetCalculatorILi2EjESC_ILi1EjENS0_6memory12LoadWithCastILi2EEENSF_13StoreWithCastILi1EEEEEviT_T0_T2_T3_T4_T5_)
        /*0144*/ 	.short	0x0210
        /*0146*/ 	.short	0x0038


	//----- nvinfo : EIATTR_SW_WAR
	.align		4
.L_1903:
        /*0148*/ 	.byte	0x04, 0x36
        /*014a*/ 	.short	(.L_1905 - .L_1904)
.L_1904:
        /*014c*/ 	.word	0x00000008
.L_1905:


//--------------------- .nv.info._ZN2at6native18elementwise_kernelILi128ELi2EZNS0_22gpu_kernel_impl_nocastINS0_13BinaryFunctorIdddZZZNS0_20copysign_kernel_cudaERNS_18TensorIteratorBaseEENKUlvE_clEvENKUlvE_clEvEUlddE_EEEEvS5_RKT_EUliE_EEviT1_ --------------------------
	.section	.nv.info._ZN2at6native18elementwise_kernelILi128ELi2EZNS0_22gpu_kernel_impl_nocastINS0_13BinaryFunctorIdddZZZNS0_20copysign_kernel_cudaERNS_18TensorIteratorBaseEENKUlvE_clEvENKUlvE_clEvEUlddE_EEEEvS5_RKT_EUliE_EEviT1_,"",@"SHT_CUDA_INFO"
	.sectionflags	@""
	.align	4


	//----- nvinfo : EIATTR_CUDA_API_VERSION
	.align		4
        /*0000*/ 	.byte	0x04, 0x37
        /*0002*/ 	.short	(.L_1907 - .L_1906)
.L_1906:
        /*0004*/ 	.word	0x00000082


	//----- nvinfo : EIATTR_KPARAM_INFO
	.align		4
.L_1907:
        /*0008*/ 	.byte	0x04, 0x17
        /*000a*/ 	.short	(.L_1909 - .L_1908)
.L_1908:
        /*000c*/ 	.word	0x00000000
        /*0010*/ 	.short	0x0001
        /*0012*/ 	.short	0x0008
        /*0014*/ 	.byte	0x00, 0xf0, 0x21, 0x0a


	//----- nvinfo : EIATTR_KPARAM_INFO
	.align		4
.L_1909:
        /*0018*/ 	.byte	0x04, 0x17
        /*001a*/ 	.short	(.L_1911 - .L_1910)
.L_1910:
        /*001c*/ 	.word	0x00000000
        /*0020*/ 	.short	0x0000
        /*0022*/ 	.short	0x0000
        /*0024*/ 	.byte	0x00, 0xf0, 0x11, 0x00


	//----- nvinfo : EIATTR_SPARSE_MMA_MASK
	.align		4
.L_1911:
        /*0028*/ 	.byte	0x03, 0x50
        /*002a*/ 	.short	0x0000


	//----- nvinfo : EIATTR_MAXREG_COUNT
	.align		4
        /*002c*/ 	.byte	0x03, 0x1b
        /*002e*/ 	.short	0x0080


	//----- nvinfo : EIATTR_MERCURY_ISA_VERSION
	.align		4
        /*0030*/ 	.byte	0x03, 0x5f
        /*0032*/ 	.short	0x0101


	//----- nvinfo : EIATTR_EXIT_INSTR_OFFSETS
	.align		4
        /*0034*/ 	.byte	0x04, 0x1c
        /*0036*/ 	.short	(.L_1913 - .L_1912)


	//   ....[0]....
.L_1912:
        /*0038*/ 	.word	0x000017b0


	//   ....[1]....
        /*003c*/ 	.word	0x00002ea0


	//----- nvinfo : EIATTR_MAX_THREADS
	.align		4
.L_1913:
        /*0040*/ 	.byte	0x04, 0x05
        /*0042*/ 	.short	(.L_1915 - .L_1914)
.L_1914:
        /*0044*/ 	.word	0x00000080
        /*0048*/ 	.word	0x00000001
        /*004c*/ 	.word	0x00000001


	//----- nvinfo : EIATTR_CRS_STACK_SIZE
	.align		4
.L_1915:
        /*0050*/ 	.byte	0x04, 0x1e
        /*0052*/ 	.short	(.L_1917 - .L_1916)
.L_1916:
        /*0054*/ 	.word	0x00000000


	//----- nvinfo : EIATTR_CBANK_PARAM_SIZE
	.align		4
.L_1917:
        /*0058*/ 	.byte	0x03, 0x19
        /*005a*/ 	.short	0x0290


	//----- nvinfo : EIATTR_PARAM_CBANK
	.align		4
        /*005c*/ 	.byte	0x04, 0x0a
        /*005e*/ 	.short	(.L_1919 - .L_1918)
	.align		4
.L_1918:
        /*0060*/ 	.word	index@(.nv.constant0._ZN2at6native18elementwise_kernelILi128ELi2EZNS0_22gpu_kernel_impl_nocastINS0_13BinaryFunctorIdddZZZNS0_20copysign_kernel_cudaERNS_18TensorIteratorBaseEENKUlvE_clEvENKUlvE_clEvEUlddE_EEEEvS5_RKT_EUliE_EEviT1_)
        /*0064*/ 	.short	0x0210
        /*0066*/ 	.short	0x0290


	//----- nvinfo : EIATTR_SW_WAR
	.align		4
.L_1919:
        /*0068*/ 	.byte	0x04, 0x36
        /*006a*/ 	.short	(.L_1921 - .L_1920)
.L_1920:
        /*006c*/ 	.word	0x00000008
.L_1921:


//--------------------- .nv.info._ZN2at6native27unrolled_elementwise_kernelINS0_13BinaryFunctorIdddZZZNS0_20copysign_kernel_cudaERNS_18TensorIteratorBaseEENKUlvE_clEvENKUlvE_clEvEUlddE_EESt5arrayIPcLm3EELi4E23TrivialOffsetCalculatorILi2EjESC_ILi1EjENS0_6memory15LoadWithoutCastENSF_16StoreWithoutCastEEEviT_T0_T2_T3_T4_T5_ --------------------------
	.section	.nv.info._ZN2at6native27unrolled_elementwise_kernelINS0_13BinaryFunctorIdddZZZNS0_20copysign_kernel_cudaERNS_18TensorIteratorBaseEENKUlvE_clEvENKUlvE_clEvEUlddE_EESt5arrayIPcLm3EELi4E23TrivialOffsetCalculatorILi2EjESC_ILi1EjENS0_6memory15LoadWithoutCastENSF_16StoreWithoutCastEEEviT_T0_T2_T3_T4_T5_,"",@"SHT_CUDA_INFO"
	.sectionflags	@""
	.align	4


	//----- nvinfo : EIATTR_CUDA_API_VERSION
	.align		4
        /*0000*/ 	.byte	0x04, 0x37
        /*0002*/ 	.short	(.L_1923 - .L_1922)
.L_1922:
        /*0004*/ 	.word	0x00000082


	//----- nvinfo : EIATTR_KPARAM_INFO
	.align		4
.L_1923:
        /*0008*/ 	.byte	0x04, 0x17
        /*000a*/ 	.short	(.L_1925 - .L_1924)
.L_1924:
        /*000c*/ 	.word	0x00000000
        /*0010*/ 	.short	0x0006
        /*0012*/ 	.short	0x0023
        /*0014*/ 	.byte	0x00, 0xf0, 0x05, 0x00


	//----- nvinfo : EIATTR_KPARAM_INFO
	.align		4
.L_1925:
        /*0018*/ 	.byte	0x04, 0x17
        /*001a*/ 	.short	(.L_1927 - .L_1926)
.L_1926:
        /*001c*/ 	.word	0x00000000
        /*0020*/ 	.short	0x0005
        /*0022*/ 	.short	0x0022
        /*0024*/ 	.byte	0x00, 0xf0, 0x05, 0x00


	//----- nvinfo : EIATTR_KPARAM_INFO
	.align		4
.L_1927:
        /*0028*/ 	.byte	0x04, 0x17
        /*002a*/ 	.short	(.L_1929 - .L_1928)
.L_1928:
        /*002c*/ 	.word	0x00000000
        /*0030*/ 	.short	0x0004
        /*0032*/ 	.short	0x0021
        /*0034*/ 	.byte	0x00, 0xf0, 0x05, 0x00


	//----- nvinfo : EIATTR_KPARAM_INFO
	.align		4
.L_1929:
        /*0038*/ 	.byte	0x04, 0x17
        /*003a*/ 	.short	(.L_1931 - .L_1930)
.L_1930:
        /*003c*/ 	.word	0x00000000
        /*0040*/ 	.short	0x0003
        /*0042*/ 	.short	0x0020
        /*0044*/ 	.byte	0x00, 0xf0, 0x05, 0x00


	//----- nvinfo : EIATTR_KPARAM_INFO
	.align		4
.L_1931:
        /*0048*/ 	.byte	0x04, 0x17
        /*004a*/ 	.short	(.L_1933 - .L_1932)
.L_1932:
        /*004c*/ 	.word	0x00000000
        /*0050*/ 	.short	0x0002
        /*0052*/ 	.short	0x0008
        /*0054*/ 	.byte	0x00, 0xf0, 0x61, 0x00


	//----- nvinfo : EIATTR_KPARAM_INFO
	.align		4
.L_1933:
        /*0058*/ 	.byte	0x04, 0x17
        /*005a*/ 	.short	(.L_1935 - .L_1934)
.L_1934:
        /*005c*/ 	.word	0x00000000
        /*0060*/ 	.short	0x0001
        /*0062*/ 	.short	0x0004
        /*0064*/ 	.byte	0x00, 0xf0, 0x05, 0x00


	//----- nvinfo : EIATTR_KPARAM_INFO
	.align		4
.L_1935:
        /*0068*/ 	.byte	0x04, 0x17
        /*006a*/ 	.short	(.L_1937 - .L_1936)
.L_1936:
        /*006c*/ 	.word	0x00000000
        /*0070*/ 	.short	0x0000
        /*0072*/ 	.short	0x0000
        /*0074*/ 	.byte	0x00, 0xf0, 0x11, 0x00


	//----- nvinfo : EIATTR_SPARSE_MMA_MASK
	.align		4
.L_1937:
        /*0078*/ 	.byte	0x03, 0x50
        /*007a*/ 	.short	0x0000


	//----- nvinfo : EIATTR_MAXREG_COUNT
	.align		4
        /*007c*/ 	.byte	0x03, 0x1b
        /*007e*/ 	.short	0x00ff


	//----- nvinfo : EIATTR_MERCURY_ISA_VERSION
	.align		4
        /*0080*/ 	.byte	0x03, 0x5f
        /*0082*/ 	.short	0x0101


	//----- nvinfo : EIATTR_EXIT_INSTR_OFFSETS
	.align		4
        /*0084*/ 	.byte	0x04, 0x1c
        /*0086*/ 	.short	(.L_1939 - .L_1938)


	//   ....[0]....
.L_1938:
        /*0088*/ 	.word	0x000004b0


	//   ....[1]....
        /*008c*/ 	.word	0x00000510


	//----- nvinfo : EIATTR_MAX_THREADS
	.align		4
.L_1939:
        /*0090*/ 	.byte	0x04, 0x05
        /*0092*/ 	.short	(.L_1941 - .L_1940)
.L_1940:
        /*0094*/ 	.word	0x00000080
        /*0098*/ 	.word	0x00000001
        /*009c*/ 	.word	0x00000001


	//----- nvinfo : EIATTR_CRS_STACK_SIZE
	.align		4
.L_1941:
        /*00a0*/ 	.byte	0x04, 0x1e
        /*00a2*/ 	.short	(.L_1943 - .L_1942)
.L_1942:
        /*00a4*/ 	.word	0x00000000


	//----- nvinfo : EIATTR_CBANK_PARAM_SIZE
	.align		4
.L_1943:
        /*00a8*/ 	.byte	0x03, 0x19
        /*00aa*/ 	.short	0x0024


	//----- nvinfo : EIATTR_PARAM_CBANK
	.align		4
        /*00ac*/ 	.byte	0x04, 0x0a
        /*00ae*/ 	.short	(.L_1945 - .L_1944)
	.align		4
.L_1944:
        /*00b0*/ 	.word	index@(.nv.constant0._ZN2at6native27unrolled_elementwise_kernelINS0_13BinaryFunctorIdddZZZNS0_20copysign_kernel_cudaERNS_18TensorIteratorBaseEENKUlvE_clEvENKUlvE_clEvEUlddE_EESt5arrayIPcLm3EELi4E23TrivialOffsetCalculatorILi2EjESC_ILi1EjENS0_6memory15LoadWithoutCastENSF_16StoreWithoutCastEEEviT_T0_T2_T3_T4_T5_)
        /*00b4*/ 	.short	0x0210
        /*00b6*/ 	.short	0x0024


	//----- nvinfo : EIATTR_SW_WAR
	.align		4
.L_1945:
        /*00b8*/ 	.byte	0x04, 0x36
        /*00ba*/ 	.short	(.L_1947 - .L_1946)
.L_1946:
        /*00bc*/ 	.word	0x00000008
.L_1947:


//--------------------- .nv.info._ZN2at6native29vectorized_elementwise_kernelILi2ENS0_13BinaryFunctorIdddZZZNS0_20copysign_kernel_cudaERNS_18TensorIteratorBaseEENKUlvE_clEvENKUlvE_clEvEUlddE_EESt5arrayIPcLm3EEEEviT0_T1_ --------------------------
	.section	.nv.info._ZN2at6native29vectorized_elementwise_kernelILi2ENS0_13BinaryFunctorIdddZZZNS0_20copysign_kernel_cudaERNS_18TensorIteratorBaseEENKUlvE_clEvENKUlvE_clEvEUlddE_EESt5arrayIPcLm3EEEEviT0_T1_,"",@"SHT_CUDA_INFO"
	.sectionflags	@""
	.align	4


	//----- nvinfo : EIATTR_CUDA_API_VERSION
	.align		4
        /*0000*/ 	.byte	0x04, 0x37
        /*0002*/ 	.short	(.L_1949 - .L_1948)
.L_1948:
        /*0004*/ 	.word	0x00000082


	//----- nvinfo : EIATTR_KPARAM_INFO
	.align		4
.L_1949:
        /*0008*/ 	.byte	0x04, 0x17
        /*000a*/ 	.short	(.L_1951 - .L_1950)
.L_1950:
        /*000c*/ 	.word	0x00000000
        /*0010*/ 	.short	0x0002
        /*0012*/ 	.short	0x0008
        /*0014*/ 	.byte	0x00, 0xf0, 0x61, 0x00


	//----- nvinfo : EIATTR_KPARAM_INFO
	.align		4
.L_1951:
        /*0018*/ 	.byte	0x04, 0x17
        /*001a*/ 	.short	(.L_1953 - .L_1952)
.L_1952:
        /*001c*/ 	.word	0x00000000
        /*0020*/ 	.short	0x0001
        /*0022*/ 	.short	0x0004
        /*0024*/ 	.byte	0x00, 0xf0, 0x05, 0x00


	//----- nvinfo : EIATTR_KPARAM_INFO
	.align		4
.L_1953:
        /*0028*/ 	.byte	0x04, 0x17
        /*002a*/ 	.short	(.L_1955 - .L_1954)
.L_1954:
        /*002c*/ 	.word	0x00000000
        /*0030*/ 	.short	0x0000
        /*0032*/ 	.short	0x0000
        /*0034*/ 	.byte	0x00, 0xf0, 0x11, 0x00


	//----- nvinfo : EIATTR_SPARSE_MMA_MASK
	.align		4
.L_1955:
        /*0038*/ 	.byte	0x03, 0x50
        /*003a*/ 	.short	0x0000


	//----- nvinfo : EIATTR_MAXREG_COUNT
	.align		4
        /*003c*/ 	.byte	0x03, 0x1b
        /*003e*/ 	.short	0x00ff


	//----- nvinfo : EIATTR_MERCURY_ISA_VERSION
	.align		4
        /*0040*/ 	.byte	0x03, 0x5f
        /*0042*/ 	.short	0x0101


	//----- nvinfo : EIATTR_EXIT_INSTR_OFFSETS
	.align		4
        /*0044*/ 	.byte	0x04, 0x1c
        /*0046*/ 	.short	(.L_1957 - .L_1956)


	//   ....[0]....
.L_1956:
        /*0048*/ 	.word	0x000002c0


	//   ....[1]....
        /*004c*/ 	.word	0x00000c40


	//   ....[2]....
        /*0050*/ 	.word	0x00000c90


	//----- nvinfo : EIATTR_MAX_THREADS
	.align		4
.L_1957:
        /*0054*/ 	.byte	0x04, 0x05
        /*0056*/ 	.short	(.L_1959 - .L_1958)
.L_1958:
        /*0058*/ 	.word	0x00000080
        /*005c*/ 	.word	0x00000001
        /*0060*/ 	.word	0x00000001


	//----- nvinfo : EIATTR_CRS_STACK_SIZE
	.align		4
.L_1959:
        /*0064*/ 	.byte	0x04, 0x1e
        /*0066*/ 	.short	(.L_1961 - .L_1960)
.L_1960:
        /*0068*/ 	.word	0x00000000


	//----- nvinfo : EIATTR_CBANK_PARAM_SIZE
	.align		4
.L_1961:
        /*006c*/ 	.byte	0x03, 0x19
        /*006e*/ 	.short	0x0020


	//----- nvinfo : EIATTR_PARAM_CBANK
	.align		4
        /*0070*/ 	.byte	0x04, 0x0a
        /*0072*/ 	.short	(.L_1963 - .L_1962)
	.align		4
.L_1962:
        /*0074*/ 	.word	index@(.nv.constant0._ZN2at6native29vectorized_elementwise_kernelILi2ENS0_13BinaryFunctorIdddZZZNS0_20copysign_kernel_cudaERNS_18TensorIteratorBaseEENKUlvE_clEvENKUlvE_clEvEUlddE_EESt5arrayIPcLm3EEEEviT0_T1_)
        /*0078*/ 	.short	0x0210
        /*007a*/ 	.short	0x0020


	//----- nvinfo : EIATTR_SW_WAR
	.align		4
.L_1963:
        /*007c*/ 	.byte	0x04, 0x36
        /*007e*/ 	.short	(.L_1965 - .L_1964)
.L_1964:
        /*0080*/ 	.word	0x00000008
.L_1965:


//--------------------- .nv.info._ZN2at6native29vectorized_elementwise_kernelILi4ENS0_13BinaryFunctorIdddZZZNS0_20copysign_kernel_cudaERNS_18TensorIteratorBaseEENKUlvE_clEvENKUlvE_clEvEUlddE_EESt5arrayIPcLm3EEEEviT0_T1_ --------------------------
	.section	.nv.info._ZN2at6native29vectorized_elementwise_kernelILi4ENS0_13BinaryFunctorIdddZZZNS0_20copysign_kernel_cudaERNS_18TensorIteratorBaseEENKUlvE_clEvENKUlvE_clEvEUlddE_EESt5arrayIPcLm3EEEEviT0_T1_,"",@"SHT_CUDA_INFO"
	.sectionflags	@""
	.align	4


	//----- nvinfo : EIATTR_CUDA_API_VERSION
	.align		4
        /*0000*/ 	.byte	0x04, 0x37
        /*0002*/ 	.short	(.L_1967 - .L_1966)
.L_1966:
        /*0004*/ 	.word	0x00000082


	//----- nvinfo : EIATTR_KPARAM_INFO
	.align		4
.L_1967:
        /*0008*/ 	.byte	0x04, 0x17
        /*000a*/ 	.short	(.L_1969 - .L_1968)
.L_1968:
        /*000c*/ 	.word	0x00000000
        /*0010*/ 	.short	0x0002
        /*0012*/ 	.short	0x0008
        /*0014*/ 	.byte	0x00, 0xf0, 0x61, 0x00


	//----- nvinfo : EIATTR_KPARAM_INFO
	.align		4
.L_1969:
        /*0018*/ 	.byte	0x04, 0x17
        /*001a*/ 	.short	(.L_1971 - .L_1970)
.L_1970:
        /*001c*/ 	.word	0x00000000
        /*0020*/ 	.short	0x0001
        /*0022*/ 	.short	0x0004
        /*0024*/ 	.byte	0x00, 0xf0, 0x05, 0x00


	//----- nvinfo : EIATTR_KPARAM_INFO
	.align		4
.L_1971:
        /*0028*/ 	.byte	0x04, 0x17
        /*002a*/ 	.short	(.L_1973 - .L_1972)
.L_1972:
        /*002c*/ 	.word	0x00000000
        /*0030*/ 	.short	0x0000
        /*0032*/ 	.short	0x0000
        /*0034*/ 	.byte	0x00, 0xf0, 0x11, 0x00


	//----- nvinfo : EIATTR_SPARSE_MMA_MASK
	.align		4
.L_1973:
        /*0038*/ 	.byte	0x03, 0x50
        /*003a*/ 	.short	0x0000


	//----- nvinfo : EIATTR_MAXREG_COUNT
	.align		4
        /*003c*/ 	.byte	0x03, 0x1b
        /*003e*/ 	.short	0x00ff


	//----- nvinfo : EIATTR_MERCURY_ISA_VERSION
	.align		4
        /*0040*/ 	.byte	0x03, 0x5f
        /*0042*/ 	.short	0x0101


	//----- nvinfo : EIATTR_EXIT_INSTR_OFFSETS
	.align		4
        /*0044*/ 	.byte	0x04, 0x1c
        /*0046*/ 	.short	(.L_1975 - .L_1974)


	//   ....[0]....
.L_1974:
        /*0048*/ 	.word	0x000002c0


	//   ....[1]....
        /*004c*/ 	.word	0x00000c40


	//   ....[2]....
        /*0050*/ 	.word	0x00000c90


	//----- nvinfo : EIATTR_MAX_THREADS
	.align		4
.L_1975:
        /*0054*/ 	.byte	0x04, 0x05
        /*0056*/ 	.short	(.L_1977 - .L_1976)
.L_1976:
        /*0058*/ 	.word	0x00000080
        /*005c*/ 	.word	0x00000001
        /*0060*/ 	.word	0x00000001


	//----- nvinfo : EIATTR_CRS_STACK_SIZE
	.align		4
.L_1977:
        /*0064*/ 	.byte	0x04, 0x1e
        /*0066*/ 	.short	(.L_1979 - .L_1978)
.L_1978:
        /*0068*/ 	.word	0x00000000


	//----- nvinfo : EIATTR_CBANK_PARAM_SIZE
	.align		4
.L_1979:
        /*006c*/ 	.byte	0x03, 0x19
        /*006e*/ 	.short	0x0020


	//----- nvinfo : EIATTR_PARAM_CBANK
	.align		4
        /*0070*/ 	.byte	0x04, 0x0a
        /*0072*/ 	.short	(.L_1981 - .L_1980)
	.align		4
.L_1980:
        /*0074*/ 	.word	index@(.nv.constant0._ZN2at6native29vectorized_elementwise_kernelILi4ENS0_13BinaryFunctorIdddZZZNS0_20copysign_kernel_cudaERNS_18TensorIteratorBaseEENKUlvE_clEvENKUlvE_clEvEUlddE_EESt5arrayIPcLm3EEEEviT0_T1_)
        /*0078*/ 	.short	0x0210
        /*007a*/ 	.short	0x0020


	//----- nvinfo : EIATTR_SW_WAR
	.align		4
.L_1981:
        /*007c*/ 	.byte	0x04, 0x36
        /*007e*/ 	.short	(.L_1983 - .L_1982)
.L_1982:
        /*0080*/ 	.word	0x00000008
.L_1983:


//--------------------- .nv.info._ZN2at6native29vectorized_elementwise_kernelILi8ENS0_13BinaryFunctorIdddZZZNS0_20copysign_kernel_cudaERNS_18TensorIteratorBaseEENKUlvE_clEvENKUlvE_clEvEUlddE_EESt5arrayIPcLm3EEEEviT0_T1_ --------------------------
	.section	.nv.info._ZN2at6native29vectorized_elementwise_kernelILi8ENS0_13BinaryFunctorIdddZZZNS0_20copysign_kernel_cudaERNS_18TensorIteratorBaseEENKUlvE_clEvENKUlvE_clEvEUlddE_EESt5arrayIPcLm3EEEEviT0_T1_,"",@"SHT_CUDA_INFO"
	.sectionflags	@""
	.align	4


	//----- nvinfo : EIATTR_CUDA_API_VERSION
	.align		4
        /*0000*/ 	.byte	0x04, 0x37
        /*0002*/ 	.short	(.L_1985 - .L_1984)
.L_1984:
        /*0004*/ 	.word	0x00000082


	//----- nvinfo : EIATTR_KPARAM_INFO
	.align		4
.L_1985:
        /*0008*/ 	.byte	0x04, 0x17
        /*000a*/ 	.short	(.L_1987 - .L_1986)
.L_1986:
        /*000c*/ 	.word	0x00000000
        /*0010*/ 	.short	0x0002
        /*0012*/ 	.short	0x0008
        /*0014*/ 	.byte	0x00, 0xf0, 0x61, 0x00


	//----- nvinfo : EIATTR_KPARAM_INFO
	.align		4
.L_1987:
        /*0018*/ 	.byte	0x04, 0x17
        /*001a*/ 	.short	(.L_1989 - .L_1988)
.L_1988:
        /*001c*/ 	.word	0x00000000
        /*0020*/ 	.short	0x0001
        /*0022*/ 	.short	0x0004
        /*0024*/ 	.byte	0x00, 0xf0, 0x05, 0x00


	//----- nvinfo : EIATTR_KPARAM_INFO
	.align		4
.L_1989:
        /*0028*/ 	.byte	0x04, 0x17
        /*002a*/ 	.short	(.L_1991 - .L_1990)
.L_1990:
        /*002c*/ 	.word	0x00000000
        /*0030*/ 	.short	0x0000
        /*0032*/ 	.short	0x0000
        /*0034*/ 	.byte	0x00, 0xf0, 0x11, 0x00


	//----- nvinfo : EIATTR_SPARSE_MMA_MASK
	.align		4
.L_1991:
        /*0038*/ 	.byte	0x03, 0x50
        /*003a*/ 	.short	0x0000


	//----- nvinfo : EIATTR_MAXREG_COUNT
	.align		4
        /*003c*/ 	.byte	0x03, 0x1b
        /*003e*/ 	.short	0x00ff


	//----- nvinfo : EIATTR_MERCURY_ISA_VERSION
	.align		4
        /*0040*/ 	.byte	0x03, 0x5f
        /*0042*/ 	.short	0x0101


	//----- nvinfo : EIATTR_EXIT_INSTR_OFFSETS
	.align		4
        /*0044*/ 	.byte	0x04, 0x1c
        /*0046*/ 	.short	(.L_1993 - .L_1992)


	//   ....[0]....
.L_1992:
        /*0048*/ 	.word	0x000002c0


	//   ....[1]....
        /*004c*/ 	.word	0x00000c40


	//   ....[2]....
        /*0050*/ 	.word	0x00000c90


	//----- nvinfo : EIATTR_MAX_THREADS
	.align		4
.L_1993:
        /*0054*/ 	.byte	0x04, 0x05
        /*0056*/ 	.short	(.L_1995 - .L_1994)
.L_1994:
        /*0058*/ 	.word	0x00000080
        /*005c*/ 	.word	0x00000001
        /*0060*/ 	.word	0x00000001


	//----- nvinfo : EIATTR_CRS_STACK_SIZE
	.align		4
.L_1995:
        /*0064*/ 	.byte	0x04, 0x1e
        /*0066*/ 	.short	(.L_1997 - .L_1996)
.L_1996:
        /*0068*/ 	.word	0x00000000


	//----- nvinfo : EIATTR_CBANK_PARAM_SIZE
	.align		4
.L_1997:
        /*006c*/ 	.byte	0x03, 0x19
        /*006e*/ 	.short	0x0020


	//----- nvinfo : EIATTR_PARAM_CBANK
	.align		4
        /*0070*/ 	.byte	0x04, 0x0a
        /*0072*/ 	.short	(.L_1999 - .L_1998)
	.align		4
.L_1998:
        /*0074*/ 	.word	index@(.nv.constant0._ZN2at6native29vectorized_elementwise_kernelILi8ENS0_13BinaryFunctorIdddZZZNS0_20copysign_kernel_cudaERNS_18TensorIteratorBaseEENKUlvE_clEvENKUlvE_clEvEUlddE_EESt5arrayIPcLm3EEEEviT0_T1_)
        /*0078*/ 	.short	0x0210
        /*007a*/ 	.short	0x0020


	//----- nvinfo : EIATTR_SW_WAR
	.align		4
.L_1999:
        /*007c*/ 	.byte	0x04, 0x36
        /*007e*/ 	.short	(.L_2001 - .L_2000)
.L_2000:
        /*0080*/ 	.word	0x00000008
.L_2001:


//--------------------- .nv.info._ZN2at6native18elementwise_kernelILi128ELi4EZNS0_15gpu_kernel_implINS0_13BUnaryFunctorIdddZZZNS0_20copysign_kernel_cudaERNS_18TensorIteratorBaseEENKUlvE_clEvENKUlvE_clEvEUlddE_EEEEvS5_RKT_EUliE_EEviT1_ --------------------------
	.section	.nv.info._ZN2at6native18elementwise_kernelILi128ELi4EZNS0_15gpu_kernel_implINS0_13BUnaryFunctorIdddZZZNS0_20copysign_kernel_cudaERNS_18TensorIteratorBaseEENKUlvE_clEvENKUlvE_clEvEUlddE_EEEEvS5_RKT_EUliE_EEviT1_,"",@"SHT_CUDA_INFO"
	.sectionflags	@""
	.align	4


	//----- nvinfo : EIATTR_CUDA_API_VERSION
	.align		4
        /*0000*/ 	.byte	0x04, 0x37
        /*0002*/ 	.short	(.L_2003 - .L_2002)
.L_2002:
        /*0004*/ 	.word	0x00000082


	//----- nvinfo : EIATTR_KPARAM_INFO
	.align		4
.L_2003:
        /*0008*/ 	.byte	0x04, 0x17
        /*000a*/ 	.short	(.L_2005 - .L_2004)
.L_2004:
        /*000c*/ 	.word	0x00000000
        /*0010*/ 	.short	0x0001
        /*0012*/ 	.short	0x0008
        /*0014*/ 	.byte	0x00, 0xf0, 0xa1, 0x08


	//----- nvinfo : EIATTR_KPARAM_INFO
	.align		4
.L_2005:
        /*0018*/ 	.byte	0x04, 0x17
        /*001a*/ 	.short	(.L_2007 - .L_2006)
.L_2006:
        /*001c*/ 	.word	0x00000000
        /*0020*/ 	.short	0x0000
        /*0022*/ 	.short	0x0000
        /*0024*/ 	.byte	0x00, 0xf0, 0x11, 0x00


	//----- nvinfo : EIATTR_SPARSE_MMA_MASK
	.align		4
.L_2007:
        /*0028*/ 	.byte	0x03, 0x50
        /*002a*/ 	.short	0x0000


	//----- nvinfo : EIATTR_MAXREG_COUNT
	.align		4
        /*002c*/ 	.byte	0x03, 0x1b
        /*002e*/ 	.short	0x0080


	//----- nvinfo : EIATTR_EXTERNS
	.align		4
        /*0030*/ 	.byte	0x04, 0x0f
        /*0032*/ 	.short	(.L_2009 - .L_2008)


	//   ....[0]....
	.align		4
.L_2008:
        /*0034*/ 	.word	index@(__assertfail)


	//----- nvinfo : EIATTR_MERCURY_ISA_VERSION
	.align		4
.L_2009:
        /*0038*/ 	.byte	0x03, 0x5f
        /*003a*/ 	.short	0x0101


	//----- nvinfo : EIATTR_SYSCALL_OFFSETS
	.align		4
        /*003c*/ 	.byte	0x04, 0x46
        /*003e*/ 	.short	(.L_2011 - .L_2010)


	//   ....[0]....
.L_2010:
        /*0040*/ 	.word	0x00002260


	//   ....[1]....
        /*0044*/ 	.word	0x000033a0


	//   ....[2]....
        /*0048*/ 	.word	0x00005630


	//   ....[3]....
        /*004c*/ 	.word	0x00006770


	//   ....[4]....
        /*0050*/ 	.word	0x000089f0


	//   ....[5]....
        /*0054*/ 	.word	0x00009b30


	//   ....[6]....
        /*0058*/ 	.word	0x0000bda0


	//   ....[7]....
        /*005c*/ 	.word	0x0000cee0


	//----- nvinfo : EIATTR_EXIT_INSTR_OFFSETS
	.align		4
.L_2011:
        /*0060*/ 	.byte	0x04, 0x1c
        /*0062*/ 	.short	(.L_2013 - .L_2012)


	//   ....[0]....
.L_2012:
        /*0064*/ 	.word	0x00009be0


	//   ....[1]....
        /*0068*/ 	.word	0x0000bf20


	//   ....[2]....
        /*006c*/ 	.word	0x0000bf60


	//   ....[3]....
        /*0070*/ 	.word	0x0000bff0


	//   ....[4]....
        /*0074*/ 	.word	0x0000c020


	//   ....[5]....
        /*0078*/ 	.word	0x0000c050


	//   ....[6]....
        /*007c*/ 	.word	0x0000c120


	//   ....[7]....
        /*0080*/ 	.word	0x0000c1a0


	//   ....[8]....
        /*0084*/ 	.word	0x0000c280


	//   ....[9]....
        /*0088*/ 	.word	0x0000c310


	//   ....[10]....
        /*008c*/ 	.word	0x0000c330


	//   ....[11]....
        /*0090*/ 	.word	0x0000c3f0


	//   ....[12]....
        /*0094*/ 	.word	0x0000c420


	//   ....[13]....
        /*0098*/ 	.word	0x0000c5f0


	//   ....[14]....
        /*009c*/ 	.word	0x0000c790


	//   ....[15]....
        /*00a0*/ 	.word	0x0000c810


	//   ....[16]....
        /*00a4*/ 	.word	0x0000c8c0


	//   ....[17]....
        /*00a8*/ 	.word	0x0000ca80


	//   ....[18]....
        /*00ac*/ 	.word	0x0000cc40


	//   ....[19]....
        /*00b0*/ 	.word	0x0000cde0


	//   ....[20]....
        /*00b4*/ 	.word	0x0000cef0


	//   ....[21]....
        /*00b8*/ 	.word	0x0000cf20


	//   ....[22]....
        /*00bc*/ 	.word	0x0000cf50


	//----- nvinfo : EIATTR_MAX_THREADS
	.align		4
.L_2013:
        /*00c0*/ 	.byte	0x04, 0x05
        /*00c2*/ 	.short	(.L_2015 - .L_2014)
.L_2014:
        /*00c4*/ 	.word	0x00000080
        /*00c8*/ 	.word	0x00000001
        /*00cc*/ 	.word	0x00000001


	//----- nvinfo : EIATTR_CRS_STACK_SIZE
	.align		4
.L_2015:
        /*00d0*/ 	.byte	0x04, 0x1e
        /*00d2*/ 	.short	(.L_2017 - .L_2016)
.L_2016:
        /*00d4*/ 	.word	0x00000000


	//----- nvinfo : EIATTR_CBANK_PARAM_SIZE
	.align		4
.L_2017:
        /*00d8*/ 	.byte	0x03, 0x19
        /*00da*/ 	.short	0x0230


	//----- nvinfo : EIATTR_PARAM_CBANK
	.align		4
        /*00dc*/ 	.byte	0x04, 0x0a
        /*00de*/ 	.short	(.L_2019 - .L_2018)
	.align		4
.L_2018:
        /*00e0*/ 	.word	index@(.nv.constant0._ZN2at6native18elementwise_kernelILi128ELi4EZNS0_15gpu_kernel_implINS0_13BUnaryFunctorIdddZZZNS0_20copysign_kernel_cudaERNS_18TensorIteratorBaseEENKUlvE_clEvENKUlvE_clEvEUlddE_EEEEvS5_RKT_EUliE_EEviT1_)
        /*00e4*/ 	.short	0x0210
        /*00e6*/ 	.short	0x0230


	//----- nvinfo : EIATTR_SW_WAR
	.align		4
.L_2019:
        /*00e8*/ 	.byte	0x04, 0x36
        /*00ea*/ 	.short	(.L_2021 - .L_2020)
.L_2020:
        /*00ec*/ 	.word	0x00000008
.L_2021:


//--------------------- .nv.info._ZN2at6native27unrolled_elementwise_kernelINS0_13BUnaryFunctorIdddZZZNS0_20copysign_kernel_cudaERNS_18TensorIteratorBaseEENKUlvE_clEvENKUlvE_clEvEUlddE_EESt5arrayIPcLm2EELi4E23TrivialOffsetCalculatorILi1EjESD_NS0_6memory12LoadWithCastILi1EEENSE_13StoreWithCastILi1EEEEEviT_T0_T2_T3_T4_T5_ --------------------------
	.section	.nv.info._ZN2at6native27unrolled_elementwise_kernelINS0_13BUnaryFunctorIdddZZZNS0_20copysign_kernel_cudaERNS_18TensorIteratorBaseEENKUlvE_clEvENKUlvE_clEvEUlddE_EESt5arrayIPcLm2EELi4E23TrivialOffsetCalculatorILi1EjESD_NS0_6memory12LoadWithCastILi1EEENSE_13StoreWithCastILi1EEEEEviT_T0_T2_T3_T4_T5_,"",@"SHT_CUDA_INFO"
	.sectionflags	@""
	.align	4


	//----- nvinfo : EIATTR_CUDA_API_VERSION
	.align		4
        /*0000*/ 	.byte	0x04, 0x37
        /*0002*/ 	.short	(.L_2023 - .L_2022)
.L_2022:
        /*0004*/ 	.word	0x00000082


	//----- nvinfo : EIATTR_KPARAM_INFO
	.align		4
.L_2023:
        /*0008*/ 	.byte	0x04, 0x17
        /*000a*/ 	.short	(.L_2025 - .L_2024)
.L_2024:
        /*000c*/ 	.word	0x00000000
        /*0010*/ 	.short	0x0006
        /*0012*/ 	.short	0x0034
        /*0014*/ 	.byte	0x00, 0xf0, 0x21, 0x00


	//----- nvinfo : EIATTR_KPARAM_INFO
	.align		4
.L_2025:
        /*0018*/ 	.byte	0x04, 0x17
        /*001a*/ 	.short	(.L_2027 - .L_2026)
.L_2026:
        /*001c*/ 	.word	0x00000000
        /*0020*/ 	.short	0x0005
        /*0022*/ 	.short	0x002c
        /*0024*/ 	.byte	0x00, 0xf0, 0x21, 0x00


	//----- nvinfo : EIATTR_KPARAM_INFO
	.align		4
.L_2027:
        /*0028*/ 	.byte	0x04, 0x17
        /*002a*/ 	.short	(.L_2029 - .L_2028)
.L_2028:
        /*002c*/ 	.word	0x00000000
        /*0030*/ 	.short	0x0004
        /*0032*/ 	.short	0x0029
        /*0034*/ 	.byte	0x00, 0xf0, 0x05, 0x00


	//----- nvinfo : EIATTR_KPARAM_INFO
	.align		4
.L_2029:
        /*0038*/ 	.byte	0x04, 0x17
        /*003a*/ 	.short	(.L_2031 - .L_2030)
.L_2030:
        /*003c*/ 	.word	0x00000000
        /*0040*/ 	.short	0x0003
        /*0042*/ 	.short	0x0028
        /*0044*/ 	.byte	0x00, 0xf0, 0x05, 0x00


	//----- nvinfo : EIATTR_KPARAM_INFO
	.align		4
.L_2031:
        /*0048*/ 	.byte	0x04, 0x17
        /*004a*/ 	.short	(.L_2033 - .L_2032)
.L_2032:
        /*004c*/ 	.word	0x00000000
        /*0050*/ 	.short	0x0002
        /*0052*/ 	.short	0x0018
        /*0054*/ 	.byte	0x00, 0xf0, 0x41, 0x00


	//----- nvinfo : EIATTR_KPARAM_INFO
	.align		4
.L_2033:
        /*0058*/ 	.byte	0x04, 0x17
        /*005a*/ 	.short	(.L_2035 - .L_2034)
.L_2034:
        /*005c*/ 	.word	0x00000000
        /*0060*/ 	.short	0x0001
        /*0062*/ 	.short	0x0008
        /*0064*/ 	.byte	0x00, 0xf0, 0x41, 0x00


	//----- nvinfo : EIATTR_KPARAM_INFO
	.align		4
.L_2035:
        /*0068*/ 	.byte	0x04, 0x17
        /*006a*/ 	.short	(.L_2037 - .L_2036)
.L_2036:
        /*006c*/ 	.word	0x00000000
        /*0070*/ 	.short	0x0000
        /*0072*/ 	.short	0x0000
        /*0074*/ 	.byte	0x00, 0xf0, 0x11, 0x00


	//----- nvinfo : EIATTR_SPARSE_MMA_MASK
	.align		4
.L_2037:
        /*0078*/ 	.byte	0x03, 0x50
        /*007a*/ 	.short	0x0000


	//----- nvinfo : EIATTR_MAXREG_COUNT
	.align		4
        /*007c*/ 	.byte	0x03, 0x1b
        /*007e*/ 	.short	0x00ff


	//----- nvinfo : EIATTR_EXTERNS
	.align		4
        /*0080*/ 	.byte	0x04, 0x0f
        /*0082*/ 	.short	(.L_2039 - .L_2038)


	//   ....[0]....
	.align		4
.L_2038:
        /*0084*/ 	.word	index@(__assertfail)


	//----- nvinfo : EIATTR_MERCURY_ISA_VERSION
	.align		4
.L_2039:
        /*0088*/ 	.byte	0x03, 0x5f
        /*008a*/ 	.short	0x0101


	//----- nvinfo : EIATTR_SYSCALL_OFFSETS
	.align		4
        /*008c*/ 	.byte	0x04, 0x46
        /*008e*/ 	.short	(.L_2041 - .L_2040)


	//   ....[0]....
.L_2040:
        /*0090*/ 	.word	0x00000f80


	//   ....[1]....
        /*0094*/ 	.word	0x00001f20


	//   ....[2]....
        /*0098*/ 	.word	0x00002ed0


	//   ....[3]....
        /*009c*/ 	.word	0x00003e50


	//   ....[4]....
        /*00a0*/ 	.word	0x00005070


	//   ....[5]....
        /*00a4*/ 	.word	0x00006200


	//   ....[6]....
        /*00a8*/ 	.word	0x00007380


	//   ....[7]....
        /*00ac*/ 	.word	0x00008520


	//----- nvinfo : EIATTR_EXIT_INSTR_OFFSETS
	.align		4
.L_2041:
        /*00b0*/ 	.byte	0x04, 0x1c
        /*00b2*/ 	.short	(.L_2043 - .L_2042)


	//   ....[0]....
.L_2042:
        /*00b4*/ 	.word	0x00007420


	//   ....[1]....
        /*00b8*/ 	.word	0x00007560


	//   ....[2]....
        /*00bc*/ 	.word	0x000075a0


	//   ....[3]....
        /*00c0*/ 	.word	0x00007630


	//   ....[4]....
        /*00c4*/ 	.word	0x00007660


	//   ....[5]....
        /*00c8*/ 	.word	0x00007690


	//   ....[6]....
        /*00cc*/ 	.word	0x00007760


	//   ....[7]....
        /*00d0*/ 	.word	0x000077e0


	//   ....[8]....
        /*00d4*/ 	.word	0x000078c0


	//   ....[9]....
        /*00d8*/ 	.word	0x00007950


	//   ....[10]....
        /*00dc*/ 	.word	0x00007970


	//   ....[11]....
        /*00e0*/ 	.word	0x00007a30


	//   ....[12]....
        /*00e4*/ 	.word	0x00007a60


	//   ....[13]....
        /*00e8*/ 	.word	0x00007c30


	//   ....[14]....
        /*00ec*/ 	.word	0x00007dd0


	//   ....[15]....
        /*00f0*/ 	.word	0x00007e50


	//   ....[16]....
        /*00f4*/ 	.word	0x00007f00


	//   ....[17]....
        /*00f8*/ 	.word	0x000080c0


	//   ....[18]....
        /*00fc*/ 	.word	0x00008280


	//   ....[19]....
        /*0100*/ 	.word	0x00008420


	//   ....[20]....
        /*0104*/ 	.word	0x00008530


	//   ....[21]....
        /*0108*/ 	.word	0x00008560


	//   ....[22]....
        /*010c*/ 	.word	0x00008590


	//----- nvinfo : EIATTR_MAX_THREADS
	.align		4
.L_2043:
        /*0110*/ 	.byte	0x04, 0x05
        /*0112*/ 	.short	(.L_2045 - .L_2044)
.L_2044:
        /*0114*/ 	.word	0x00000080
        /*0118*/ 	.word	0x00000001
        /*011c*/ 	.word	0x00000001


	//----- nvinfo : EIATTR_CRS_STACK_SIZE
	.align		4
.L_2045:
        /*0120*/ 	.byte	0x04, 0x1e
        /*0122*/ 	.short	(.L_2047 - .L_2046)
.L_2046:
        /*0124*/ 	.word	0x00000000


	//----- nvinfo : EIATTR_CBANK_PARAM_SIZE
	.align		4
.L_2047:
        /*0128*/ 	.byte	0x03, 0x19
        /*012a*/ 	.short	0x003c


	//----- nvinfo : EIATTR_PARAM_CBANK
	.align		4
        /*012c*/ 	.byte	0x04, 0x0a
        /*012e*/ 	.short	(.L_2049 - .L_2048)
	.align		4
.L_2048:
        /*0130*/ 	.word	index@(.nv.constant0._ZN2at6native27unrolled_elementwise_kernelINS0_13BUnaryFunctorIdddZZZNS0_20copysign_kernel_cudaERNS_18TensorIteratorBaseEENKUlvE_clEvENKUlvE_clEvEUlddE_EESt5arrayIPcLm2EELi4E23TrivialOffsetCalculatorILi1EjESD_NS0_6memory12LoadWithCastILi1EEENSE_13StoreWithCastILi1EEEEEviT_T0_T2_T3_T4_T5_)
        /*0134*/ 	.short	0x0210
        /*0136*/ 	.short	0x003c


	//----- nvinfo : EIATTR_SW_WAR
	.align		4
.L_2049:
        /*0138*/ 	.byte	0x04, 0x36
        /*013a*/ 	.short	(.L_2051 - .L_2050)
.L_2050:
        /*013c*/ 	.word	0x00000008
.L_2051:


//--------------------- .nv.info._ZN2at6native18elementwise_kernelILi128ELi2EZNS0_22gpu_kernel_impl_nocastINS0_13BUnaryFunctorIdddZZZNS0_20copysign_kernel_cudaERNS_18TensorIteratorBaseEENKUlvE_clEvENKUlvE_clEvEUlddE_EEEEvS5_RKT_EUliE_EEviT1_ --------------------------
	.section	.nv.info._ZN2at6native18elementwise_kernelILi128ELi2EZNS0_22gpu_kernel_impl_nocastINS0_13BUnaryFunctorIdddZZZNS0_20copysign_kernel_cudaERNS_18TensorIteratorBaseEENKUlvE_clEvENKUlvE_clEvEUlddE_EEEEvS5_RKT_EUliE_EEviT1_,"",@"SHT_CUDA_INFO"
	.sectionflags	@""
	.align	4


	//----- nvinfo : EIATTR_CUDA_API_VERSION
	.align		4
        /*0000*/ 	.byte	0x04, 0x37
        /*0002*/ 	.short	(.L_2053 - .L_2052)
.L_2052:
        /*0004*/ 	.word	0x00000082


	//----- nvinfo : EIATTR_KPARAM_INFO
	.align		4
.L_2053:
        /*0008*/ 	.byte	0x04, 0x17
        /*000a*/ 	.short	(.L_2055 - .L_2054)
.L_2054:
        /*000c*/ 	.word	0x00000000
        /*0010*/ 	.short	0x0001
        /*0012*/ 	.short	0x0008
        /*0014*/ 	.byte	0x00, 0xf0, 0x81, 0x08


	//----- nvinfo : EIATTR_KPARAM_INFO
	.align		4
.L_2055:
        /*0018*/ 	.byte	0x04, 0x17
        /*001a*/ 	.short	(.L_2057 - .L_2056)
.L_2056:
        /*001c*/ 	.word	0x00000000
        /*0020*/ 	.short	0x0000
        /*0022*/ 	.short	0x0000
        /*0024*/ 	.byte	0x00, 0xf0, 0x11, 0x00


	//----- nvinfo : EIATTR_SPARSE_MMA_MASK
	.align		4
.L_2057:
        /*0028*/ 	.byte	0x03, 0x50
        /*002a*/ 	.short	0x0000


	//----- nvinfo : EIATTR_MAXREG_COUNT
	.align		4
        /*002c*/ 	.byte	0x03, 0x1b
        /*002e*/ 	.short	0x0080


	//----- nvinfo : EIATTR_MERCURY_ISA_VERSION
	.align		4
        /*0030*/ 	.byte	0x03, 0x5f
        /*0032*/ 	.short	0x0101


	//----- nvinfo : EIATTR_EXIT_INSTR_OFFSETS
	.align		4
        /*0034*/ 	.byte	0x04, 0x1c
        /*0036*/ 	.short	(.L_2059 - .L_2058)


	//   ....[0]....
.L_2058:
        /*0038*/ 	.word	0x00001450


	//   ....[1]....
        /*003c*/ 	.word	0x000027f0


	//----- nvinfo : EIATTR_MAX_THREADS
	.align		4
.L_2059:
        /*0040*/ 	.byte	0x04, 0x05
        /*0042*/ 	.short	(.L_2061 - .L_2060)
.L_2060:
        /*0044*/ 	.word	0x00000080
        /*0048*/ 	.word	0x00000001
        /*004c*/ 	.word	0x00000001


	//----- nvinfo : EIATTR_CRS_STACK_SIZE
	.align		4
.L_2061:
        /*0050*/ 	.byte	0x04, 0x1e
        /*0052*/ 	.short	(.L_2063 - .L_2062)
.L_2062:
        /*0054*/ 	.word	0x00000000


	//----- nvinfo : EIATTR_CBANK_PARAM_SIZE
	.align		4
.L_2063:
        /*0058*/ 	.byte	0x03, 0x19
        /*005a*/ 	.short	0x0228


	//----- nvinfo : EIATTR_PARAM_CBANK
	.align		4
        /*005c*/ 	.byte	0x04, 0x0a
        /*005e*/ 	.short	(.L_2065 - .L_2064)
	.align		4
.L_2064:
        /*0060*/ 	.word	index@(.nv.constant0._ZN2at6native18elementwise_kernelILi128ELi2EZNS0_22gpu_kernel_impl_nocastINS0_13BUnaryFunctorIdddZZZNS0_20copysign_kernel_cudaERNS_18TensorIteratorBaseEENKUlvE_clEvENKUlvE_clEvEUlddE_EEEEvS5_RKT_EUliE_EEviT1_)
        /*0064*/ 	.short	0x0210
        /*0066*/ 	.short	0x0228


	//----- nvinfo : EIATTR_SW_WAR
	.align		4
.L_2065:
        /*0068*/ 	.byte	0x04, 0x36
        /*006a*/ 	.short	(.L_2067 - .L_2066)
.L_2066:
        /*006c*/ 	.word	0x00000008
.L_2067:


//--------------------- .nv.info._ZN2at6native27unrolled_elementwise_kernelINS0_13BUnaryFunctorIdddZZZNS0_20copysign_kernel_cudaERNS_18TensorIteratorBaseEENKUlvE_clEvENKUlvE_clEvEUlddE_EESt5arrayIPcLm2EELi4E23TrivialOffsetCalculatorILi1EjESD_NS0_6memory15LoadWithoutCastENSE_16StoreWithoutCastEEEviT_T0_T2_T3_T4_T5_ --------------------------
	.section	.nv.info._ZN2at6native27unrolled_elementwise_kernelINS0_13BUnaryFunctorIdddZZZNS0_20copysign_kernel_cudaERNS_18TensorIteratorBaseEENKUlvE_clEvENKUlvE_clEvEUlddE_EESt5arrayIPcLm2EELi4E23TrivialOffsetCalculatorILi1EjESD_NS0_6memory15LoadWithoutCastENSE_16StoreWithoutCastEEEviT_T0_T2_T3_T4_T5_,"",@"SHT_CUDA_INFO"
	.sectionflags	@""
	.align	4


	//----- nvinfo : EIATTR_CUDA_API_VERSION
	.align		4
        /*0000*/ 	.byte	0x04, 0x37
        /*0002*/ 	.short	(.L_2069 - .L_2068)
.L_2068:
        /*0004*/ 	.word	0x00000082


	//----- nvinfo : EIATTR_KPARAM_INFO
	.align		4
.L_2069:
        /*0008*/ 	.byte	0x04, 0x17
        /*000a*/ 	.short	(.L_2071 - .L_2070)
.L_2070:
        /*000c*/ 	.word	0x00000000
        /*0010*/ 	.short	0x0006
        /*0012*/ 	.short	0x002b
        /*0014*/ 	.byte	0x00, 0xf0, 0x05, 0x00


	//----- nvinfo : EIATTR_KPARAM_INFO
	.align		4
.L_2071:
        /*0018*/ 	.byte	0x04, 0x17
        /*001a*/ 	.short	(.L_2073 - .L_2072)
.L_2072:
        /*001c*/ 	.word	0x00000000
        /*0020*/ 	.short	0x0005
        /*0022*/ 	.short	0x002a
        /*0024*/ 	.byte	0x00, 0xf0, 0x05, 0x00


	//----- nvinfo : EIATTR_KPARAM_INFO
	.align		4
.L_2073:
        /*0028*/ 	.byte	0x04, 0x17
        /*002a*/ 	.short	(.L_2075 - .L_2074)
.L_2074:
        /*002c*/ 	.word	0x00000000
        /*0030*/ 	.short	0x0004
        /*0032*/ 	.short	0x0029
        /*0034*/ 	.byte	0x00, 0xf0, 0x05, 0x00


	//----- nvinfo : EIATTR_KPARAM_INFO
	.align		4
.L_2075:
        /*0038*/ 	.byte	0x04, 0x17
        /*003a*/ 	.short	(.L_2077 - .L_2076)
.L_2076:
        /*003c*/ 	.word	0x00000000
        /*0040*/ 	.short	0x0003
        /*0042*/ 	.short	0x0028
        /*0044*/ 	.byte	0x00, 0xf0, 0x05, 0x00


	//----- nvinfo : EIATTR_KPARAM_INFO
	.align		4
.L_2077:
        /*0048*/ 	.byte	0x04, 0x17
        /*004a*/ 	.short	(.L_2079 - .L_2078)
.L_2078:
        /*004c*/ 	.word	0x00000000
        /*0050*/ 	.short	0x0002
        /*0052*/ 	.short	0x0018
        /*0054*/ 	.byte	0x00, 0xf0, 0x41, 0x00


	//----- nvinfo : EIATTR_KPARAM_INFO
	.align		4
.L_2079:
        /*0058*/ 	.byte	0x04, 0x17
        /*005a*/ 	.short	(.L_2081 - .L_2080)
.L_2080:
        /*005c*/ 	.word	0x00000000
        /*0060*/ 	.short	0x0001
        /*0062*/ 	.short	0x0008
        /*0064*/ 	.byte	0x00, 0xf0, 0x41, 0x00


	//----- nvinfo : EIATTR_KPARAM_INFO
	.align		4
.L_2081:
        /*0068*/ 	.byte	0x04, 0x17
        /*006a*/ 	.short	(.L_2083 - .L_2082)
.L_2082:
        /*006c*/ 	.word	0x00000000
        /*0070*/ 	.short	0x0000
        /*0072*/ 	.short	0x0000
        /*0074*/ 	.byte	0x00, 0xf0, 0x11, 0x00


	//----- nvinfo : EIATTR_SPARSE_MMA_MASK
	.align		4
.L_2083:
        /*0078*/ 	.byte	0x03, 0x50
        /*007a*/ 	.short	0x0000


	//----- nvinfo : EIATTR_MAXREG_COUNT
	.align		4
        /*007c*/ 	.byte	0x03, 0x1b
        /*007e*/ 	.short	0x00ff


	//----- nvinfo : EIATTR_MERCURY_ISA_VERSION
	.align		4
        /*0080*/ 	.byte	0x03, 0x5f
        /*0082*/ 	.short	0x0101


	//----- nvinfo : EIATTR_EXIT_INSTR_OFFSETS
	.align		4
        /*0084*/ 	.byte	0x04, 0x1c
        /*0086*/ 	.short	(.L_2085 - .L_2084)


	//   ....[0]....
.L_2084:
        /*0088*/ 	.word	0x000003c0


	//   ....[1]....
        /*008c*/ 	.word	0x00000420


	//----- nvinfo : EIATTR_MAX_THREADS
	.align		4
.L_2085:
        /*0090*/ 	.byte	0x04, 0x05
        /*0092*/ 	.short	(.L_2087 - .L_2086)
.L_2086:
        /*0094*/ 	.word	0x00000080
        /*0098*/ 	.word	0x00000001
        /*009c*/ 	.word	0x00000001


	//----- nvinfo : EIATTR_CRS_STACK_SIZE
	.align		4
.L_2087:
        /*00a0*/ 	.byte	0x04, 0x1e
        /*00a2*/ 	.short	(.L_2089 - .L_2088)
.L_2088:
        /*00a4*/ 	.word	0x00000000


	//----- nvinfo : EIATTR_CBANK_PARAM_SIZE
	.align		4
.L_2089:
        /*00a8*/ 	.byte	0x03, 0x19
        /*00aa*/ 	.short	0x002c


	//----- nvinfo : EIATTR_PARAM_CBANK
	.align		4
        /*00ac*/ 	.byte	0x04, 0x0a
        /*00ae*/ 	.short	(.L_2091 - .L_2090)
	.align		4
.L_2090:
        /*00b0*/ 	.word	index@(.nv.constant0._ZN2at6native27unrolled_elementwise_kernelINS0_13BUnaryFunctorIdddZZZNS0_20copysign_kernel_cudaERNS_18TensorIteratorBaseEENKUlvE_clEvENKUlvE_clEvEUlddE_EESt5arrayIPcLm2EELi4E23TrivialOffsetCalculatorILi1EjESD_NS0_6memory15LoadWithoutCastENSE_16StoreWithoutCastEEEviT_T0_T2_T3_T4_T5_)
        /*00b4*/ 	.short	0x0210
        /*00b6*/ 	.short	0x002c


	//----- nvinfo : EIATTR_SW_WAR
	.align		4
.L_2091:
        /*00b8*/ 	.byte	0x04, 0x36
        /*00ba*/ 	.short	(.L_2093 - .L_2092)
.L_2092:
        /*00bc*/ 	.word	0x00000008
.L_2093:


//--------------------- .nv.info._ZN2at6native29vectorized_elementwise_kernelILi2ENS0_13BUnaryFunctorIdddZZZNS0_20copysign_kernel_cudaERNS_18TensorIteratorBaseEENKUlvE_clEvENKUlvE_clEvEUlddE_EESt5arrayIPcLm2EEEEviT0_T1_ --------------------------
	.section	.nv.info._ZN2at6native29vectorized_elementwise_kernelILi2ENS0_13BUnaryFunctorIdddZZZNS0_20copysign_kernel_cudaERNS_18TensorIteratorBaseEENKUlvE_clEvENKUlvE_clEvEUlddE_EESt5arrayIPcLm2EEEEviT0_T1_,"",@"SHT_CUDA_INFO"
	.sectionflags	@""
	.align	4


	//----- nvinfo : EIATTR_CUDA_API_VERSION
	.align		4
        /*0000*/ 	.byte	0x04, 0x37
        /*0002*/ 	.short	(.L_2095 - .L_2094)
.L_2094:
        /*0004*/ 	.word	0x00000082


	//----- nvinfo : EIATTR_KPARAM_INFO
	.align		4
.L_2095:
        /*0008*/ 	.byte	0x04, 0x17
        /*000a*/ 	.short	(.L_2097 - .L_2096)
.L_2096:
        /*000c*/ 	.word	0x00000000
        /*0010*/ 	.short	0x0002
        /*0012*/ 	.short	0x0018
        /*0014*/ 	.byte	0x00, 0xf0, 0x41, 0x00


	//----- nvinfo : EIATTR_KPARAM_INFO
	.align		4
.L_2097:
        /*0018*/ 	.byte	0x04, 0x17
        /*001a*/ 	.short	(.L_2099 - .L_2098)
.L_2098:
        /*001c*/ 	.word	0x00000000
        /*0020*/ 	.short	0x0001
        /*0022*/ 	.short	0x0008
        /*0024*/ 	.byte	0x00, 0xf0, 0x41, 0x00


	//----- nvinfo : EIATTR_KPARAM_INFO
	.align		4
.L_2099:
        /*0028*/ 	.byte	0x04, 0x17
        /*002a*/ 	.short	(.L_2101 - .L_2100)
.L_2100:
        /*002c*/ 	.word	0x00000000
        /*0030*/ 	.short	0x0000
        /*0032*/ 	.short	0x0000
        /*0034*/ 	.byte	0x00, 0xf0, 0x11, 0x00


	//----- nvinfo : EIATTR_SPARSE_MMA_MASK
	.align		4
.L_2101:
        /*0038*/ 	.byte	0x03, 0x50
        /*003a*/ 	.short	0x0000


	//----- nvinfo : EIATTR_MAXREG_COUNT
	.align		4
        /*003c*/ 	.byte	0x03, 0x1b
        /*003e*/ 	.short	0x00ff


	//----- nvinfo : EIATTR_MERCURY_ISA_VERSION
	.align		4
        /*0040*/ 	.byte	0x03, 0x5f
        /*0042*/ 	.short	0x0101


	//----- nvinfo : EIATTR_EXIT_INSTR_OFFSETS
	.align		4
        /*0044*/ 	.byte	0x04, 0x1c
        /*0046*/ 	.short	(.L_2103 - .L_2102)


	//   ....[0]....
.L_2102:
        /*0048*/ 	.word	0x00000210


	//   ....[1]....
        /*004c*/ 	.word	0x000009a0


	//   ....[2]....
        /*0050*/ 	.word	0x000009f0


	//----- nvinfo : EIATTR_MAX_THREADS
	.align		4
.L_2103:
        /*0054*/ 	.byte	0x04, 0x05
        /*0056*/ 	.short	(.L_2105 - .L_2104)
.L_2104:
        /*0058*/ 	.word	0x00000080
        /*005c*/ 	.word	0x00000001
        /*0060*/ 	.word	0x00000001


	//----- nvinfo : EIATTR_CRS_STACK_SIZE
	.align		4
.L_2105:
        /*0064*/ 	.byte	0x04, 0x1e
        /*0066*/ 	.short	(.L_2107 - .L_2106)
.L_2106:
        /*0068*/ 	.word	0x00000000


	//----- nvinfo : EIATTR_CBANK_PARAM_SIZE
	.align		4
.L_2107:
        /*006c*/ 	.byte	0x03, 0x19
        /*006e*/ 	.short	0x0028


	//----- nvinfo : EIATTR_PARAM_CBANK
	.align		4
        /*0070*/ 	.byte	0x04, 0x0a
        /*0072*/ 	.short	(.L_2109 - .L_2108)
	.align		4
.L_2108:
        /*0074*/ 	.word	index@(.nv.constant0._ZN2at6native29vectorized_elementwise_kernelILi2ENS0_13BUnaryFunctorIdddZZZNS0_20copysign_kernel_cudaERNS_18TensorIteratorBaseEENKUlvE_clEvENKUlvE_clEvEUlddE_EESt5arrayIPcLm2EEEEviT0_T1_)
        /*0078*/ 	.short	0x0210
        /*007a*/ 	.short	0x0028


	//----- nvinfo : EIATTR_SW_WAR
	.align		4
.L_2109:
        /*007c*/ 	.byte	0x04, 0x36
        /*007e*/ 	.short	(.L_2111 - .L_2110)
.L_2110:
        /*0080*/ 	.word	0x00000008
.L_2111:


//--------------------- .nv.info._ZN2at6native29vectorized_elementwise_kernelILi4ENS0_13BUnaryFunctorIdddZZZNS0_20copysign_kernel_cudaERNS_18TensorIteratorBaseEENKUlvE_clEvENKUlvE_clEvEUlddE_EESt5arrayIPcLm2EEEEviT0_T1_ --------------------------
	.section	.nv.info._ZN2at6native29vectorized_elementwise_kernelILi4ENS0_13BUnaryFunctorIdddZZZNS0_20copysign_kernel_cudaERNS_18TensorIteratorBaseEENKUlvE_clEvENKUlvE_clEvEUlddE_EESt5arrayIPcLm2EEEEviT0_T1_,"",@"SHT_CUDA_INFO"
	.sectionflags	@""
	.align	4


	//----- nvinfo : EIATTR_CUDA_API_VERSION
	.align		4
        /*0000*/ 	.byte	0x04, 0x37
        /*0002*/ 	.short	(.L_2113 - .L_2112)
.L_2112:
        /*0004*/ 	.word	0x00000082


	//----- nvinfo : EIATTR_KPARAM_INFO
	.align		4
.L_2113:
        /*0008*/ 	.byte	0x04, 0x17
        /*000a*/ 	.short	(.L_2115 - .L_2114)
.L_2114:
        /*000c*/ 	.word	0x00000000
        /*0010*/ 	.short	0x0002
        /*0012*/ 	.short	0x0018
        /*0014*/ 	.byte	0x00, 0xf0, 0x41, 0x00


	//----- nvinfo : EIATTR_KPARAM_INFO
	.align		4
.L_2115:
        /*0018*/ 	.byte	0x04, 0x17
        /*001a*/ 	.short	(.L_2117 - .L_2116)
.L_2116:
        /*001c*/ 	.word	0x00000000
        /*0020*/ 	.short	0x0001
        /*0022*/ 	.short	0x0008
        /*0024*/ 	.byte	0x00, 0xf0, 0x41, 0x00


	//----- nvinfo : EIATTR_KPARAM_INFO
	.align		4
.L_2117:
        /*0028*/ 	.byte	0x04, 0x17
        /*002a*/ 	.short	(.L_2119 - .L_2118)
.L_2118:
        /*002c*/ 	.word	0x00000000
        /*0030*/ 	.short	0x0000
        /*0032*/ 	.short	0x0000
        /*0034*/ 	.byte	0x00, 0xf0, 0x11, 0x00


	//----- nvinfo : EIATTR_SPARSE_MMA_MASK
	.align		4
.L_2119:
        /*0038*/ 	.byte	0x03, 0x50
        /*003a*/ 	.short	0x0000


	//----- nvinfo : EIATTR_MAXREG_COUNT
	.align		4
        /*003c*/ 	.byte	0x03, 0x1b
        /*003e*/ 	.short	0x00ff


	//----- nvinfo : EIATTR_MERCURY_ISA_VERSION
	.align		4
        /*0040*/ 	.byte	0x03, 0x5f
        /*0042*/ 	.short	0x0101


	//----- nvinfo : EIATTR_EXIT_INSTR_OFFSETS
	.align		4
        /*0044*/ 	.byte	0x04, 0x1c
        /*0046*/ 	.short	(.L_2121 - .L_2120)


	//   ....[0]....
.L_2120:
        /*0048*/ 	.word	0x00000210


	//   ....[1]....
        /*004c*/ 	.word	0x000009a0


	//   ....[2]....
        /*0050*/ 	.word	0x000009f0


	//----- nvinfo : EIATTR_MAX_THREADS
	.align		4
.L_2121:
        /*0054*/ 	.byte	0x04, 0x05
        /*0056*/ 	.short	(.L_2123 - .L_2122)
.L_2122:
        /*0058*/ 	.word	0x00000080
        /*005c*/ 	.word	0x00000001
        /*0060*/ 	.word	0x00000001


	//----- nvinfo : EIATTR_CRS_STACK_SIZE
	.align		4
.L_2123:
        /*0064*/ 	.byte	0x04, 0x1e
        /*0066*/ 	.short	(.L_2125 - .L_2124)
.L_2124:
        /*0068*/ 	.word	0x00000000


	//----- nvinfo : EIATTR_CBANK_PARAM_SIZE
	.align		4
.L_2125:
        /*006c*/ 	.byte	0x03, 0x19
        /*006e*/ 	.short	0x0028


	//----- nvinfo : EIATTR_PARAM_CBANK
	.align		4
        /*0070*/ 	.byte	0x04, 0x0a
        /*0072*/ 	.short	(.L_2127 - .L_2126)
	.align		4
.L_2126:
        /*0074*/ 	.word	index@(.nv.constant0._ZN2at6native29vectorized_elementwise_kernelILi4ENS0_13BUnaryFunctorIdddZZZNS0_20copysign_kernel_cudaERNS_18TensorIteratorBaseEENKUlvE_clEvENKUlvE_clEvEUlddE_EESt5arrayIPcLm2EEEEviT0_T1_)
        /*0078*/ 	.short	0x0210
        /*007a*/ 	.short	0x0028


	//----- nvinfo : EIATTR_SW_WAR
	.align		4
.L_2127:
        /*007c*/ 	.byte	0x04, 0x36
        /*007e*/ 	.short	(.L_2129 - .L_2128)
.L_2128:
        /*0080*/ 	.word	0x00000008
.L_2129:


//--------------------- .nv.info._ZN2at6native29vectorized_elementwise_kernelILi8ENS0_13BUnaryFunctorIdddZZZNS0_20copysign_kernel_cudaERNS_18TensorIteratorBaseEENKUlvE_clEvENKUlvE_clEvEUlddE_EESt5arrayIPcLm2EEEEviT0_T1_ --------------------------
	.section	.nv.info._ZN2at6native29vectorized_elementwise_kernelILi8ENS0_13BUnaryFunctorIdddZZZNS0_20copysign_kernel_cudaERNS_18TensorIteratorBaseEENKUlvE_clEvENKUlvE_clEvEUlddE_EESt5arrayIPcLm2EEEEviT0_T1_,"",@"SHT_CUDA_INFO"
	.sectionflags	@""
	.align	4


	//----- nvinfo : EIATTR_CUDA_API_VERSION
	.align		4
        /*0000*/ 	.byte	0x04, 0x37
        /*0002*/ 	.short	(.L_2131 - .L_2130)
.L_2130:
        /*0004*/ 	.word	0x00000082


	//----- nvinfo : EIATTR_KPARAM_INFO
	.align		4
.L_2131:
        /*0008*/ 	.byte	0x04, 0x17
        /*000a*/ 	.short	(.L_2133 - .L_2132)
.L_2132:
        /*000c*/ 	.word	0x00000000
        /*0010*/ 	.short	0x0002
        /*0012*/ 	.short	0x0018
        /*0014*/ 	.byte	0x00, 0xf0, 0x41, 0x00


	//----- nvinfo : EIATTR_KPARAM_INFO
	.align		4
.L_2133:
        /*0018*/ 	.byte	0x04, 0x17
        /*001a*/ 	.short	(.L_2135 - .L_2134)
.L_2134:
        /*001c*/ 	.word	0x00000000
        /*0020*/ 	.short	0x0001
        /*0022*/ 	.short	0x0008
        /*0024*/ 	.byte	0x00, 0xf0, 0x41, 0x00


	//----- nvinfo : EIATTR_KPARAM_INFO
	.align		4
.L_2135:
        /*0028*/ 	.byte	0x04, 0x17
        /*002a*/ 	.short	(.L_2137 - .L_2136)
.L_2136:
        /*002c*/ 	.word	0x00000000
        /*0030*/ 	.short	0x0000
        /*0032*/ 	.short	0x0000
        /*0034*/ 	.byte	0x00, 0xf0, 0x11, 0x00


	//----- nvinfo : EIATTR_SPARSE_MMA_MASK
	.align		4
.L_2137:
        /*0038*/ 	.byte	0x03, 0x50
        /*003a*/ 	.short	0x0000


	//----- nvinfo : EIATTR_MAXREG_COUNT
	.align		4
        /*003c*/ 	.byte	0x03, 0x1b
        /*003e*/ 	.short	0x00ff


	//----- nvinfo : EIATTR_MERCURY_ISA_VERSION
	.align		4
        /*0040*/ 	.byte	0x03, 0x5f
        /*0042*/ 	.short	0x0101


	//----- nvinfo : EIATTR_EXIT_INSTR_OFFSETS
	.align		4
        /*0044*/ 	.byte	0x04, 0x1c
        /*0046*/ 	.short	(.L_2139 - .L_2138)


	//   ....[0]....
.L_2138:
        /*0048*/ 	.word	0x00000210


	//   ....[1]....
        /*004c*/ 	.word	0x000009a0


	//   ....[2]....
        /*0050*/ 	.word	0x000009f0


	//----- nvinfo : EIATTR_MAX_THREADS
	.align		4
.L_2139:
        /*0054*/ 	.byte	0x04, 0x05
        /*0056*/ 	.short	(.L_2141 - .L_2140)
.L_2140:
        /*0058*/ 	.word	0x00000080
        /*005c*/ 	.word	0x00000001
        /*0060*/ 	.word	0x00000001


	//----- nvinfo : EIATTR_CRS_STACK_SIZE
	.align		4
.L_2141:
        /*0064*/ 	.byte	0x04, 0x1e
        /*0066*/ 	.short	(.L_2143 - .L_2142)
.L_2142:
        /*0068*/ 	.word	0x00000000


	//----- nvinfo : EIATTR_CBANK_PARAM_SIZE
	.align		4
.L_2143:
        /*006c*/ 	.byte	0x03, 0x19
        /*006e*/ 	.short	0x0028


	//----- nvinfo : EIATTR_PARAM_CBANK
	.align		4
        /*0070*/ 	.byte	0x04, 0x0a
        /*0072*/ 	.short	(.L_2145 - .L_2144)
	.align		4
.L_2144:
        /*0074*/ 	.word	index@(.nv.constant0._ZN2at6native29vectorized_elementwise_kernelILi8ENS0_13BUnaryFunctorIdddZZZNS0_20copysign_kernel_cudaERNS_18TensorIteratorBaseEENKUlvE_clEvENKUlvE_clEvEUlddE_EESt5arrayIPcLm2EEEEviT0_T1_)
        /*0078*/ 	.short	0x0210
        /*007a*/ 	.short	0x0028


	//----- nvinfo : EIATTR_SW_WAR
	.align		4
.L_2145:
        /*007c*/ 	.byte	0x04, 0x36
        /*007e*/ 	.short	(.L_2147 - .L_2146)
.L_2146:
        /*0080*/ 	.word	0x00000008
.L_2147:


//--------------------- .nv.info._ZN2at6native18elementwise_kernelILi128ELi4EZNS0_15gpu_kernel_implINS0_13AUnaryFunctorIdddZZZNS0_20copysign_kernel_cudaERNS_18TensorIteratorBaseEENKUlvE_clEvENKUlvE_clEvEUlddE_EEEEvS5_RKT_EUliE_EEviT1_ --------------------------
	.section	.nv.info._ZN2at6native18elementwise_kernelILi128ELi4EZNS0_15gpu_kernel_implINS0_13AUnaryFunctorIdddZZZNS0_20copysign_kernel_cudaERNS_18TensorIteratorBaseEENKUlvE_clEvENKUlvE_clEvEUlddE_EEEEvS5_RKT_EUliE_EEviT1_,"",@"SHT_CUDA_INFO"
	.sectionflags	@""
	.align	4


	//----- nvinfo : EIATTR_CUDA_API_VERSION
	.align		4
        /*0000*/ 	.byte	0x04, 0x37
        /*0002*/ 	.short	(.L_2149 - .L_2148)
.L_2148:
        /*0004*/ 	.word	0x00000082


	//----- nvinfo : EIATTR_KPARAM_INFO
	.align		4
.L_2149:
        /*0008*/ 	.byte	0x04, 0x17
        /*000a*/ 	.short	(.L_2151 - .L_2150)
.L_2150:
        /*000c*/ 	.word	0x00000000
        /*0010*/ 	.short	0x0001
        /*0012*/ 	.short	0x0008
        /*0014*/ 	.byte	0x00, 0xf0, 0xa1, 0x08


	//----- nvinfo : EIATTR_KPARAM_INFO
	.align		4
.L_2151:
        /*0018*/ 	.byte	0x04, 0x17
        /*001a*/ 	.short	(.L_2153 - .L_2152)
.L_2152:
        /*001c*/ 	.word	0x00000000
        /*0020*/ 	.short	0x0000
        /*0022*/ 	.short	0x0000
        /*0024*/ 	.byte	0x00, 0xf0, 0x11, 0x00


	//----- nvinfo : EIATTR_SPARSE_MMA_MASK
	.align		4
.L_2153:
        /*0028*/ 	.byte	0x03, 0x50
        /*002a*/ 	.short	0x0000


	//----- nvinfo : EIATTR_MAXREG_COUNT
	.align		4
        /*002c*/ 	.byte	0x03, 0x1b
        /*002e*/ 	.short	0x0080


	//----- nvinfo : EIATTR_EXTERNS
	.align		4
        /*0030*/ 	.byte	0x04, 0x0f
        /*0032*/ 	.short	(.L_2155 - .L_2154)


	//   ....[0]....
	.align		4
.L_2154:
        /*0034*/ 	.word	index@(__assertfail)


	//----- nvinfo : EIATTR_MERCURY_ISA_VERSION
	.align		4
.L_2155:
        /*0038*/ 	.byte	0x03, 0x5f
        /*003a*/ 	.short	0x0101


	//----- nvinfo : EIATTR_SYSCALL_OFFSETS
	.align		4
        /*003c*/ 	.byte	0x04, 0x46
        /*003e*/ 	.short	(.L_2157 - .L_2156)


	//   ....[0]....
.L_2156:
        /*0040*/ 	.word	0x00002250


	//   ....[1]....
        /*0044*/ 	.word	0x00003390


	//   ....[2]....
        /*0048*/ 	.word	0x00005610


	//   ....[3]....
        /*004c*/ 	.word	0x00006750


	//   ....[4]....
        /*0050*/ 	.word	0x000089c0


	//   ....[5]....
        /*0054*/ 	.word	0x00009b00


	//   ....[6]....
        /*0058*/ 	.word	0x0000bd60


	//   ....[7]....
        /*005c*/ 	.word	0x0000cea0


	//----- nvinfo : EIATTR_EXIT_INSTR_OFFSETS
	.align		4
.L_2157:
        /*0060*/ 	.byte	0x04, 0x1c
        /*0062*/ 	.short	(.L_2159 - .L_2158)


	//   ....[0]....
.L_2158:
        /*0064*/ 	.word	0x00009bb0


	//   ....[1]....
        /*0068*/ 	.word	0x0000bee0


	//   ....[2]....
        /*006c*/ 	.word	0x0000bf20


	//   ....[3]....
        /*0070*/ 	.word	0x0000bfb0


	//   ....[4]....
        /*0074*/ 	.word	0x0000bfe0


	//   ....[5]....
        /*0078*/ 	.word	0x0000c010


	//   ....[6]....
        /*007c*/ 	.word	0x0000c0e0


	//   ....[7]....
        /*0080*/ 	.word	0x0000c160


	//   ....[8]....
        /*0084*/ 	.word	0x0000c240


	//   ....[9]....
        /*0088*/ 	.word	0x0000c2d0


	//   ....[10]....
        /*008c*/ 	.word	0x0000c2f0


	//   ....[11]....
        /*0090*/ 	.word	0x0000c3b0


	//   ....[12]....
        /*0094*/ 	.word	0x0000c3e0


	//   ....[13]....
        /*0098*/ 	.word	0x0000c5b0


	//   ....[14]....
        /*009c*/ 	.word	0x0000c750


	//   ....[15]....
        /*00a0*/ 	.word	0x0000c7d0


	//   ....[16]....
        /*00a4*/ 	.word	0x0000c880


	//   ....[17]....
        /*00a8*/ 	.word	0x0000ca40


	//   ....[18]....
        /*00ac*/ 	.word	0x0000cc00


	//   ....[19]....
        /*00b0*/ 	.word	0x0000cda0


	//   ....[20]....
        /*00b4*/ 	.word	0x0000ceb0


	//   ....[21]....
        /*00b8*/ 	.word	0x0000cee0


	//   ....[22]....
        /*00bc*/ 	.word	0x0000cf10


	//----- nvinfo : EIATTR_MAX_THREADS
	.align		4
.L_2159:
        /*00c0*/ 	.byte	0x04, 0x05
        /*00c2*/ 	.short	(.L_2161 - .L_2160)
.L_2160:
        /*00c4*/ 	.word	0x00000080
        /*00c8*/ 	.word	0x00000001
        /*00cc*/ 	.word	0x00000001


	//----- nvinfo : EIATTR_CRS_STACK_SIZE
	.align		4
.L_2161:
        /*00d0*/ 	.byte	0x04, 0x1e
        /*00d2*/ 	.short	(.L_2163 - .L_2162)
.L_2162:
        /*00d4*/ 	.word	0x00000000


	//----- nvinfo : EIATTR_CBANK_PARAM_SIZE
	.align		4
.L_2163:
        /*00d8*/ 	.byte	0x03, 0x19
        /*00da*/ 	.short	0x0230


	//----- nvinfo : EIATTR_PARAM_CBANK
	.align		4
        /*00dc*/ 	.byte	0x04, 0x0a
        /*00de*/ 	.short	(.L_2165 - .L_2164)
	.align		4
.L_2164:
        /*00e0*/ 	.word	index@(.nv.constant0._ZN2at6native18elementwise_kernelILi128ELi4EZNS0_15gpu_kernel_implINS0_13AUnaryFunctorIdddZZZNS0_20copysign_kernel_cudaERNS_18TensorIteratorBaseEENKUlvE_clEvENKUlvE_clEvEUlddE_EEEEvS5_RKT_EUliE_EEviT1_)
        /*00e4*/ 	.short	0x0210
        /*00e6*/ 	.short	0x0230


	//----- nvinfo : EIATTR_SW_WAR
	.align		4
.L_2165:
        /*00e8*/ 	.byte	0x04, 0x36
        /*00ea*/ 	.short	(.L_2167 - .L_2166)
.L_2166:
        /*00ec*/ 	.word	0x00000008
.L_2167:


//--------------------- .nv.info._ZN2at6native27unrolled_elementwise_kernelINS0_13AUnaryFunctorIdddZZZNS0_20copysign_kernel_cudaERNS_18TensorIteratorBaseEENKUlvE_clEvENKUlvE_clEvEUlddE_EESt5arrayIPcLm2EELi4E23TrivialOffsetCalculatorILi1EjESD_NS0_6memory12LoadWithCastILi1EEENSE_13StoreWithCastILi1EEEEEviT_T0_T2_T3_T4_T5_ --------------------------
	.section	.nv.info._ZN2at6native27unrolled_elementwise_kernelINS0_13AUnaryFunctorIdddZZZNS0_20copysign_kernel_cudaERNS_18TensorIteratorBaseEENKUlvE_clEvENKUlvE_clEvEUlddE_EESt5arrayIPcLm2EELi4E23TrivialOffsetCalculatorILi1EjESD_NS0_6memory12LoadWithCastILi1EEENSE_13StoreWithCastILi1EEEEEviT_T0_T2_T3_T4_T5_,"",@"SHT_CUDA_INFO"
	.sectionflags	@""
	.align	4


	//----- nvinfo : EIATTR_CUDA_API_VERSION
	.align		4
        /*0000*/ 	.byte	0x04, 0x37
        /*0002*/ 	.short	(.L_2169 - .L_2168)
.L_2168:
        /*0004*/ 	.word	0x00000082


	//----- nvinfo : EIATTR_KPARAM_INFO
	.align		4
.L_2169:
        /*0008*/ 	.byte	0x04, 0x17
        /*000a*/ 	.short	(.L_2171 - .L_2170)
.L_2170:
        /*000c*/ 	.word	0x00000000
        /*0010*/ 	.short	0x0006
        /*0012*/ 	.short	0x0034
        /*0014*/ 	.byte	0x00, 0xf0, 0x21, 0x00


	//----- nvinfo : EIATTR_KPARAM_INFO
	.align		4
.L_2171:
        /*0018*/ 	.byte	0x04, 0x17
        /*001a*/ 	.short	(.L_2173 - .L_2172)
.L_2172:
        /*001c*/ 	.word	0x00000000
        /*0020*/ 	.short	0x0005
        /*0022*/ 	.short	0x002c
        /*0024*/ 	.byte	0x00, 0xf0, 0x21, 0x00


	//----- nvinfo : EIATTR_KPARAM_INFO
	.align		4
.L_2173:
        /*0028*/ 	.byte	0x04, 0x17
        /*002a*/ 	.short	(.L_2175 - .L_2174)
.L_2174:
        /*002c*/ 	.word	0x00000000
        /*0030*/ 	.short	0x0004
        /*0032*/ 	.short	0x0029
        /*0034*/ 	.byte	0x00, 0xf0, 0x05, 0x00


	//----- nvinfo : EIATTR_KPARAM_INFO
	.align		4
.L_2175:
        /*0038*/ 	.byte	0x04, 0x17
        /*003a*/ 	.short	(.L_2177 - .L_2176)
.L_2176:
        /*003c*/ 	.word	0x00000000
        /*0040*/ 	.short	0x0003
        /*0042*/ 	.short	0x0028
        /*0044*/ 	.byte	0x00, 0xf0, 0x05, 0x00


	//----- nvinfo : EIATTR_KPARAM_INFO
	.align		4
.L_2177:
        /*0048*/ 	.byte	0x04, 0x17
        /*004a*/ 	.short	(.L_2179 - .L_2178)
.L_2178:
        /*004c*/ 	.word	0x00000000
        /*0050*/ 	.short	0x0002
        /*0052*/ 	.short	0x0018
        /*0054*/ 	.byte	0x00, 0xf0, 0x41, 0x00


	//----- nvinfo : EIATTR_KPARAM_INFO
	.align		4
.L_2179:
        /*0058*/ 	.byte	0x04, 0x17
        /*005a*/ 	.short	(.L_2181 - .L_2180)
.L_2180:
        /*005c*/ 	.word	0x00000000
        /*0060*/ 	.short	0x0001
        /*0062*/ 	.short	0x0008
        /*0064*/ 	.byte	0x00, 0xf0, 0x41, 0x00


	//----- nvinfo : EIATTR_KPARAM_INFO
	.align		4
.L_2181:
        /*0068*/ 	.byte	0x04, 0x17
        /*006a*/ 	.short	(.L_2183 - .L_2182)
.L_2182:
        /*006c*/ 	.word	0x00000000
        /*0070*/ 	.short	0x0000
        /*0072*/ 	.short	0x0000
        /*0074*/ 	.byte	0x00, 0xf0, 0x11, 0x00


	//----- nvinfo : EIATTR_SPARSE_MMA_MASK
	.align		4
.L_2183:
        /*0078*/ 	.byte	0x03, 0x50
        /*007a*/ 	.short	0x0000


	//----- nvinfo : EIATTR_MAXREG_COUNT
	.align		4
        /*007c*/ 	.byte	0x03, 0x1b
        /*007e*/ 	.short	0x00ff


	//----- nvinfo : EIATTR_EXTERNS
	.align		4
        /*0080*/ 	.byte	0x04, 0x0f
        /*0082*/ 	.short	(.L_2185 - .L_2184)


	//   ....[0]....
	.align		4
.L_2184:
        /*0084*/ 	.word	index@(__assertfail)


	//----- nvinfo : EIATTR_MERCURY_ISA_VERSION
	.align		4
.L_2185:
        /*0088*/ 	.byte	0x03, 0x5f
        /*008a*/ 	.short	0x0101


	//----- nvinfo : EIATTR_SYSCALL_OFFSETS
	.align		4
        /*008c*/ 	.byte	0x04, 0x46
        /*008e*/ 	.short	(.L_2187 - .L_2186)


	//   ....[0]....
.L_2186:
        /*0090*/ 	.word	0x00001070


	//   ....[1]....
        /*0094*/ 	.word	0x00002020


	//   ....[2]....
        /*0098*/ 	.word	0x00002fc0


	//   ....[3]....
        /*009c*/ 	.word	0x00003f30


	//   ....[4]....
        /*00a0*/ 	.word	0x00005180


	//   ....[5]....
        /*00a4*/ 	.word	0x00006310


	//   ....[6]....
        /*00a8*/ 	.word	0x00007490


	//   ....[7]....
        /*00ac*/ 	.word	0x00008630


	//----- nvinfo : EIATTR_EXIT_INSTR_OFFSETS
	.align		4
.L_2187:
        /*00b0*/ 	.byte	0x04, 0x1c
        /*00b2*/ 	.short	(.L_2189 - .L_2188)


	//   ....[0]....
.L_2188:
        /*00b4*/ 	.word	0x00007530


	//   ....[1]....
        /*00b8*/ 	.word	0x00007670


	//   ....[2]....
        /*00bc*/ 	.word	0x000076b0


	//   ....[3]....
        /*00c0*/ 	.word	0x00007740


	//   ....[4]....
        /*00c4*/ 	.word	0x00007770


	//   ....[5]....
        /*00c8*/ 	.word	0x000077a0


	//   ....[6]....
        /*00cc*/ 	.word	0x00007870


	//   ....[7]....
        /*00d0*/ 	.word	0x000078f0


	//   ....[8]....
        /*00d4*/ 	.word	0x000079d0


	//   ....[9]....
        /*00d8*/ 	.word	0x00007a60


	//   ....[10]....
        /*00dc*/ 	.word	0x00007a80


	//   ....[11]....
        /*00e0*/ 	.word	0x00007b40


	//   ....[12]....
        /*00e4*/ 	.word	0x00007b70


	//   ....[13]....
        /*00e8*/ 	.word	0x00007d40


	//   ....[14]....
        /*00ec*/ 	.word	0x00007ee0


	//   ....[15]....
        /*00f0*/ 	.word	0x00007f60


	//   ....[16]....
        /*00f4*/ 	.word	0x00008010


	//   ....[17]....
        /*00f8*/ 	.word	0x000081d0


	//   ....[18]....
        /*00fc*/ 	.word	0x00008390


	//   ....[19]....
        /*0100*/ 	.word	0x00008530


	//   ....[20]....
        /*0104*/ 	.word	0x00008640


	//   ....[21]....
        /*0108*/ 	.word	0x00008670


	//   ....[22]....
        /*010c*/ 	.word	0x000086a0


	//----- nvinfo : EIATTR_MAX_THREADS
	.align		4
.L_2189:
        /*0110*/ 	.byte	0x04, 0x05
        /*0112*/ 	.short	(.L_2191 - .L_2190)
.L_2190:
        /*0114*/ 	.word	0x00000080
        /*0118*/ 	.word	0x00000001
        /*011c*/ 	.word	0x00000001


	//----- nvinfo : EIATTR_CRS_STACK_SIZE
	.align		4
.L_2191:
        /*0120*/ 	.byte	0x04, 0x1e
        /*0122*/ 	.short	(.L_2193 - .L_2192)
.L_2192:
        /*0124*/ 	.word	0x00000000


	//----- nvinfo : EIATTR_CBANK_PARAM_SIZE
	.align		4
.L_2193:
        /*0128*/ 	.byte	0x03, 0x19
        /*012a*/ 	.short	0x003c


	//----- nvinfo : EIATTR_PARAM_CBANK
	.align		4
        /*012c*/ 	.byte	0x04, 0x0a
        /*012e*/ 	.short	(.L_2195 - .L_2194)
	.align		4
.L_2194:
        /*0130*/ 	.word	index@(.nv.constant0._ZN2at6native27unrolled_elementwise_kernelINS0_13AUnaryFunctorIdddZZZNS0_20copysign_kernel_cudaERNS_18TensorIteratorBaseEENKUlvE_clEvENKUlvE_clEvEUlddE_EESt5arrayIPcLm2EELi4E23TrivialOffsetCalculatorILi1EjESD_NS0_6memory12LoadWithCastILi1EEENSE_13StoreWithCastILi1EEEEEviT_T0_T2_T3_T4_T5_)
        /*0134*/ 	.short	0x0210
        /*0136*/ 	.short	0x003c


	//----- nvinfo : EIATTR_SW_WAR
	.align		4
.L_2195:
        /*0138*/ 	.byte	0x04, 0x36
        /*013a*/ 	.short	(.L_2197 - .L_2196)
.L_2196:
        /*013c*/ 	.word	0x00000008
.L_2197:


//--------------------- .nv.info._ZN2at6native18elementwise_kernelILi128ELi2EZNS0_22gpu_kernel_impl_nocastINS0_13AUnaryFunctorIdddZZZNS0_20copysign_kernel_cudaERNS_18TensorIteratorBaseEENKUlvE_clEvENKUlvE_clEvEUlddE_EEEEvS5_RKT_EUliE_EEviT1_ --------------------------
	.section	.nv.info._ZN2at6native18elementwise_kernelILi128ELi2EZNS0_22gpu_kernel_impl_nocastINS0_13AUnaryFunctorIdddZZZNS0_20copysign_kernel_cudaERNS_18TensorIteratorBaseEENKUlvE_clEvENKUlvE_clEvEUlddE_EEEEvS5_RKT_EUliE_EEviT1_,"",@"SHT_CUDA_INFO"
	.sectionflags	@""
	.align	4


	//----- nvinfo : EIATTR_CUDA_API_VERSION
	.align		4
        /*0000*/ 	.byte	0x04, 0x37
        /*0002*/ 	.short	(.L_2199 - .L_2198)
.L_2198:
        /*0004*/ 	.word	0x00000082


	//----- nvinfo : EIATTR_KPARAM_INFO
	.align		4
.L_2199:
        /*0008*/ 	.byte	0x04, 0x17
        /*000a*/ 	.short	(.L_2201 - .L_2200)
.L_2200:
        /*000c*/ 	.word	0x00000000
        /*0010*/ 	.short	0x0001
        /*0012*/ 	.short	0x0008
        /*0014*/ 	.byte	0x00, 0xf0, 0x81, 0x08


	//----- nvinfo : EIATTR_KPARAM_INFO
	.align		4
.L_2201:
        /*0018*/ 	.byte	0x04, 0x17
        /*001a*/ 	.short	(.L_2203 - .L_2202)
.L_2202:
        /*001c*/ 	.word	0x00000000
        /*0020*/ 	.short	0x0000
        /*0022*/ 	.short	0x0000
        /*0024*/ 	.byte	0x00, 0xf0, 0x11, 0x00


	//----- nvinfo : EIATTR_SPARSE_MMA_MASK
	.align		4
.L_2203:
        /*0028*/ 	.byte	0x03, 0x50
        /*002a*/ 	.short	0x0000


	//----- nvinfo : EIATTR_MAXREG_COUNT
	.align		4
        /*002c*/ 	.byte	0x03, 0x1b
        /*002e*/ 	.short	0x0080


	//----- nvinfo : EIATTR_MERCURY_ISA_VERSION
	.align		4
        /*0030*/ 	.byte	0x03, 0x5f
        /*0032*/ 	.short	0x0101


	//----- nvinfo : EIATTR_EXIT_INSTR_OFFSETS
	.align		4
        /*0034*/ 	.byte	0x04, 0x1c
        /*0036*/ 	.short	(.L_2205 - .L_2204)


	//   ....[0]....
.L_2204:
        /*0038*/ 	.word	0x00001460


	//   ....[1]....
        /*003c*/ 	.word	0x00002810


	//----- nvinfo : EIATTR_MAX_THREADS
	.align		4
.L_2205:
        /*0040*/ 	.byte	0x04, 0x05
        /*0042*/ 	.short	(.L_2207 - .L_2206)
.L_2206:
        /*0044*/ 	.word	0x00000080
        /*0048*/ 	.word	0x00000001
        /*004c*/ 	.word	0x00000001


	//----- nvinfo : EIATTR_CRS_STACK_SIZE
	.align		4
.L_2207:
        /*0050*/ 	.byte	0x04, 0x1e
        /*0052*/ 	.short	(.L_2209 - .L_2208)
.L_2208:
        /*0054*/ 	.word	0x00000000


	//----- nvinfo : EIATTR_CBANK_PARAM_SIZE
	.align		4
.L_2209:
        /*0058*/ 	.byte	0x03, 0x19
        /*005a*/ 	.short	0x0228


	//----- nvinfo : EIATTR_PARAM_CBANK
	.align		4
        /*005c*/ 	.byte	0x04, 0x0a
        /*005e*/ 	.short	(.L_2211 - .L_2210)
	.align		4
.L_2210:
        /*0060*/ 	.word	index@(.nv.constant0._ZN2at6native18elementwise_kernelILi128ELi2EZNS0_22gpu_kernel_impl_nocastINS0_13AUnaryFunctorIdddZZZNS0_20copysign_kernel_cudaERNS_18TensorIteratorBaseEENKUlvE_clEvENKUlvE_clEvEUlddE_EEEEvS5_RKT_EUliE_EEviT1_)
        /*0064*/ 	.short	0x0210
        /*0066*/ 	.short	0x0228


	//----- nvinfo : EIATTR_SW_WAR
	.align		4
.L_2211:
        /*0068*/ 	.byte	0x04, 0x36
        /*006a*/ 	.short	(.L_2213 - .L_2212)
.L_2212:
        /*006c*/ 	.word	0x00000008
.L_2213:


//--------------------- .nv.info._ZN2at6native27unrolled_elementwise_kernelINS0_13AUnaryFunctorIdddZZZNS0_20copysign_kernel_cudaERNS_18TensorIteratorBaseEENKUlvE_clEvENKUlvE_clEvEUlddE_EESt5arrayIPcLm2EELi4E23TrivialOffsetCalculatorILi1EjESD_NS0_6memory15LoadWithoutCastENSE_16StoreWithoutCastEEEviT_T0_T2_T3_T4_T5_ --------------------------
	.section	.nv.info._ZN2at6native27unrolled_elementwise_kernelINS0_13AUnaryFunctorIdddZZZNS0_20copysign_kernel_cudaERNS_18TensorIteratorBaseEENKUlvE_clEvENKUlvE_clEvEUlddE_EESt5arrayIPcLm2EELi4E23TrivialOffsetCalculatorILi1EjESD_NS0_6memory15LoadWithoutCastENSE_16StoreWithoutCastEEEviT_T0_T2_T3_T4_T5_,"",@"SHT_CUDA_INFO"
	.sectionflags	@""
	.align	4


	//----- nvinfo : EIATTR_CUDA_API_VERSION
	.align		4
        /*0000*/ 	.byte	0x04, 0x37
        /*0002*/ 	.short	(.L_2215 - .L_2214)
.L_2214:
        /*0004*/ 	.word	0x00000082


	//----- nvinfo : EIATTR_KPARAM_INFO
	.align		4
.L_2215:
        /*0008*/ 	.byte	0x04, 0x17
        /*000a*/ 	.short	(.L_2217 - .L_2216)
.L_2216:
        /*000c*/ 	.word	0x00000000
        /*0010*/ 	.short	0x0006
        /*0012*/ 	.short	0x002b
        /*0014*/ 	.byte	0x00, 0xf0, 0x05, 0x00


	//----- nvinfo : EIATTR_KPARAM_INFO
	.align		4
.L_2217:
        /*0018*/ 	.byte	0x04, 0x17
        /*001a*/ 	.short	(.L_2219 - .L_2218)
.L_2218:
        /*001c*/ 	.word	0x00000000
        /*0020*/ 	.short	0x0005
        /*0022*/ 	.short	0x002a
        /*0024*/ 	.byte	0x00, 0xf0, 0x05, 0x00


	//----- nvinfo : EIATTR_KPARAM_INFO
	.align		4
.L_2219:
        /*0028*/ 	.byte	0x04, 0x17
        /*002a*/ 	.short	(.L_2221 - .L_2220)
.L_2220:
        /*002c*/ 	.word	0x00000000
        /*0030*/ 	.short	0x0004
        /*0032*/ 	.short	0x0029
        /*0034*/ 	.byte	0x00, 0xf0, 0x05, 0x00


	//----- nvinfo : EIATTR_KPARAM_INFO
	.align		4
.L_2221:
        /*0038*/ 	.byte	0x04, 0x17
        /*003a*/ 	.short	(.L_2223 - .L_2222)
.L_2222:
        /*003c*/ 	.word	0x00000000
        /*0040*/ 	.short	0x0003
        /*0042*/ 	.short	0x0028
        /*0044*/ 	.byte	0x00, 0xf0, 0x05, 0x00


	//----- nvinfo : EIATTR_KPARAM_INFO
	.align		4
.L_2223:
        /*0048*/ 	.byte	0x04, 0x17
        /*004a*/ 	.short	(.L_2225 - .L_2224)
.L_2224:
        /*004c*/ 	.word	0x00000000
        /*0050*/ 	.short	0x0002
        /*0052*/ 	.short	0x0018
        /*0054*/ 	.byte	0x00, 0xf0, 0x41, 0x00


	//----- nvinfo : EIATTR_KPARAM_INFO
	.align		4
.L_2225:
        /*0058*/ 	.byte	0x04, 0x17
        /*005a*/ 	.short	(.L_2227 - .L_2226)
.L_2226:
        /*005c*/ 	.word	0x00000000
        /*0060*/ 	.short	0x0001
        /*0062*/ 	.short	0x0008
        /*0064*/ 	.byte	0x00, 0xf0, 0x41, 0x00


	//----- nvinfo : EIATTR_KPARAM_INFO
	.align		4
.L_2227:
        /*0068*/ 	.byte	0x04, 0x17
        /*006a*/ 	.short	(.L_2229 - .L_2228)
.L_2228:
        /*006c*/ 	.word	0x00000000
        /*0070*/ 	.short	0x0000
        /*0072*/ 	.short	0x0000
        /*0074*/ 	.byte	0x00, 0xf0, 0x11, 0x00


	//----- nvinfo : EIATTR_SPARSE_MMA_MASK
	.align		4
.L_2229:
        /*0078*/ 	.byte	0x03, 0x50
        /*007a*/ 	.short	0x0000


	//----- nvinfo : EIATTR_MAXREG_COUNT
	.align		4
        /*007c*/ 	.byte	0x03, 0x1b
        /*007e*/ 	.short	0x00ff


	//----- nvinfo : EIATTR_MERCURY_ISA_VERSION
	.align		4
        /*0080*/ 	.byte	0x03, 0x5f
        /*0082*/ 	.short	0x0101


	//----- nvinfo : EIATTR_EXIT_INSTR_OFFSETS
	.align		4
        /*0084*/ 	.byte	0x04, 0x1c
        /*0086*/ 	.short	(.L_2231 - .L_2230)


	//   ....[0]....
.L_2230:
        /*0088*/ 	.word	0x000003f0


	//   ....[1]....
        /*008c*/ 	.word	0x00000450


	//----- nvinfo : EIATTR_MAX_THREADS
	.align		4
.L_2231:
        /*0090*/ 	.byte	0x04, 0x05
        /*0092*/ 	.short	(.L_2233 - .L_2232)
.L_2232:
        /*0094*/ 	.word	0x00000080
        /*0098*/ 	.word	0x00000001
        /*009c*/ 	.word	0x00000001


	//----- nvinfo : EIATTR_CRS_STACK_SIZE
	.align		4
.L_2233:
        /*00a0*/ 	.byte	0x04, 0x1e
        /*00a2*/ 	.short	(.L_2235 - .L_2234)
.L_2234:
        /*00a4*/ 	.word	0x00000000


	//----- nvinfo : EIATTR_CBANK_PARAM_SIZE
	.align		4
.L_2235:
        /*00a8*/ 	.byte	0x03, 0x19
        /*00aa*/ 	.short	0x002c


	//----- nvinfo : EIATTR_PARAM_CBANK
	.align		4
        /*00ac*/ 	.byte	0x04, 0x0a
        /*00ae*/ 	.short	(.L_2237 - .L_2236)
	.align		4
.L_2236:
        /*00b0*/ 	.word	index@(.nv.constant0._ZN2at6native27unrolled_elementwise_kernelINS0_13AUnaryFunctorIdddZZZNS0_20copysign_kernel_cudaERNS_18TensorIteratorBaseEENKUlvE_clEvENKUlvE_clEvEUlddE_EESt5arrayIPcLm2EELi4E23TrivialOffsetCalculatorILi1EjESD_NS0_6memory15LoadWithoutCastENSE_16StoreWithoutCastEEEviT_T0_T2_T3_T4_T5_)
        /*00b4*/ 	.short	0x0210
        /*00b6*/ 	.short	0x002c


	//----- nvinfo : EIATTR_SW_WAR
	.align		4
.L_2237:
        /*00b8*/ 	.byte	0x04, 0x36
        /*00ba*/ 	.short	(.L_2239 - .L_2238)
.L_2238:
        /*00bc*/ 	.word	0x00000008
.L_2239:


//--------------------- .nv.info._ZN2at6native29vectorized_elementwise_kernelILi2ENS0_13AUnaryFunctorIdddZZZNS0_20copysign_kernel_cudaERNS_18TensorIteratorBaseEENKUlvE_clEvENKUlvE_clEvEUlddE_EESt5arrayIPcLm2EEEEviT0_T1_ --------------------------
	.section	.nv.info._ZN2at6native29vectorized_elementwise_kernelILi2ENS0_13AUnaryFunctorIdddZZZNS0_20copysign_kernel_cudaERNS_18TensorIteratorBaseEENKUlvE_clEvENKUlvE_clEvEUlddE_EESt5arrayIPcLm2EEEEviT0_T1_,"",@"SHT_CUDA_INFO"
	.sectionflags	@""
	.align	4


	//----- nvinfo : EIATTR_CUDA_API_VERSION
	.align		4
        /*0000*/ 	.byte	0x04, 0x37
        /*0002*/ 	.short	(.L_2241 - .L_2240)
.L_2240:
        /*0004*/ 	.word	0x00000082


	//----- nvinfo : EIATTR_KPARAM_INFO
	.align		4
.L_2241:
        /*0008*/ 	.byte	0x04, 0x17
        /*000a*/ 	.short	(.L_2243 - .L_2242)
.L_2242:
        /*000c*/ 	.word	0x00000000
        /*0010*/ 	.short	0x0002
        /*0012*/ 	.short	0x0018
        /*0014*/ 	.byte	0x00, 0xf0, 0x41, 0x00


	//----- nvinfo : EIATTR_KPARAM_INFO
	.align		4
.L_2243:
        /*0018*/ 	.byte	0x04, 0x17
        /*001a*/ 	.short	(.L_2245 - .L_2244)
.L_2244:
        /*001c*/ 	.word	0x00000000
        /*0020*/ 	.short	0x0001
        /*0022*/ 	.short	0x0008
        /*0024*/ 	.byte	0x00, 0xf0, 0x41, 0x00


	//----- nvinfo : EIATTR_KPARAM_INFO
	.align		4
.L_2245:
        /*0028*/ 	.byte	0x04, 0x17
        /*002a*/ 	.short	(.L_2247 - .L_2246)
.L_2246:
        /*002c*/ 	.word	0x00000000
        /*0030*/ 	.short	0x0000
        /*0032*/ 	.short	0x0000
        /*0034*/ 	.byte	0x00, 0xf0, 0x11, 0x00


	//----- nvinfo : EIATTR_SPARSE_MMA_MASK
	.align		4
.L_2247:
        /*0038*/ 	.byte	0x03, 0x50
        /*003a*/ 	.short	0x0000


	//----- nvinfo : EIATTR_MAXREG_COUNT
	.align		4
        /*003c*/ 	.byte	0x03, 0x1b
        /*003e*/ 	.short	0x00ff


	//----- nvinfo : EIATTR_MERCURY_ISA_VERSION
	.align		4
        /*0040*/ 	.byte	0x03, 0x5f
        /*0042*/ 	.short	0x0101


	//----- nvinfo : EIATTR_EXIT_INSTR_OFFSETS
	.align		4
        /*0044*/ 	.byte	0x04, 0x1c
        /*0046*/ 	.short	(.L_2249 - .L_2248)


	//   ....[0]....
.L_2248:
        /*0048*/ 	.word	0x00000290


	//   ....[1]....
        /*004c*/ 	.word	0x00000a90


	//   ....[2]....
        /*0050*/ 	.word	0x00000ae0


	//----- nvinfo : EIATTR_MAX_THREADS
	.align		4
.L_2249:
        /*0054*/ 	.byte	0x04, 0x05
        /*0056*/ 	.short	(.L_2251 - .L_2250)
.L_2250:
        /*0058*/ 	.word	0x00000080
        /*005c*/ 	.word	0x00000001
        /*0060*/ 	.word	0x00000001


	//----- nvinfo : EIATTR_CRS_STACK_SIZE
	.align		4
.L_2251:
        /*0064*/ 	.byte	0x04, 0x1e
        /*0066*/ 	.short	(.L_2253 - .L_2252)
.L_2252:
        /*0068*/ 	.word	0x00000000


	//----- nvinfo : EIATTR_CBANK_PARAM_SIZE
	.align		4
.L_2253:
        /*006c*/ 	.byte	0x03, 0x19
        /*006e*/ 	.short	0x0028


	//----- nvinfo : EIATTR_PARAM_CBANK
	.align		4
        /*0070*/ 	.byte	0x04, 0x0a
        /*0072*/ 	.short	(.L_2255 - .L_2254)
	.align		4
.L_2254:
        /*0074*/ 	.word	index@(.nv.constant0._ZN2at6native29vectorized_elementwise_kernelILi2ENS0_13AUnaryFunctorIdddZZZNS0_20copysign_kernel_cudaERNS_18TensorIteratorBaseEENKUlvE_clEvENKUlvE_clEvEUlddE_EESt5arrayIPcLm2EEEEviT0_T1_)
        /*0078*/ 	.short	0x0210
        /*007a*/ 	.short	0x0028


	//----- nvinfo : EIATTR_SW_WAR
	.align		4
.L_2255:
        /*007c*/ 	.byte	0x04, 0x36
        /*007e*/ 	.short	(.L_2257 - .L_2256)
.L_2256:
        /*0080*/ 	.word	0x00000008
.L_2257:


//--------------------- .nv.info._ZN2at6native29vectorized_elementwise_kernelILi4ENS0_13AUnaryFunctorIdddZZZNS0_20copysign_kernel_cudaERNS_18TensorIteratorBaseEENKUlvE_clEvENKUlvE_clEvEUlddE_EESt5arrayIPcLm2EEEEviT0_T1_ --------------------------
	.section	.nv.info._ZN2at6native29vectorized_elementwise_kernelILi4ENS0_13AUnaryFunctorIdddZZZNS0_20copysign_kernel_cudaERNS_18TensorIteratorBaseEENKUlvE_clEvENKUlvE_clEvEUlddE_EESt5arrayIPcLm2EEEEviT0_T1_,"",@"SHT_CUDA_INFO"
	.sectionflags	@""
	.align	4


	//----- nvinfo : EIATTR_CUDA_API_VERSION
	.align		4
        /*0000*/ 	.byte	0x04, 0x37
        /*0002*/ 	.short	(.L_2259 - .L_2258)
.L_2258:
        /*0004*/ 	.word	0x00000082


	//----- nvinfo : EIATTR_KPARAM_INFO
	.align		4
.L_2259:
        /*0008*/ 	.byte	0x04, 0x17
        /*000a*/ 	.short	(.L_2261 - .L_2260)
.L_2260:
        /*000c*/ 	.word	0x00000000
        /*0010*/ 	.short	0x0002
        /*0012*/ 	.short	0x0018
        /*0014*/ 	.byte	0x00, 0xf0, 0x41, 0x00


	//----- nvinfo : EIATTR_KPARAM_INFO
	.align		4
.L_2261:
        /*0018*/ 	.byte	0x04, 0x17
        /*001a*/ 	.short	(.L_2263 - .L_2262)
.L_2262:
        /*001c*/ 	.word	0x00000000
        /*0020*/ 	.short	0x0001
        /*0022*/ 	.short	0x0008
        /*0024*/ 	.byte	0x00, 0xf0, 0x41, 0x00


	//----- nvinfo : EIATTR_KPARAM_INFO
	.align		4
.L_2263:
        /*0028*/ 	.byte	0x04, 0x17
        /*002a*/ 	.short	(.L_2265 - .L_2264)
.L_2264:
        /*002c*/ 	.word	0x00000000
        /*0030*/ 	.short	0x0000
        /*0032*/ 	.short	0x0000
        /*0034*/ 	.byte	0x00, 0xf0, 0x11, 0x00


	//----- nvinfo : EIATTR_SPARSE_MMA_MASK
	.align		4
.L_2265:
        /*0038*/ 	.byte	0x03, 0x50
        /*003a*/ 	.short	0x0000


	//----- nvinfo : EIATTR_MAXREG_COUNT
	.align		4
        /*003c*/ 	.byte	0x03, 0x1b
        /*003e*/ 	.short	0x00ff


	//----- nvinfo : EIATTR_MERCURY_ISA_VERSION
	.align		4
        /*0040*/ 	.byte	0x03, 0x5f
        /*0042*/ 	.short	0x0101


	//----- nvinfo : EIATTR_EXIT_INSTR_OFFSETS
	.align		4
        /*0044*/ 	.byte	0x04, 0x1c
        /*0046*/ 	.short	(.L_2267 - .L_2266)


	//   ....[0]....
.L_2266:
        /*0048*/ 	.word	0x00000290


	//   ....[1]....
        /*004c*/ 	.word	0x00000a90


	//   ....[2]....
        /*0050*/ 	.word	0x00000ae0


	//----- nvinfo : EIATTR_MAX_THREADS
	.align		4
.L_2267:
        /*0054*/ 	.byte	0x04, 0x05
        /*0056*/ 	.short	(.L_2269 - .L_2268)
.L_2268:
        /*0058*/ 	.word	0x00000080
        /*005c*/ 	.word	0x00000001
        /*0060*/ 	.word	0x00000001


	//----- nvinfo : EIATTR_CRS_STACK_SIZE
	.align		4
.L_2269:
        /*0064*/ 	.byte	0x04, 0x1e
        /*0066*/ 	.short	(.L_2271 - .L_2270)
.L_2270:
        /*0068*/ 	.word	0x00000000


	//----- nvinfo : EIATTR_CBANK_PARAM_SIZE
	.align		4
.L_2271:
        /*006c*/ 	.byte	0x03, 0x19
        /*006e*/ 	.short	0x0028


	//----- nvinfo : EIATTR_PARAM_CBANK
	.align		4
        /*0070*/ 	.byte	0x04, 0x0a
        /*0072*/ 	.short	(.L_2273 - .L_2272)
	.align		4
.L_2272:
        /*0074*/ 	.word	index@(.nv.constant0._ZN2at6native29vectorized_elementwise_kernelILi4ENS0_13AUnaryFunctorIdddZZZNS0_20copysign_kernel_cudaERNS_18TensorIteratorBaseEENKUlvE_clEvENKUlvE_clEvEUlddE_EESt5arrayIPcLm2EEEEviT0_T1_)
        /*0078*/ 	.short	0x0210
        /*007a*/ 	.short	0x0028


	//----- nvinfo : EIATTR_SW_WAR
	.align		4
.L_2273:
        /*007c*/ 	.byte	0x04, 0x36
        /*007e*/ 	.short	(.L_2275 - .L_2274)
.L_2274:
        /*0080*/ 	.word	0x00000008
.L_2275:


//--------------------- .nv.info._ZN2at6native29vectorized_elementwise_kernelILi8ENS0_13AUnaryFunctorIdddZZZNS0_20copysign_kernel_cudaERNS_18TensorIteratorBaseEENKUlvE_clEvENKUlvE_clEvEUlddE_EESt5arrayIPcLm2EEEEviT0_T1_ --------------------------
	.section	.nv.info._ZN2at6native29vectorized_elementwise_kernelILi8ENS0_13AUnaryFunctorIdddZZZNS0_20copysign_kernel_cudaERNS_18TensorIteratorBaseEENKUlvE_clEvENKUlvE_clEvEUlddE_EESt5arrayIPcLm2EEEEviT0_T1_,"",@"SHT_CUDA_INFO"
	.sectionflags	@""
	.align	4


	//----- nvinfo : EIATTR_CUDA_API_VERSION
	.align		4
        /*0000*/ 	.byte	0x04, 0x37
        /*0002*/ 	.short	(.L_2277 - .L_2276)
.L_2276:
        /*0004*/ 	.word	0x00000082


	//----- nvinfo : EIATTR_KPARAM_INFO
	.align		4
.L_2277:
        /*0008*/ 	.byte	0x04, 0x17
        /*000a*/ 	.short	(.L_2279 - .L_2278)
.L_2278:
        /*000c*/ 	.word	0x00000000
        /*0010*/ 	.short	0x0002
        /*0012*/ 	.short	0x0018
        /*0014*/ 	.byte	0x00, 0xf0, 0x41, 0x00


	//----- nvinfo : EIATTR_KPARAM_INFO
	.align		4
.L_2279:
        /*0018*/ 	.byte	0x04, 0x17
        /*001a*/ 	.short	(.L_2281 - .L_2280)
.L_2280:
        /*001c*/ 	.word	0x00000000
        /*0020*/ 	.short	0x0001
        /*0022*/ 	.short	0x0008
        /*0024*/ 	.byte	0x00, 0xf0, 0x41, 0x00


	//----- nvinfo : EIATTR_KPARAM_INFO
	.align		4
.L_2281:
        /*0028*/ 	.byte	0x04, 0x17
        /*002a*/ 	.short	(.L_2283 - .L_2282)
.L_2282:
        /*002c*/ 	.word	0x00000000
        /*0030*/ 	.short	0x0000
        /*0032*/ 	.short	0x0000
        /*0034*/ 	.byte	0x00, 0xf0, 0x11, 0x00


	//----- nvinfo : EIATTR_SPARSE_MMA_MASK
	.align		4
.L_2283:
        /*0038*/ 	.byte	0x03, 0x50
        /*003a*/ 	.short	0x0000


	//----- nvinfo : EIATTR_MAXREG_COUNT
	.align		4
        /*003c*/ 	.byte	0x03, 0x1b
        /*003e*/ 	.short	0x00ff


	//----- nvinfo : EIATTR_MERCURY_ISA_VERSION
	.align		4
        /*0040*/ 	.byte	0x03, 0x5f
        /*0042*/ 	.short	0x0101


	//----- nvinfo : EIATTR_EXIT_INSTR_OFFSETS
	.align		4
        /*0044*/ 	.byte	0x04, 0x1c
        /*0046*/ 	.short	(.L_2285 - .L_2284)


	//   ....[0]....
.L_2284:
        /*0048*/ 	.word	0x00000290


	//   ....[1]....
        /*004c*/ 	.word	0x00000a90


	//   ....[2]....
        /*0050*/ 	.word	0x00000ae0


	//----- nvinfo : EIATTR_MAX_THREADS
	.align		4
.L_2285:
        /*0054*/ 	.byte	0x04, 0x05
        /*0056*/ 	.short	(.L_2287 - .L_2286)
.L_2286:
        /*0058*/ 	.word	0x00000080
        /*005c*/ 	.word	0x00000001
        /*0060*/ 	.word	0x00000001


	//----- nvinfo : EIATTR_CRS_STACK_SIZE
	.align		4
.L_2287:
        /*0064*/ 	.byte	0x04, 0x1e
        /*0066*/ 	.short	(.L_2289 - .L_2288)
.L_2288:
        /*0068*/ 	.word	0x00000000


	//----- nvinfo : EIATTR_CBANK_PARAM_SIZE
	.align		4
.L_2289:
        /*006c*/ 	.byte	0x03, 0x19
        /*006e*/ 	.short	0x0028


	//----- nvinfo : EIATTR_PARAM_CBANK
	.align		4
        /*0070*/ 	.byte	0x04, 0x0a
        /*0072*/ 	.short	(.L_2291 - .L_2290)
	.align		4
.L_2290:
        /*0074*/ 	.word	index@(.nv.constant0._ZN2at6native29vectorized_elementwise_kernelILi8ENS0_13AUnaryFunctorIdddZZZNS0_20copysign_kernel_cudaERNS_18TensorIteratorBaseEENKUlvE_clEvENKUlvE_clEvEUlddE_EESt5arrayIPcLm2EEEEviT0_T1_)
        /*0078*/ 	.short	0x0210
        /*007a*/ 	.short	0x0028


	//----- nvinfo : EIATTR_SW_WAR
	.align		4
.L_2291:
        /*007c*/ 	.byte	0x04, 0x36
        /*007e*/ 	.short	(.L_2293 - .L_2292)
.L_2292:
        /*0080*/ 	.word	0x00000008
.L_2293:


//--------------------- .nv.callgraph             --------------------------
	.section	.nv.callgraph,"",@"SHT_CUDA_CALLGRAPH"
	.align	4
	.sectionentsize	8
	.align		4
        /*0000*/ 	.word	0x00000000
	.align		4
        /*0004*/ 	.word	0xffffffff
	.align		4
        /*0008*/ 	.word	index@(_ZN2at6native18elementwise_kernelILi128ELi4EZNS0_15gpu_kernel_implINS0_13BinaryFunctorIN3c104HalfES5_S5_ZZZNS0_20copysign_kernel_cudaERNS_18TensorIteratorBaseEENKUlvE_clEvENKUlvE2_clEvEUlS5_S5_E_EEEEvS7_RKT_EUliE_EEviT1_)
	.align		4
        /*000c*/ 	.word	index@(__assertfail)
	.align		4
        /*0010*/ 	.word	index@(_ZN2at6native27unrolled_elementwise_kernelINS0_13BinaryFunctorIN3c104HalfES4_S4_ZZZNS0_20copysign_kernel_cudaERNS_18TensorIteratorBaseEENKUlvE_clEvENKUlvE2_clEvEUlS4_S4_E_EESt5arrayIPcLm3EELi4E23TrivialOffsetCalculatorILi2EjESE_ILi1EjENS0_6memory12LoadWithCastILi2EEENSH_13StoreWithCastILi1EEEEEviT_T0_T2_T3_T4_T5_)
	.align		4
        /*0014*/ 	.word	index@(__assertfail)
	.align		4
        /*0018*/ 	.word	index@(_ZN2at6native18elementwise_kernelILi128ELi4EZNS0_15gpu_kernel_implINS0_13BUnaryFunctorIN3c104HalfES5_S5_ZZZNS0_20copysign_kernel_cudaERNS_18TensorIteratorBaseEENKUlvE_clEvENKUlvE2_clEvEUlS5_S5_E_EEEEvS7_RKT_EUliE_EEviT1_)
	.align		4
        /*001c*/ 	.word	index@(__assertfail)
	.align		4
        /*0020*/ 	.word	index@(_ZN2at6native27unrolled_elementwise_kernelINS0_13BUnaryFunctorIN3c104HalfES4_S4_ZZZNS0_20copysign_kernel_cudaERNS_18TensorIteratorBaseEENKUlvE_clEvENKUlvE2_clEvEUlS4_S4_E_EESt5arrayIPcLm2EELi4E23TrivialOffsetCalculatorILi1EjESF_NS0_6memory12LoadWithCastILi1EEENSG_13StoreWithCastILi1EEEEEviT_T0_T2_T3_T4_T5_)
	.align		4
        /*0024*/ 	.word	index@(__assertfail)
	.align		4
        /*0028*/ 	.word	index@(_ZN2at6native18elementwise_kernelILi128ELi4EZNS0_15gpu_kernel_implINS0_13AUnaryFunctorIN3c104HalfES5_S5_ZZZNS0_20copysign_kernel_cudaERNS_18TensorIteratorBaseEENKUlvE_clEvENKUlvE2_clEvEUlS5_S5_E_EEEEvS7_RKT_EUliE_EEviT1_)
	.align		4
        /*002c*/ 	.word	index@(__assertfail)
	.align		4
        /*0030*/ 	.word	index@(_ZN2at6native27unrolled_elementwise_kernelINS0_13AUnaryFunctorIN3c104HalfES4_S4_ZZZNS0_20copysign_kernel_cudaERNS_18TensorIteratorBaseEENKUlvE_clEvENKUlvE2_clEvEUlS4_S4_E_EESt5arrayIPcLm2EELi4E23TrivialOffsetCalculatorILi1EjESF_NS0_6memory12LoadWithCastILi1EEENSG_13StoreWithCastILi1EEEEEviT_T0_T2_T3_T4_T5_)
	.align		4
        /*0034*/ 	.word	index@(__assertfail)
	.align		4
        /*0038*/ 	.word	index@(_ZN2at6native18elementwise_kernelILi128ELi4EZNS0_15gpu_kernel_implINS0_13BinaryFunctorIN3c108BFloat16ES5_S5_ZZZNS0_20copysign_kernel_cudaERNS_18TensorIteratorBaseEENKUlvE_clEvENKUlvE1_clEvEUlS5_S5_E_EEEEvS7_RKT_EUliE_EEviT1_)
	.align		4
        /*003c*/ 	.word	index@(__assertfail)
	.align		4
        /*0040*/ 	.word	index@(_ZN2at6native27unrolled_elementwise_kernelINS0_13BinaryFunctorIN3c108BFloat16ES4_S4_ZZZNS0_20copysign_kernel_cudaERNS_18TensorIteratorBaseEENKUlvE_clEvENKUlvE1_clEvEUlS4_S4_E_EESt5arrayIPcLm3EELi4E23TrivialOffsetCalculatorILi2EjESE_ILi1EjENS0_6memory12LoadWithCastILi2EEENSH_13StoreWithCastILi1EEEEEviT_T0_T2_T3_T4_T5_)
	.align		4
        /*0044*/ 	.word	index@(__assertfail)
	.align		4
        /*0048*/ 	.word	index@(_ZN2at6native18elementwise_kernelILi128ELi4EZNS0_15gpu_kernel_implINS0_13BUnaryFunctorIN3c108BFloat16ES5_S5_ZZZNS0_20copysign_kernel_cudaERNS_18TensorIteratorBaseEENKUlvE_clEvENKUlvE1_clEvEUlS5_S5_E_EEEEvS7_RKT_EUliE_EEviT1_)
	.align		4
        /*004c*/ 	.word	index@(__assertfail)
	.align		4
        /*0050*/ 	.word	index@(_ZN2at6native27unrolled_elementwise_kernelINS0_13BUnaryFunctorIN3c108BFloat16ES4_S4_ZZZNS0_20copysign_kernel_cudaERNS_18TensorIteratorBaseEENKUlvE_clEvENKUlvE1_clEvEUlS4_S4_E_EESt5arrayIPcLm2EELi4E23TrivialOffsetCalculatorILi1EjESF_NS0_6memory12LoadWithCastILi1EEENSG_13StoreWithCastILi1EEEEEviT_T0_T2_T3_T4_T5_)
	.align		4
        /*0054*/ 	.word	index@(__assertfail)
	.align		4
        /*0058*/ 	.word	index@(_ZN2at6native18elementwise_kernelILi128ELi4EZNS0_15gpu_kernel_implINS0_13AUnaryFunctorIN3c108BFloat16ES5_S5_ZZZNS0_20copysign_kernel_cudaERNS_18TensorIteratorBaseEENKUlvE_clEvENKUlvE1_clEvEUlS5_S5_E_EEEEvS7_RKT_EUliE_EEviT1_)
	.align		4
        /*005c*/ 	.word	index@(__assertfail)
	.align		4
        /*0060*/ 	.word	index@(_ZN2at6native27unrolled_elementwise_kernelINS0_13AUnaryFunctorIN3c108BFloat16ES4_S4_ZZZNS0_20copysign_kernel_cudaERNS_18TensorIteratorBaseEENKUlvE_clEvENKUlvE1_clEvEUlS4_S4_E_EESt5arrayIPcLm2EELi4E23TrivialOffsetCalculatorILi1EjESF_NS0_6memory12LoadWithCastILi1EEENSG_13StoreWithCastILi1EEEEEviT_T0_T2_T3_T4_T5_)
	.align		4
        /*0064*/ 	.word	index@(__assertfail)
	.align		4
        /*0068*/ 	.word	index@(_ZN2at6native18elementwise_kernelILi128ELi4EZNS0_15gpu_kernel_implINS0_13BinaryFunctorIfffZZZNS0_20copysign_kernel_cudaERNS_18TensorIteratorBaseEENKUlvE_clEvENKUlvE0_clEvEUlffE_EEEEvS5_RKT_EUliE_EEviT1_)
	.align		4
        /*006c*/ 	.word	index@(__assertfail)
	.align		4
        /*0070*/ 	.word	index@(_ZN2at6native27unrolled_elementwise_kernelINS0_13BinaryFunctorIfffZZZNS0_20copysign_kernel_cudaERNS_18TensorIteratorBaseEENKUlvE_clEvENKUlvE0_clEvEUlffE_EESt5arrayIPcLm3EELi4E23TrivialOffsetCalculatorILi2EjESC_ILi1EjENS0_6memory12LoadWithCastILi2EEENSF_13StoreWithCastILi1EEEEEviT_T0_T2_T3_T4_T5_)
	.align		4
        /*0074*/ 	.word	index@(__assertfail)
	.align		4
        /*0078*/ 	.word	index@(_ZN2at6native18elementwise_kernelILi128ELi4EZNS0_15gpu_kernel_implINS0_13BUnaryFunctorIfffZZZNS0_20copysign_kernel_cudaERNS_18TensorIteratorBaseEENKUlvE_clEvENKUlvE0_clEvEUlffE_EEEEvS5_RKT_EUliE_EEviT1_)
	.align		4
        /*007c*/ 	.word	index@(__assertfail)
	.align		4
        /*0080*/ 	.word	index@(_ZN2at6native27unrolled_elementwise_kernelINS0_13BUnaryFunctorIfffZZZNS0_20copysign_kernel_cudaERNS_18TensorIteratorBaseEENKUlvE_clEvENKUlvE0_clEvEUlffE_EESt5arrayIPcLm2EELi4E23TrivialOffsetCalculatorILi1EjESD_NS0_6memory12LoadWithCastILi1EEENSE_13StoreWithCastILi1EEEEEviT_T0_T2_T3_T4_T5_)
	.align		4
        /*0084*/ 	.word	index@(__assertfail)
	.align		4
        /*0088*/ 	.word	index@(_ZN2at6native18elementwise_kernelILi128ELi4EZNS0_15gpu_kernel_implINS0_13AUnaryFunctorIfffZZZNS0_20copysign_kernel_cudaERNS_18TensorIteratorBaseEENKUlvE_clEvENKUlvE0_clEvEUlffE_EEEEvS5_RKT_EUliE_EEviT1_)
	.align		4
        /*008c*/ 	.word	index@(__assertfail)
	.align		4
        /*0090*/ 	.word	index@(_ZN2at6native27unrolled_elementwise_kernelINS0_13AUnaryFunctorIfffZZZNS0_20copysign_kernel_cudaERNS_18TensorIteratorBaseEENKUlvE_clEvENKUlvE0_clEvEUlffE_EESt5arrayIPcLm2EELi4E23TrivialOffsetCalculatorILi1EjESD_NS0_6memory12LoadWithCastILi1EEENSE_13StoreWithCastILi1EEEEEviT_T0_T2_T3_T4_T5_)
	.align		4
        /*0094*/ 	.word	index@(__assertfail)
	.align		4
        /*0098*/ 	.word	index@(_ZN2at6native18elementwise_kernelILi128ELi4EZNS0_15gpu_kernel_implINS0_13BinaryFunctorIdddZZZNS0_20copysign_kernel_cudaERNS_18TensorIteratorBaseEENKUlvE_clEvENKUlvE_clEvEUlddE_EEEEvS5_RKT_EUliE_EEviT1_)
	.align		4
        /*009c*/ 	.word	index@(__assertfail)
	.align		4
        /*00a0*/ 	.word	index@(_ZN2at6native27unrolled_elementwise_kernelINS0_13BinaryFunctorIdddZZZNS0_20copysign_kernel_cudaERNS_18TensorIteratorBaseEENKUlvE_clEvENKUlvE_clEvEUlddE_EESt5arrayIPcLm3EELi4E23TrivialOffsetCalculatorILi2EjESC_ILi1EjENS0_6memory12LoadWithCastILi2EEENSF_13StoreWithCastILi1EEEEEviT_T0_T2_T3_T4_T5_)
	.align		4
        /*00a4*/ 	.word	index@(__assertfail)
	.align		4
        /*00a8*/ 	.word	index@(_ZN2at6native18elementwise_kernelILi128ELi4EZNS0_15gpu_kernel_implINS0_13BUnaryFunctorIdddZZZNS0_20copysign_kernel_cudaERNS_18TensorIteratorBaseEENKUlvE_clEvENKUlvE_clEvEUlddE_EEEEvS5_RKT_EUliE_EEviT1_)
	.align		4
        /*00ac*/ 	.word	index@(__assertfail)
	.align		4
        /*00b0*/ 	.word	index@(_ZN2at6native27unrolled_elementwise_kernelINS0_13BUnaryFunctorIdddZZZNS0_20copysign_kernel_cudaERNS_18TensorIteratorBaseEENKUlvE_clEvENKUlvE_clEvEUlddE_EESt5arrayIPcLm2EELi4E23TrivialOffsetCalculatorILi1EjESD_NS0_6memory12LoadWithCastILi1EEENSE_13StoreWithCastILi1EEEEEviT_T0_T2_T3_T4_T5_)
	.align		4
        /*00b4*/ 	.word	index@(__assertfail)
	.align		4
        /*00b8*/ 	.word	index@(_ZN2at6native18elementwise_kernelILi128ELi4EZNS0_15gpu_kernel_implINS0_13AUnaryFunctorIdddZZZNS0_20copysign_kernel_cudaERNS_18TensorIteratorBaseEENKUlvE_clEvENKUlvE_clEvEUlddE_EEEEvS5_RKT_EUliE_EEviT1_)
	.align		4
        /*00bc*/ 	.word	index@(__assertfail)
	.align		4
        /*00c0*/ 	.word	index@(_ZN2at6native27unrolled_elementwise_kernelINS0_13AUnaryFunctorIdddZZZNS0_20copysign_kernel_cudaERNS_18TensorIteratorBaseEENKUlvE_clEvENKUlvE_clEvEUlddE_EESt5arrayIPcLm2EELi4E23TrivialOffsetCalculatorILi1EjESD_NS0_6memory12LoadWithCastILi1EEENSE_13StoreWithCastILi1EEEEEviT_T0_T2_T3_T4_T5_)
	.align		4
        /*00c4*/ 	.word	index@(__assertfail)
	.align		4
        /*00c8*/ 	.word	0x00000000
	.align		4
        /*00cc*/ 	.word	0xfffffffe
	.align		4
        /*00d0*/ 	.word	0x00000000
	.align		4
        /*00d4*/ 	.word	0xfffffffd
	.align		4
        /*00d8*/ 	.word	0x00000000
	.align		4
        /*00dc*/ 	.word	0xfffffffc


//--------------------- .nv.constant4             --------------------------
	.section	.nv.constant4,"a",@progbits
	.align	8
	.align		8
.nv.constant4:
        /*0000*/ 	.dword	__assertfail
	.align		8
        /*0008*/ 	.dword	__unnamed_1
	.align		8
        /*0010*/ 	.dword	__unnamed_2
	.align		8
        /*0018*/ 	.dword	__unnamed_3
	.align		8
        /*0020*/ 	.dword	__unnamed_4
	.align		8
        /*0028*/ 	.dword	__unnamed_5
	.align		8
        /*0030*/ 	.dword	__unnamed_6
	.align		8
        /*0038*/ 	.dword	__unnamed_7
	.align		8
        /*0040*/ 	.dword	__unnamed_8
	.align		8
        /*0048*/ 	.dword	_ZN48_INTERNAL_51620a36_17_CopysignKernel_cu_3e3b8e0b4cuda3std3__45__cpo5beginE
	.align		8
        /*0050*/ 	.dword	_ZN48_INTERNAL_51620a36_17_CopysignKernel_cu_3e3b8e0b4cuda3std3__45__cpo3endE
	.align		8
        /*0058*/ 	.dword	_ZN48_INTERNAL_51620a36_17_CopysignKernel_cu_3e3b8e0b4cuda3std3__45__cpo6cbeginE
	.align		8
        /*0060*/ 	.dword	_ZN48_INTERNAL_51620a36_17_CopysignKernel_cu_3e3b8e0b4cuda3std3__45__cpo4cendE
	.align		8
        /*0068*/ 	.dword	_ZN48_INTERNAL_51620a36_17_CopysignKernel_cu_3e3b8e0b4cuda3std3__45__cpo6rbeginE
	.align		8
        /*0070*/ 	.dword	_ZN48_INTERNAL_51620a36_17_CopysignKernel_cu_3e3b8e0b4cuda3std3__45__cpo4rendE
	.align		8
        /*0078*/ 	.dword	_ZN48_INTERNAL_51620a36_17_CopysignKernel_cu_3e3b8e0b4cuda3std3__45__cpo7crbeginE
	.align		8
        /*0080*/ 	.dword	_ZN48_INTERNAL_51620a36_17_CopysignKernel_cu_3e3b8e0b4cuda3std3__45__cpo5crendE
	.align		8
        /*0088*/ 	.dword	_ZN48_INTERNAL_51620a36_17_CopysignKernel_cu_3e3b8e0b4cuda3std3__450_GLOBAL__N__51620a36_17_CopysignKernel_cu_3e3b8e0b6ignoreE
	.align		8
        /*0090*/ 	.dword	_ZN48_INTERNAL_51620a36_17_CopysignKernel_cu_3e3b8e0b4cuda3std3__419piecewise_constructE
	.align		8
        /*0098*/ 	.dword	_ZN48_INTERNAL_51620a36_17_CopysignKernel_cu_3e3b8e0b4cuda3std3__48in_placeE
	.align		8
        /*00a0*/ 	.dword	_ZN48_INTERNAL_51620a36_17_CopysignKernel_cu_3e3b8e0b4cuda3std3__420unreachable_sentinelE
	.align		8
        /*00a8*/ 	.dword	_ZN48_INTERNAL_51620a36_17_CopysignKernel_cu_3e3b8e0b4cuda3std6ranges3__45__cpo4swapE
	.align		8
        /*00b0*/ 	.dword	_ZN48_INTERNAL_51620a36_17_CopysignKernel_cu_3e3b8e0b4cuda3std6ranges3__45__cpo9iter_moveE
	.align		8
        /*00b8*/ 	.dword	_ZN48_INTERNAL_51620a36_17_CopysignKernel_cu_3e3b8e0b4cuda3std6ranges3__45__cpo5beginE
	.align		8
        /*00c0*/ 	.dword	_ZN48_INTERNAL_51620a36_17_CopysignKernel_cu_3e3b8e0b4cuda3std6ranges3__45__cpo3endE
	.align		8
        /*00c8*/ 	.dword	_ZN48_INTERNAL_51620a36_17_CopysignKernel_cu_3e3b8e0b4cuda3std6ranges3__45__cpo6cbeginE
	.align		8
        /*00d0*/ 	.dword	_ZN48_INTERNAL_51620a36_17_CopysignKernel_cu_3e3b8e0b4cuda3std6ranges3__45__cpo4cendE
	.align		8
        /*00d8*/ 	.dword	_ZN48_INTERNAL_51620a36_17_CopysignKernel_cu_3e3b8e0b4cuda3std6ranges3__45__cpo7advanceE
	.align		8
        /*00e0*/ 	.dword	_ZN48_INTERNAL_51620a36_17_CopysignKernel_cu_3e3b8e0b4cuda3std6ranges3__45__cpo9iter_swapE
	.align		8
        /*00e8*/ 	.dword	_ZN48_INTERNAL_51620a36_17_CopysignKernel_cu_3e3b8e0b4cuda3std6ranges3__45__cpo4nextE
	.align		8
        /*00f0*/ 	.dword	_ZN48_INTERNAL_51620a36_17_CopysignKernel_cu_3e3b8e0b4cuda3std6ranges3__45__cpo4prevE
	.align		8
        /*00f8*/ 	.dword	_ZN48_INTERNAL_51620a36_17_CopysignKernel_cu_3e3b8e0b4cuda3std6ranges3__45__cpo4dataE
	.align		8
        /*0100*/ 	.dword	_ZN48_INTERNAL_51620a36_17_CopysignKernel_cu_3e3b8e0b4cuda3std6ranges3__45__cpo5cdataE
	.align		8
        /*0108*/ 	.dword	_ZN48_INTERNAL_51620a36_17_CopysignKernel_cu_3e3b8e0b4cuda3std6ranges3__45__cpo4sizeE
	.align		8
        /*0110*/ 	.dword	_ZN48_INTERNAL_51620a36_17_CopysignKernel_cu_3e3b8e0b4cuda3std6ranges3__45__cpo5ssizeE
	.align		8
        /*0118*/ 	.dword	_ZN48_INTERNAL_51620a36_17_CopysignKernel_cu_3e3b8e0b4cuda3std6ranges3__45__cpo8distanceE
	.align		8
        /*0120*/ 	.dword	_ZN48_INTERNAL_51620a36_17_CopysignKernel_cu_3e3b8e0b6thrust23THRUST_300001_SM_900_NS6system6detail10sequential3seqE
	.align		8
        /*0128*/ 	.dword	$str$5
	.align		8
        /*0130*/ 	.dword	$str$6


//--------------------- .text._ZN2at6native18elementwise_kernelILi128ELi4EZNS0_15gpu_kernel_implINS0_13BinaryFunctorIN3c104HalfES5_S5_ZZZNS0_20copysign_kernel_cudaERNS_18TensorIteratorBaseEENKUlvE_clEvENKUlvE2_clEvEUlS5_S5_E_EEEEvS7_RKT_EUliE_EEviT1_ --------------------------
	.section	.text._ZN2at6native18elementwise_kernelILi128ELi4EZNS0_15gpu_kernel_implINS0_13BinaryFunctorIN3c104HalfES5_S5_ZZZNS0_20copysign_kernel_cudaERNS_18TensorIteratorBaseEENKUlvE_clEvENKUlvE2_clEvEUlS5_S5_E_EEEEvS7_RKT_EUliE_EEviT1_,"ax",@progbits
	.align	128
        .global         _ZN2at6native18elementwise_kernelILi128ELi4EZNS0_15gpu_kernel_implINS0_13BinaryFunctorIN3c104HalfES5_S5_ZZZNS0_20copysign_kernel_cudaERNS_18TensorIteratorBaseEENKUlvE_clEvENKUlvE2_clEvEUlS5_S5_E_EEEEvS7_RKT_EUliE_EEviT1_
        .type           _ZN2at6native18elementwise_kernelILi128ELi4EZNS0_15gpu_kernel_implINS0_13BinaryFunctorIN3c104HalfES5_S5_ZZZNS0_20copysign_kernel_cudaERNS_18TensorIteratorBaseEENKUlvE_clEvENKUlvE2_clEvEUlS5_S5_E_EEEEvS7_RKT_EUliE_EEviT1_,@function
        .size           _ZN2at6native18elementwise_kernelILi128ELi4EZNS0_15gpu_kernel_implINS0_13BinaryFunctorIN3c104HalfES5_S5_ZZZNS0_20copysign_kernel_cudaERNS_18TensorIteratorBaseEENKUlvE_clEvENKUlvE2_clEvEUlS5_S5_E_EEEEvS7_RKT_EUliE_EEviT1_,(.L_x_8009 - _ZN2at6native18elementwise_kernelILi128ELi4EZNS0_15gpu_kernel_implINS0_13BinaryFunctorIN3c104HalfES5_S5_ZZZNS0_20copysign_kernel_cudaERNS_18TensorIteratorBaseEENKUlvE_clEvENKUlvE2_clEvEUlS5_S5_E_EEEEvS7_RKT_EUliE_EEviT1_)
        .other          _ZN2at6native18elementwise_kernelILi128ELi4EZNS0_15gpu_kernel_implINS0_13BinaryFunctorIN3c104HalfES5_S5_ZZZNS0_20copysign_kernel_cudaERNS_18TensorIteratorBaseEENKUlvE_clEvENKUlvE2_clEvEUlS5_S5_E_EEEEvS7_RKT_EUliE_EEviT1_,@"STO_CUDA_ENTRY STV_DEFAULT"
_ZN2at6native18elementwise_kernelILi128ELi4EZNS0_15gpu_kernel_implINS0_13BinaryFunctorIN3c104HalfES5_S5_ZZZNS0_20copysign_kernel_cudaERNS_18TensorIteratorBaseEENKUlvE_clEvENKUlvE2_clEvEUlS5_S5_E_EEEEvS7_RKT_EUliE_EEviT1_:
.text._ZN2at6native18elementwise_kernelILi128ELi4EZNS0_15gpu_kernel_implINS0_13BinaryFunctorIN3c104HalfES5_S5_ZZZNS0_20copysign_kernel_cudaERNS_18TensorIteratorBaseEENKUlvE_clEvENKUlvE2_clEvEUlS5_S5_E_EEEEvS7_RKT_EUliE_EEviT1_:
[----:B------:R-:W0:Y:S01]  /*0000*/  LDC R1, c[0x0][0x28] ;  /* 0x00000a00ff017b82 */ /* 0x000e220000000800 */
[----:B------:R-:W1:Y:S01]  /*0010*/  S2R R18, SR_CTAID.X ;  /* 0x0000000000127919 */ /* 0x000e620000002500 */
[----:B------:R-:W-:Y:S01]  /*0020*/  ULDC UR4, c[0x0][0x210] ;  /* 0x0000840000047ab9 */ /* 0x000fe20000000800 */
[----:B------:R-:W-:Y:S01]  /*0030*/  ULDC.64 UR36, c[0x0][0x208] ;  /* 0x0000820000247ab9 */ /* 0x000fe20000000a00 */
[----:B------:R-:W-:Y:S01]  /*0040*/  BSSY B6, `(.L_x_0) ;  /* 0x0000468000067945 */ /* 0x000fe20003800000 */
[----:B------:R-:W1:Y:S02]  /*0050*/  S2R R23, SR_TID.X ;  /* 0x0000000000177919 */ /* 0x000e640000002100 */
[----:B-1----:R-:W-:-:S05]  /*0060*/  IMAD R19, R18, 0x200, R23 ;  /* 0x0000020012137824 */ /* 0x002fca00078e0217 */
[----:B------:R-:W-:-:S13]  /*0070*/  ISETP.GE.AND P0, PT, R19, UR4, PT ;  /* 0x0000000413007c0c */ /* 0x000fda000bf06270 */
[----:B0-----:R-:W-:Y:S05]  /*0080*/  @P0 BRA `(.L_x_1) ;  /* 0x00000044008c0947 */ /* 0x001fea0003800000 */
[----:B------:R-:W0:Y:S01]  /*0090*/  LDC R6, c[0x0][0x218] ;  /* 0x00008600ff067b82 */ /* 0x000e220000000800 */
[----:B------:R-:W-:Y:S02]  /*00a0*/  IMAD.MOV.U32 R22, RZ, RZ, RZ ;  /* 0x000000ffff167224 */ /* 0x000fe400078e00ff */
[----:B------:R-:W-:Y:S02]  /*00b0*/  IMAD.MOV.U32 R0, RZ, RZ, RZ ;  /* 0x000000ffff007224 */ /* 0x000fe400078e00ff */
[----:B------:R-:W-:Y:S01]  /*00c0*/  IMAD.MOV.U32 R16, RZ, RZ, RZ ;  /* 0x000000ffff107224 */ /* 0x000fe200078e00ff */
[----:B0-----:R-:W-:-:S13]  /*00d0*/  ISETP.NE.AND P0, PT, R6, RZ, PT ;  /* 0x000000ff0600720c */ /* 0x001fda0003f05270 */
[----:B------:R-:W-:Y:S05]  /*00e0*/  @!P0 BRA `(.L_x_2) ;  /* 0x0000001400788947 */ /* 0x000fea0003800000 */
[----:B------:R-:W-:Y:S01]  /*00f0*/  IMAD.MOV.U32 R2, RZ, RZ, RZ ;  /* 0x000000ffff027224 */ /* 0x000fe200078e00ff */
[----:B------:R-:W-:Y:S01]  /*0100*/  ULDC.64 UR4, c[0x0][0x220] ;  /* 0x0000880000047ab9 */ /* 0x000fe20000000a00 */
[----:B------:R-:W-:Y:S01]  /*0110*/  IMAD.MOV.U32 R3, RZ, RZ, R19 ;  /* 0x000000ffff037224 */ /* 0x000fe200078e0013 */
[----:B------:R-:W-:Y:S01]  /*0120*/  ISETP.NE.AND P0, PT, R6, 0x1, PT ;  /* 0x000000010600780c */ /* 0x000fe20003f05270 */
[----:B------:R-:W-:Y:S01]  /*0130*/  ULDC UR6, c[0x0][0x350] ;  /* 0x0000d40000067ab9 */ /* 0x000fe20000000800 */
[----:B------:R-:W-:Y:S01]  /*0140*/  IMAD.HI.U32 R4, R19, UR4, R2 ;  /* 0x0000000413047c27 */ /* 0x000fe2000f8e0002 */
[----:B------:R-:W-:-:S04]  /*0150*/  ULDC UR4, c[0x0][0x21c] ;  /* 0x0000870000047ab9 */ /* 0x000fc80000000800 */
[----:B------:R-:W-:-:S05]  /*0160*/  SHF.R.U32.HI R5, RZ, UR5, R4 ;  /* 0x00000005ff057c19 */ /* 0x000fca0008011604 */
[----:B------:R-:W-:-:S04]  /*0170*/  IMAD.MOV R0, RZ, RZ, -R5 ;  /* 0x000000ffff007224 */ /* 0x000fc800078e0a05 */
[----:B------:R-:W-:Y:S01]  /*0180*/  IMAD R19, R0, UR4, R19 ;  /* 0x0000000400137c24 */ /* 0x000fe2000f8e0213 */
[----:B------:R-:W-:-:S03]  /*0190*/  ULDC.64 UR4, c[0x0][0x348] ;  /* 0x0000d20000047ab9 */ /* 0x000fc60000000a00 */
[C---:B------:R-:W-:Y:S02]  /*01a0*/  IMAD R16, R19.reuse, UR4, RZ ;  /* 0x0000000413107c24 */ /* 0x040fe4000f8e02ff */
[C---:B------:R-:W-:Y:S02]  /*01b0*/  IMAD R0, R19.reuse, UR5, RZ ;  /* 0x0000000513007c24 */ /* 0x040fe4000f8e02ff */
[----:B------:R-:W-:Y:S01]  /*01c0*/  IMAD R22, R19, UR6, RZ ;  /* 0x0000000613167c24 */ /* 0x000fe2000f8e02ff */
[----:B------:R-:W-:Y:S06]  /*01d0*/  @!P0 BRA `(.L_x_2) ;  /* 0x00000014003c8947 */ /* 0x000fec0003800000 */
[----:B------:R-:W-:Y:S01]  /*01e0*/  IMAD.MOV.U32 R4, RZ, RZ, RZ ;  /* 0x000000ffff047224 */ /* 0x000fe200078e00ff */
[----:B------:R-:W-:Y:S01]  /*01f0*/  ULDC.64 UR8, c[0x0][0x228] ;  /* 0x00008a0000087ab9 */ /* 0x000fe20000000a00 */
[----:B------:R-:W-:Y:S01]  /*0200*/  ULDC UR4, c[0x0][0x230] ;  /* 0x00008c0000047ab9 */ /* 0x000fe20000000800 */
[----:B------:R-:W-:Y:S01]  /*0210*/  ISETP.NE.AND P0, PT, R6, 0x2, PT ;  /* 0x000000020600780c */ /* 0x000fe20003f05270 */
[----:B------:R-:W-:-:S05]  /*0220*/  IMAD.HI.U32 R2, R5, UR9, R4 ;  /* 0x0000000905027c27 */ /* 0x000fca000f8e0004 */
[----:B------:R-:W-:Y:S01]  /*0230*/  SHF.R.U32.HI R3, RZ, UR4, R2 ;  /* 0x00000004ff037c19 */ /* 0x000fe20008011602 */
[----:B------:R-:W-:-:S04]  /*0240*/  ULDC UR4, c[0x0][0x354] ;  /* 0x0000d50000047ab9 */ /* 0x000fc80000000800 */
[----:B------:R-:W-:-:S04]  /*0250*/  IMAD.MOV R4, RZ, RZ, -R3 ;  /* 0x000000ffff047224 */ /* 0x000fc800078e0a03 */
[----:B------:R-:W-:Y:S01]  /*0260*/  IMAD R5, R4, UR8, R5 ;  /* 0x0000000804057c24 */ /* 0x000fe2000f8e0205 */
[----:B------:R-:W-:-:S03]  /*0270*/  ULDC.64 UR8, c[0x0][0x358] ;  /* 0x0000d60000087ab9 */ /* 0x000fc60000000a00 */
[C---:B------:R-:W-:Y:S02]  /*0280*/  IMAD R22, R5.reuse, UR9, RZ ;  /* 0x0000000905167c24 */ /* 0x040fe4000f8e02ff */
[C---:B------:R-:W-:Y:S02]  /*0290*/  IMAD R16, R5.reuse, UR4, R16 ;  /* 0x0000000405107c24 */ /* 0x040fe4000f8e0210 */
[----:B------:R-:W-:Y:S02]  /*02a0*/  IMAD R0, R5, UR8, R0 ;  /* 0x0000000805007c24 */ /* 0x000fe4000f8e0200 */
[----:B------:R-:W-:Y:S01]  /*02b0*/  IMAD R22, R19, UR6, R22 ;  /* 0x0000000613167c24 */ /* 0x000fe2000f8e0216 */
[----:B------:R-:W-:Y:S06]  /*02c0*/  @!P0 BRA `(.L_x_2) ;  /* 0x0000001400008947 */ /* 0x000fec0003800000 */
[----:B------:R-:W-:Y:S01]  /*02d0*/  IMAD.MOV.U32 R2, RZ, RZ, RZ ;  /* 0x000000ffff027224 */ /* 0x000fe200078e00ff */
[----:B------:R-:W-:Y:S01]  /*02e0*/  ULDC.64 UR4, c[0x0][0x238] ;  /* 0x00008e0000047ab9 */ /* 0x000fe20000000a00 */
        /* <DEDUP_REMOVED lines=8> */
[C---:B------:R-:W-:Y:S02]  /*0370*/  IMAD R16, R3.reuse, UR4, R16 ;  /* 0x0000000403107c24 */ /* 0x040fe4000f8e0210 */
[C---:B------:R-:W-:Y:S02]  /*0380*/  IMAD R0, R3.reuse, UR5, R0 ;  /* 0x0000000503007c24 */ /* 0x040fe4000f8e0200 */
[----:B------:R-:W-:Y:S01]  /*0390*/  IMAD R22, R3, UR6, R22 ;  /* 0x0000000603167c24 */ /* 0x000fe2000f8e0216 */
        /* <DEDUP_REMOVED lines=297> */
[----:B------:R-:W-:Y:S02]  /*1630*/  ULDC UR6, c[0x0][0x470] ;  /* 0x00011c0000067ab9 */ /* 0x000fe40000000800 */
        /* <DEDUP_REMOVED lines=8> */
[----:B------:R-:W-:-:S07]  /*16c0*/  IMAD R22, R3, UR6, R22 ;  /* 0x0000000603167c24 */ /* 0x000fce000f8e0216 */
.L_x_2:
[----:B------:R-:W0:Y:S01]  /*16d0*/  LDC.U8 R5, c[0x0][0x492] ;  /* 0x00012480ff057b82 */ /* 0x000e220000000000 */
[----:B------:R-:W-:Y:S01]  /*16e0*/  ULDC.64 UR4, c[0x0][0x478] ;  /* 0x00011e0000047ab9 */ /* 0x000fe20000000a00 */
[----:B------:R-:W-:Y:S01]  /*16f0*/  ULDC.64 UR6, c[0x0][0x480] ;  /* 0x0001200000067ab9 */ /* 0x000fe20000000a00 */
[----:B------:R-:W-:Y:S02]  /*1700*/  IADD3 R16, P1, R16, UR4, RZ ;  /* 0x0000000410107c10 */ /* 0x000fe4000ff3e0ff */
[----:B------:R-:W-:-:S03]  /*1710*/  IADD3 R2, P2, R0, UR6, RZ ;  /* 0x0000000600027c10 */ /* 0x000fc6000ff5e0ff */
[----:B------:R-:W-:Y:S02]  /*1720*/  IMAD.X R17, RZ, RZ, UR5, P1 ;  /* 0x00000005ff117e24 */ /* 0x000fe400088e06ff */
[----:B------:R-:W-:Y:S01]  /*1730*/  IMAD.X R3, RZ, RZ, UR7, P2 ;  /* 0x00000007ff037e24 */ /* 0x000fe200090e06ff */
[----:B0-----:R-:W-:-:S04]  /*1740*/  PRMT R4, R5, 0x9910, RZ ;  /* 0x0000991005047816 */ /* 0x001fc800000000ff */
[----:B------:R-:W-:-:S13]  /*1750*/  ISETP.GT.AND P0, PT, R4, 0x9, PT ;  /* 0x000000090400780c */ /* 0x000fda0003f04270 */
[----:B------:R-:W-:Y:S05]  /*1760*/  @P0 BRA `(.L_x_3) ;  /* 0x0000000400180947 */ /* 0x000fea0003800000 */
[----:B------:R-:W-:-:S13]  /*1770*/  ISETP.GT.AND P0, PT, R4, 0x4, PT ;  /* 0x000000040400780c */ /* 0x000fda0003f04270 */
[----:B------:R-:W-:Y:S05]  /*1780*/  @P0 BRA `(.L_x_4) ;  /* 0x0000000000940947 */ /* 0x000fea0003800000 */
[----:B------:R-:W-:-:S13]  /*1790*/  ISETP.GT.AND P0, PT, R4, 0x1, PT ;  /* 0x000000010400780c */ /* 0x000fda0003f04270 */
[----:B------:R-:W-:Y:S05]  /*17a0*/  @P0 BRA `(.L_x_5) ;  /* 0x0000000000380947 */ /* 0x000fea0003800000 */
[----:B------:R-:W-:-:S13]  /*17b0*/  ISETP.NE.AND P0, PT, R5, RZ, PT ;  /* 0x000000ff0500720c */ /* 0x000fda0003f05270 */
[----:B------:R-:W-:Y:S05]  /*17c0*/  @!P0 BRA `(.L_x_6) ;  /* 0x00000000001c8947 */ /* 0x000fea0003800000 */
[----:B------:R-:W-:-:S13]  /*17d0*/  ISETP.NE.AND P0, PT, R4, 0x1, PT ;  /* 0x000000010400780c */ /* 0x000fda0003f05270 */
[----:B------:R-:W-:Y:S05]  /*17e0*/  @P0 BRA `(.L_x_7) ;  /* 0x0000000c00780947 */ /* 0x000fea0003800000 */
[----:B------:R-:W2:Y:S02]  /*17f0*/  LDG.E.S8 R2, desc[UR36][R2.64] ;  /* 0x0000002402027981 */ /* 0x000ea4000c1e1300 */
[----:B--2---:R-:W0:Y:S02]  /*1800*/  I2F.S16 R0, R2 ;  /* 0x0000000200007306 */ /* 0x004e240000101400 */
[----:B0-----:R-:W-:-:S04]  /*1810*/  F2FP.F16.F32.PACK_AB R0, RZ, R0 ;  /* 0x00000000ff00723e */ /* 0x001fc800000000ff */
[----:B------:R-:W-:Y:S01]  /*1820*/  PRMT R19, R0, 0x7610, R19 ;  /* 0x0000761000137816 */ /* 0x000fe20000000013 */
[----:B------:R-:W-:Y:S06]  /*1830*/  BRA `(.L_x_8) ;  /* 0x0000000c00d07947 */ /* 0x000fec0003800000 */
.L_x_6:
[----:B------:R-:W2:Y:S02]  /*1840*/  LDG.E.U8 R2, desc[UR36][R2.64] ;  /* 0x0000002402027981 */ /* 0x000ea4000c1e1100 */
[----:B--2---:R-:W-:-:S04]  /*1850*/  I2FP.F32.U32 R0, R2 ;  /* 0x0000000200007245 */ /* 0x004fc80000201000 */
[----:B------:R-:W-:-:S04]  /*1860*/  F2FP.F16.F32.PACK_AB R0, RZ, R0 ;  /* 0x00000000ff00723e */ /* 0x000fc800000000ff */
[----:B------:R-:W-:Y:S01]  /*1870*/  PRMT R19, R0, 0x7610, R19 ;  /* 0x0000761000137816 */ /* 0x000fe20000000013 */
[----:B------:R-:W-:Y:S06]  /*1880*/  BRA `(.L_x_8) ;  /* 0x0000000c00bc7947 */ /* 0x000fec0003800000 */
.L_x_5:
[----:B------:R-:W-:-:S13]  /*1890*/  ISETP.NE.AND P0, PT, R4, 0x2, PT ;  /* 0x000000020400780c */ /* 0x000fda0003f05270 */
[----:B------:R-:W-:Y:S05]  /*18a0*/  @!P0 BRA `(.L_x_9) ;  /* 0x0000000000388947 */ /* 0x000fea0003800000 */
[----:B------:R-:W-:-:S13]  /*18b0*/  ISETP.NE.AND P0, PT, R4, 0x3, PT ;  /* 0x000000030400780c */ /* 0x000fda0003f05270 */
[----:B------:R-:W-:Y:S05]  /*18c0*/  @!P0 BRA `(.L_x_10) ;  /* 0x00000000001c8947 */ /* 0x000fea0003800000 */
[----:B------:R-:W-:-:S13]  /*18d0*/  ISETP.NE.AND P0, PT, R4, 0x4, PT ;  /* 0x000000040400780c */ /* 0x000fda0003f05270 */
[----:B------:R-:W-:Y:S05]  /*18e0*/  @P0 BRA `(.L_x_7) ;  /* 0x0000000c00380947 */ /* 0x000fea0003800000 */
[----:B------:R-:W2:Y:S02]  /*18f0*/  LDG.E.64 R2, desc[UR36][R2.64] ;  /* 0x0000002402027981 */ /* 0x000ea4000c1e1b00 */
[----:B--2---:R-:W0:Y:S02]  /*1900*/  I2F.S64 R0, R2 ;  /* 0x0000000200007312 */ /* 0x004e240000301400 */
[----:B0-----:R-:W-:-:S04]  /*1910*/  F2FP.F16.F32.PACK_AB R0, RZ, R0 ;  /* 0x00000000ff00723e */ /* 0x001fc800000000ff */
[----:B------:R-:W-:Y:S01]  /*1920*/  PRMT R19, R0, 0x7610, R19 ;  /* 0x0000761000137816 */ /* 0x000fe20000000013 */
[----:B------:R-:W-:Y:S06]  /*1930*/  BRA `(.L_x_8) ;  /* 0x0000000c00907947 */ /* 0x000fec0003800000 */
.L_x_10:
[----:B------:R-:W2:Y:S02]  /*1940*/  LDG.E R2, desc[UR36][R2.64] ;  /* 0x0000002402027981 */ /* 0x000ea4000c1e1900 */
[----:B--2---:R-:W-:-:S04]  /*1950*/  I2FP.F32.S32 R0, R2 ;  /* 0x0000000200007245 */ /* 0x004fc80000201400 */
[----:B------:R-:W-:-:S04]  /*1960*/  F2FP.F16.F32.PACK_AB R0, RZ, R0 ;  /* 0x00000000ff00723e */ /* 0x000fc800000000ff */
[----:B------:R-:W-:Y:S01]  /*1970*/  PRMT R19, R0, 0x7610, R19 ;  /* 0x0000761000137816 */ /* 0x000fe20000000013 */
[----:B------:R-:W-:Y:S06]  /*1980*/  BRA `(.L_x_8) ;  /* 0x0000000c007c7947 */ /* 0x000fec0003800000 */
.L_x_9:
[----:B------:R-:W2:Y:S02]  /*1990*/  LDG.E.U16 R2, desc[UR36][R2.64] ;  /* 0x0000002402027981 */ /* 0x000ea4000c1e1500 */
[----:B--2---:R-:W0:Y:S02]  /*19a0*/  I2F.S16 R0, R2 ;  /* 0x0000000200007306 */ /* 0x004e240000101400 */
[----:B0-----:R-:W-:-:S04]  /*19b0*/  F2FP.F16.F32.PACK_AB R0, RZ, R0 ;  /* 0x00000000ff00723e */ /* 0x001fc800000000ff */
[----:B------:R-:W-:Y:S01]  /*19c0*/  PRMT R19, R0, 0x7610, R19 ;  /* 0x0000761000137816 */ /* 0x000fe20000000013 */
[----:B------:R-:W-:Y:S06]  /*19d0*/  BRA `(.L_x_8) ;  /* 0x0000000c00687947 */ /* 0x000fec0003800000 */
.L_x_4:
[----:B------:R-:W-:-:S13]  /*19e0*/  ISETP.GT.AND P0, PT, R4, 0x6, PT ;  /* 0x000000060400780c */ /* 0x000fda0003f04270 */
[----:B------:R-:W-:Y:S05]  /*19f0*/  @P0 BRA `(.L_x_11) ;  /* 0x0000000000240947 */ /* 0x000fea0003800000 */
[----:B------:R-:W-:-:S13]  /*1a00*/  ISETP.NE.AND P0, PT, R4, 0x5, PT ;  /* 0x000000050400780c */ /* 0x000fda0003f05270 */
[----:B------:R-:W-:Y:S05]  /*1a10*/  @!P0 BRA `(.L_x_12) ;  /* 0x0000000000148947 */ /* 0x000fea0003800000 */
[----:B------:R-:W-:-:S13]  /*1a20*/  ISETP.NE.AND P0, PT, R4, 0x6, PT ;  /* 0x000000060400780c */ /* 0x000fda0003f05270 */
[----:B------:R-:W-:Y:S05]  /*1a30*/  @P0 BRA `(.L_x_7) ;  /* 0x0000000800e40947 */ /* 0x000fea0003800000 */
[----:B------:R-:W2:Y:S02]  /*1a40*/  LDG.E R2, desc[UR36][R2.64] ;  /* 0x0000002402027981 */ /* 0x000ea4000c1e1900 */
[----:B--2---:R-:W-:Y:S01]  /*1a50*/  F2FP.F16.F32.PACK_AB R19, RZ, R2 ;  /* 0x00000002ff13723e */ /* 0x004fe200000000ff */
[----:B------:R-:W-:Y:S06]  /*1a60*/  BRA `(.L_x_8) ;  /* 0x0000000c00447947 */ /* 0x000fec0003800000 */
.L_x_12:
[----:B------:R0:W5:Y:S01]  /*1a70*/  LDG.E.U16 R19, desc[UR36][R2.64] ;  /* 0x0000002402137981 */ /* 0x000162000c1e1500 */
[----:B------:R-:W-:Y:S05]  /*1a80*/  BRA `(.L_x_8) ;  /* 0x0000000c003c7947 */ /* 0x000fea0003800000 */
.L_x_11:
[----:B------:R-:W-:-:S13]  /*1a90*/  ISETP.NE.AND P0, PT, R4, 0x7, PT ;  /* 0x000000070400780c */ /* 0x000fda0003f05270 */
[----:B------:R-:W-:Y:S05]  /*1aa0*/  @!P0 BRA `(.L_x_13) ;  /* 0x0000000000248947 */ /* 0x000fea0003800000 */
[----:B------:R-:W-:-:S13]  /*1ab0*/  ISETP.NE.AND P0, PT, R4, 0x8, PT ;  /* 0x000000080400780c */ /* 0x000fda0003f05270 */
[----:B------:R-:W-:Y:S05]  /*1ac0*/  @!P0 BRA `(.L_x_14) ;  /* 0x0000000000148947 */ /* 0x000fea0003800000 */
[----:B------:R-:W-:-:S13]  /*1ad0*/  ISETP.NE.AND P0, PT, R4, 0x9, PT ;  /* 0x000000090400780c */ /* 0x000fda0003f05270 */
[----:B------:R-:W-:Y:S05]  /*1ae0*/  @P0 BRA `(.L_x_7) ;  /* 0x0000000800b80947 */ /* 0x000fea0003800000 */
[----:B------:R-:W2:Y:S02]  /*1af0*/  LDG.E R2, desc[UR36][R2.64] ;  /* 0x0000002402027981 */ /* 0x000ea4000c1e1900 */
[----:B--2---:R-:W-:Y:S01]  /*1b00*/  F2FP.F16.F32.PACK_AB R19, RZ, R2 ;  /* 0x00000002ff13723e */ /* 0x004fe200000000ff */
[----:B------:R-:W-:Y:S06]  /*1b10*/  BRA `(.L_x_8) ;  /* 0x0000000c00187947 */ /* 0x000fec0003800000 */
.L_x_14:
[----:B------:R1:W5:Y:S01]  /*1b20*/  LDG.E.U16 R19, desc[UR36][R2.64] ;  /* 0x0000002402137981 */ /* 0x000362000c1e1500 */
[----:B------:R-:W-:Y:S05]  /*1b30*/  BRA `(.L_x_8) ;  /* 0x0000000c00107947 */ /* 0x000fea0003800000 */
.L_x_13:
[----:B------:R-:W2:Y:S01]  /*1b40*/  LDG.E.64 R2, desc[UR36][R2.64] ;  /* 0x0000002402027981 */ /* 0x000ea2000c1e1b00 */
[----:B------:R-:W-:Y:S01]  /*1b50*/  UMOV UR4, 0xf0000000 ;  /* 0xf000000000047882 */ /* 0x000fe20000000000 */
[----:B------:R-:W-:Y:S01]  /*1b60*/  UMOV UR5, 0x380fffff ;  /* 0x380fffff00057882 */ /* 0x000fe20000000000 */
[----:B--2---:R-:W0:Y:S01]  /*1b70*/  F2F.F32.F64 R0, R2 ;  /* 0x0000000200007310 */ /* 0x004e220000301000 */
[----:B------:R-:W-:-:S14]  /*1b80*/  DSETP.GEU.AND P0, PT, |R2|, UR4, PT ;  /* 0x0000000402007e2a */ /* 0x000fdc000bf0e200 */
[----:B0-----:R-:W-:-:S05]  /*1b90*/  @!P0 FMUL R0, R0, 1.175494350822287508e-38 ;  /* 0x0080000000008820 */ /* 0x001fca0000400000 */
[----:B------:R-:W-:-:S04]  /*1ba0*/  F2FP.F16.F32.PACK_AB R0, RZ, R0 ;  /* 0x00000000ff00723e */ /* 0x000fc800000000ff */
[----:B------:R-:W-:Y:S01]  /*1bb0*/  PRMT R19, R0, 0x7610, R19 ;  /* 0x0000761000137816 */ /* 0x000fe20000000013 */
[----:B------:R-:W-:Y:S06]  /*1bc0*/  BRA `(.L_x_8) ;  /* 0x0000000800ec7947 */ /* 0x000fec0003800000 */
.L_x_3:
[----:B------:R-:W-:-:S13]  /*1bd0*/  ISETP.GT.AND P0, PT, R4, 0x18, PT ;  /* 0x000000180400780c */ /* 0x000fda0003f04270 */
[----:B------:R-:W-:Y:S05]  /*1be0*/  @P0 BRA `(.L_x_15) ;  /* 0x0000000400140947 */ /* 0x000fea0003800000 */
[----:B------:R-:W-:-:S13]  /*1bf0*/  ISETP.GT.AND P0, PT, R4, 0xe, PT ;  /* 0x0000000e0400780c */ /* 0x000fda0003f04270 */
[----:B------:R-:W-:Y:S05]  /*1c00*/  @P0 BRA `(.L_x_16) ;  /* 0x00000000004c0947 */ /* 0x000fea0003800000 */
[----:B------:R-:W-:-:S13]  /*1c10*/  ISETP.NE.AND P0, PT, R4, 0xa, PT ;  /* 0x0000000a0400780c */ /* 0x000fda0003f05270 */
[----:B------:R-:W-:Y:S05]  /*1c20*/  @!P0 BRA `(.L_x_17) ;  /* 0x0000000000208947 */ /* 0x000fea0003800000 */
[----:B------:R-:W-:-:S13]  /*1c30*/  ISETP.NE.AND P0, PT, R4, 0xb, PT ;  /* 0x0000000b0400780c */ /* 0x000fda0003f05270 */
[----:B------:R-:W-:Y:S05]  /*1c40*/  @P0 BRA `(.L_x_7) ;  /* 0x0000000800600947 */ /* 0x000fea0003800000 */
[----:B------:R-:W2:Y:S02]  /*1c50*/  LDG.E.U8 R2, desc[UR36][R2.64] ;  /* 0x0000002402027981 */ /* 0x000ea4000c1e1100 */
[----:B--2---:R-:W-:-:S04]  /*1c60*/  ISETP.NE.AND P0, PT, R2, RZ, PT ;  /* 0x000000ff0200720c */ /* 0x004fc80003f05270 */
[----:B------:R-:W-:-:S04]  /*1c70*/  FSEL R0, RZ, 1, !P0 ;  /* 0x3f800000ff007808 */ /* 0x000fc80004000000 */
[----:B------:R-:W-:-:S04]  /*1c80*/  F2FP.F16.F32.PACK_AB R0, RZ, R0 ;  /* 0x00000000ff00723e */ /* 0x000fc800000000ff */
[----:B------:R-:W-:Y:S01]  /*1c90*/  PRMT R19, R0, 0x7610, R19 ;  /* 0x0000761000137816 */ /* 0x000fe20000000013 */
[----:B------:R-:W-:Y:S06]  /*1ca0*/  BRA `(.L_x_8) ;  /* 0x0000000800b47947 */ /* 0x000fec0003800000 */
.L_x_17:
        /* <DEDUP_REMOVED lines=9> */
.L_x_16:
[----:B------:R-:W-:-:S13]  /*1d40*/  ISETP.NE.AND P0, PT, R4, 0xf, PT ;  /* 0x0000000f0400780c */ /* 0x000fda0003f05270 */
[----:B------:R-:W-:Y:S05]  /*1d50*/  @!P0 BRA `(.L_x_18) ;  /* 0x0000000000a48947 */ /* 0x000fea0003800000 */
[----:B------:R-:W-:-:S13]  /*1d60*/  ISETP.NE.AND P0, PT, R4, 0x17, PT ;  /* 0x000000170400780c */ /* 0x000fda0003f05270 */
[----:B------:R-:W-:Y:S05]  /*1d70*/  @!P0 BRA `(.L_x_19) ;  /* 0x0000000000608947 */ /* 0x000fea0003800000 */
[----:B------:R-:W-:-:S13]  /*1d80*/  ISETP.NE.AND P0, PT, R4, 0x18, PT ;  /* 0x000000180400780c */ /* 0x000fda0003f05270 */
[----:B------:R-:W-:Y:S05]  /*1d90*/  @P0 BRA `(.L_x_7) ;  /* 0x00000008000c0947 */ /* 0x000fea0003800000 */
[----:B------:R-:W2:Y:S01]  /*1da0*/  LDG.E.U8 R0, desc[UR36][R2.64] ;  /* 0x0000002402007981 */ /* 0x000ea2000c1e1100 */
[----:B------:R-:W-:Y:S02]  /*1db0*/  IMAD.MOV.U32 R8, RZ, RZ, -0x800000 ;  /* 0xff800000ff087424 */ /* 0x000fe400078e00ff */
[----:B--2---:R-:W-:-:S05]  /*1dc0*/  IMAD.SHL.U32 R0, R0, 0x1000000, RZ ;  /* 0x0100000000007824 */ /* 0x004fca00078e00ff */
[----:B------:R-:W-:-:S04]  /*1dd0*/  LOP3.LUT R4, R0, 0x7f000000, RZ, 0xc0, !PT ;  /* 0x7f00000000047812 */ /* 0x000fc800078ec0ff */
[----:B------:R-:W0:Y:S01]  /*1de0*/  FLO.U32 R5, R4 ;  /* 0x0000000400057300 */ /* 0x000e2200000e0000 */
[C---:B------:R-:W-:Y:S02]  /*1df0*/  VIADD R6, R4.reuse, 0x1000000 ;  /* 0x0100000004067836 */ /* 0x040fe40000000000 */
[----:B------:R-:W-:-:S03]  /*1e00*/  VIADD R2, R4, 0xffffffff ;  /* 0xffffffff04027836 */ /* 0x000fc60000000000 */
[----:B------:R-:W-:Y:S02]  /*1e10*/  SHF.R.S32.HI R6, RZ, 0x8, R6 ;  /* 0x00000008ff067819 */ /* 0x000fe40000011406 */
[----:B------:R-:W-:Y:S02]  /*1e20*/  SHF.R.S32.HI R2, RZ, 0x1f, R2 ;  /* 0x0000001fff027819 */ /* 0x000fe40000011402 */
[----:B0-----:R-:W-:-:S04]  /*1e30*/  IADD3 R5, -R5, 0x1f, RZ ;  /* 0x0000001f05057810 */ /* 0x001fc80007ffe1ff */
[C---:B------:R-:W-:Y:S01]  /*1e40*/  ISETP.GT.U32.AND P0, PT, R5.reuse, 0x4, PT ;  /* 0x000000040500780c */ /* 0x040fe20003f04070 */
[----:B------:R-:W-:-:S05]  /*1e50*/  VIADD R5, R5, 0xfffffffc ;  /* 0xfffffffc05057836 */ /* 0x000fca0000000000 */
[----:B------:R-:W-:-:S05]  /*1e60*/  SEL R5, R5, RZ, P0 ;  /* 0x000000ff05057207 */ /* 0x000fca0000000000 */
[----:B------:R-:W-:Y:S01]  /*1e70*/  IMAD R8, R5, R8, 0x3c000000 ;  /* 0x3c00000005087424 */ /* 0x000fe200078e0208 */
[----:B------:R-:W-:-:S04]  /*1e80*/  SHF.L.U32 R5, R4, R5, RZ ;  /* 0x0000000504057219 */ /* 0x000fc800000006ff */
[----:B------:R-:W-:-:S04]  /*1e90*/  LEA.HI R5, R5, R8, RZ, 0x1c ;  /* 0x0000000805057211 */ /* 0x000fc800078fe0ff */
[----:B------:R-:W-:-:S04]  /*1ea0*/  LOP3.LUT R5, R5, 0x7f800000, R6, 0xf8, !PT ;  /* 0x7f80000005057812 */ /* 0x000fc800078ef806 */
[----:B------:R-:W-:-:S04]  /*1eb0*/  LOP3.LUT R5, R5, R2, RZ, 0x30, !PT ;  /* 0x0000000205057212 */ /* 0x000fc800078e30ff */
[----:B------:R-:W-:-:S04]  /*1ec0*/  LOP3.LUT R5, R5, 0x80000000, R0, 0xf8, !PT ;  /* 0x8000000005057812 */ /* 0x000fc800078ef800 */
[----:B------:R-:W-:-:S04]  /*1ed0*/  F2FP.F16.F32.PACK_AB R5, RZ, R5 ;  /* 0x00000005ff05723e */ /* 0x000fc800000000ff */
[----:B------:R-:W-:Y:S01]  /*1ee0*/  PRMT R19, R5, 0x7610, R19 ;  /* 0x0000761005137816 */ /* 0x000fe20000000013 */
[----:B------:R-:W-:Y:S06]  /*1ef0*/  BRA `(.L_x_8) ;  /* 0x0000000800207947 */ /* 0x000fec0003800000 */
.L_x_19:
[----:B------:R-:W2:Y:S02]  /*1f00*/  LDG.E.U8 R2, desc[UR36][R2.64] ;  /* 0x0000002402027981 */ /* 0x000ea4000c1e1100 */
[C---:B--2---:R-:W-:Y:S02]  /*1f10*/  IMAD.SHL.U32 R0, R2.reuse, 0x2000000, RZ ;  /* 0x0200000002007824 */ /* 0x044fe400078e00ff */
[----:B------:R-:W-:-:S03]  /*1f20*/  IMAD.SHL.U32 R5, R2, 0x1000000, RZ ;  /* 0x0100000002057824 */ /* 0x000fc600078e00ff */
[----:B------:R-:W-:-:S13]  /*1f30*/  ISETP.GE.U32.AND P0, PT, R0, 0x8000000, PT ;  /* 0x080000000000780c */ /* 0x000fda0003f06070 */
[C---:B------:R-:W-:Y:S02]  /*1f40*/  @!P0 IMAD.SHL.U32 R0, R2.reuse, 0x100, RZ ;  /* 0x0000010002008824 */ /* 0x040fe400078e00ff */
[----:B------:R-:W-:-:S03]  /*1f50*/  @P0 IMAD.SHL.U32 R4, R2, 0x200000, RZ ;  /* 0x0020000002040824 */ /* 0x000fc600078e00ff */
[----:B------:R-:W-:Y:S02]  /*1f60*/  @!P0 LOP3.LUT R0, R0, 0x7f00, RZ, 0xc0, !PT ;  /* 0x00007f0000008812 */ /* 0x000fe400078ec0ff */
[----:B------:R-:W-:Y:S02]  /*1f70*/  @P0 LOP3.LUT R4, R4, 0x70000000, RZ, 0xfc, !PT ;  /* 0x7000000004040812 */ /* 0x000fe400078efcff */
[----:B------:R-:W-:-:S03]  /*1f80*/  @!P0 LOP3.LUT R0, R0, 0x3f000000, RZ, 0xfc, !PT ;  /* 0x3f00000000008812 */ /* 0x000fc600078efcff */
[----:B------:R-:W-:Y:S02]  /*1f90*/  @P0 FMUL.FTZ R4, R4, 1.9259299443872358531e-34 ;  /* 0x0780000004040820 */ /* 0x000fe40000410000 */
[----:B------:R-:W-:-:S05]  /*1fa0*/  @!P0 FADD.FTZ R4, R0, -0.5 ;  /* 0xbf00000000048421 */ /* 0x000fca0000010000 */
[----:B------:R-:W-:-:S04]  /*1fb0*/  LOP3.LUT R4, R4, 0x80000000, R5, 0xf8, !PT ;  /* 0x8000000004047812 */ /* 0x000fc800078ef805 */
[----:B------:R-:W-:-:S04]  /*1fc0*/  F2FP.F16.F32.PACK_AB R4, RZ, R4 ;  /* 0x00000004ff04723e */ /* 0x000fc800000000ff */
[----:B------:R-:W-:Y:S01]  /*1fd0*/  PRMT R19, R4, 0x7610, R19 ;  /* 0x0000761004137816 */ /* 0x000fe20000000013 */
[----:B------:R-:W-:Y:S06]  /*1fe0*/  BRA `(.L_x_8) ;  /* 0x0000000400e47947 */ /* 0x000fec0003800000 */
.L_x_18:
[----:B------:R-:W2:Y:S02]  /*1ff0*/  LDG.E.U16 R0, desc[UR36][R2.64] ;  /* 0x0000002402007981 */ /* 0x000ea4000c1e1500 */
[----:B--2---:R-:W-:-:S05]  /*2000*/  IMAD.U32 R0, R0, 0x10000, RZ ;  /* 0x0001000000007824 */ /* 0x004fca00078e00ff */
[----:B------:R-:W-:-:S04]  /*2010*/  F2FP.F16.F32.PACK_AB R0, RZ, R0 ;  /* 0x00000000ff00723e */ /* 0x000fc800000000ff */
[----:B------:R-:W-:Y:S01]  /*2020*/  PRMT R19, R0, 0x7610, R19 ;  /* 0x0000761000137816 */ /* 0x000fe20000000013 */
[----:B------:R-:W-:Y:S06]  /*2030*/  BRA `(.L_x_8) ;  /* 0x0000000400d07947 */ /* 0x000fec0003800000 */
.L_x_15:
[----:B------:R-:W-:-:S13]  /*2040*/  ISETP.GT.AND P0, PT, R4, 0x1b, PT ;  /* 0x0000001b0400780c */ /* 0x000fda0003f04270 */
[----:B------:R-:W-:Y:S05]  /*2050*/  @P0 BRA `(.L_x_20) ;  /* 0x0000000400140947 */ /* 0x000fea0003800000 */
[----:B------:R-:W-:-:S13]  /*2060*/  ISETP.NE.AND P0, PT, R4, 0x19, PT ;  /* 0x000000190400780c */ /* 0x000fda0003f05270 */
[----:B------:R-:W-:Y:S05]  /*2070*/  @!P0 BRA `(.L_x_21) ;  /* 0x0000000000988947 */ /* 0x000fea0003800000 */
[----:B------:R-:W-:-:S13]  /*2080*/  ISETP.NE.AND P0, PT, R4, 0x1a, PT ;  /* 0x0000001a0400780c */ /* 0x000fda0003f05270 */
[----:B------:R-:W-:Y:S05]  /*2090*/  @!P0 BRA `(.L_x_22) ;  /* 0x00000000001c8947 */ /* 0x000fea0003800000 */
[----:B------:R-:W-:-:S13]  /*20a0*/  ISETP.NE.AND P0, PT, R4, 0x1b, PT ;  /* 0x0000001b0400780c */ /* 0x000fda0003f05270 */
[----:B------:R-:W-:Y:S05]  /*20b0*/  @P0 BRA `(.L_x_7) ;  /* 0x0000000400440947 */ /* 0x000fea0003800000 */
[----:B------:R-:W2:Y:S02]  /*20c0*/  LDG.E.U16 R0, desc[UR36][R2.64] ;  /* 0x0000002402007981 */ /* 0x000ea4000c1e1500 */
[----:B--2---:R-:W-:-:S04]  /*20d0*/  I2FP.F32.U32 R0, R0 ;  /* 0x0000000000007245 */ /* 0x004fc80000201000 */
[----:B------:R-:W-:-:S04]  /*20e0*/  F2FP.F16.F32.PACK_AB R0, RZ, R0 ;  /* 0x00000000ff00723e */ /* 0x000fc800000000ff */
[----:B------:R-:W-:Y:S01]  /*20f0*/  PRMT R19, R0, 0x7610, R19 ;  /* 0x0000761000137816 */ /* 0x000fe20000000013 */
[----:B------:R-:W-:Y:S06]  /*2100*/  BRA `(.L_x_8) ;  /* 0x00000004009c7947 */ /* 0x000fec0003800000 */
.L_x_22:
[----:B------:R-:W2:Y:S01]  /*2110*/  LDG.E.U8 R2, desc[UR36][R2.64] ;  /* 0x0000002402027981 */ /* 0x000ea2000c1e1100 */
[----:B------:R-:W-:Y:S01]  /*2120*/  BSSY B0, `(.L_x_23) ;  /* 0x0000018000007945 */ /* 0x000fe20003800000 */
[----:B------:R-:W-:Y:S01]  /*2130*/  IMAD.MOV.U32 R0, RZ, RZ, RZ ;  /* 0x000000ffff007224 */ /* 0x000fe200078e00ff */
[----:B--2---:R-:W-:-:S13]  /*2140*/  ISETP.NE.AND P0, PT, R2, RZ, PT ;  /* 0x000000ff0200720c */ /* 0x004fda0003f05270 */
[----:B------:R-:W-:Y:S05]  /*2150*/  @!P0 BRA `(.L_x_24) ;  /* 0x0000000000508947 */ /* 0x000fea0003800000 */
[----:B------:R-:W-:-:S13]  /*2160*/  ISETP.NE.AND P0, PT, R2, 0x80, PT ;  /* 0x000000800200780c */ /* 0x000fda0003f05270 */
[----:B------:R-:W-:Y:S01]  /*2170*/  @!P0 IMAD.MOV.U32 R0, RZ, RZ, 0x7f800001 ;  /* 0x7f800001ff008424 */ /* 0x000fe200078e00ff */
[----:B------:R-:W-:Y:S06]  /*2180*/  @!P0 BRA `(.L_x_24) ;  /* 0x0000000000448947 */ /* 0x000fec0003800000 */
[C---:B------:R-:W-:Y:S01]  /*2190*/  LOP3.LUT P0, R0, R2.reuse, 0x78, RZ, 0xc0, !PT ;  /* 0x0000007802007812 */ /* 0x040fe2000780c0ff */
[----:B------:R-:W-:Y:S01]  /*21a0*/  BSSY B1, `(.L_x_25) ;  /* 0x000000c000017945 */ /* 0x000fe20003800000 */
[----:B------:R-:W-:Y:S02]  /*21b0*/  SHF.R.U32.HI R3, RZ, 0x7, R2 ;  /* 0x00000007ff037819 */ /* 0x000fe40000011602 */
[----:B------:R-:W-:Y:S02]  /*21c0*/  LOP3.LUT R2, R2, 0x7, RZ, 0xc0, !PT ;  /* 0x0000000702027812 */ /* 0x000fe400078ec0ff */
[----:B------:R-:W-:Y:S01]  /*21d0*/  SHF.R.U32.HI R0, RZ, 0x3, R0 ;  /* 0x00000003ff007819 */ /* 0x000fe20000011600 */
[----:B------:R-:W-:-:S06]  /*21e0*/  IMAD.U32 R4, R3, -0x80000000, RZ ;  /* 0x8000000003047824 */ /* 0x000fcc00078e00ff */
[----:B------:R-:W-:Y:S05]  /*21f0*/  @P0 BRA `(.L_x_26) ;  /* 0x0000000000180947 */ /* 0x000fea0003800000 */
[----:B------:R-:W0:Y:S02]  /*2200*/  FLO.U32 R3, R2 ;  /* 0x0000000200037300 */ /* 0x000e2400000e0000 */
[----:B0-----:R-:W-:-:S04]  /*2210*/  IADD3 R3, -R3, 0x1f, RZ ;  /* 0x0000001f03037810 */ /* 0x001fc80007ffe1ff */
[----:B------:R-:W-:Y:S01]  /*2220*/  IADD3 R0, R0, 0x1d, -R3 ;  /* 0x0000001d00007810 */ /* 0x000fe20007ffe803 */
[----:B------:R-:W-:-:S05]  /*2230*/  VIADD R5, R3, 0xffffffe4 ;  /* 0xffffffe403057836 */ /* 0x000fca0000000000 */
[----:B------:R-:W-:-:S04]  /*2240*/  SHF.L.U32 R5, R2, R5, RZ ;  /* 0x0000000502057219 */ /* 0x000fc800000006ff */
[----:B------:R-:W-:-:S07]  /*2250*/  LOP3.LUT R2, R5, 0x7, RZ, 0xc0, !PT ;  /* 0x0000000705027812 */ /* 0x000fce00078ec0ff */
.L_x_26:
[----:B------:R-:W-:Y:S05]  /*2260*/  BSYNC B1 ;  /* 0x0000000000017941 */ /* 0x000fea0003800000 */
.L_x_25:
[----:B------:R-:W-:Y:S01]  /*2270*/  LEA R3, R0, 0x3b800000, 0x17 ;  /* 0x3b80000000037811 */ /* 0x000fe200078eb8ff */
[----:B------:R-:W-:-:S05]  /*2280*/  IMAD.SHL.U32 R0, R2, 0x100000, RZ ;  /* 0x0010000002007824 */ /* 0x000fca00078e00ff */
[----:B------:R-:W-:-:S07]  /*2290*/  LOP3.LUT R0, R3, R0, R4, 0xfe, !PT ;  /* 0x0000000003007212 */ /* 0x000fce00078efe04 */
.L_x_24:
[----:B------:R-:W-:Y:S05]  /*22a0*/  BSYNC B0 ;  /* 0x0000000000007941 */ /* 0x000fea0003800000 */
.L_x_23:
[----:B------:R-:W-:-:S04]  /*22b0*/  F2FP.F16.F32.PACK_AB R0, RZ, R0 ;  /* 0x00000000ff00723e */ /* 0x000fc800000000ff */
[----:B------:R-:W-:Y:S01]  /*22c0*/  PRMT R19, R0, 0x7610, R19 ;  /* 0x0000761000137816 */ /* 0x000fe20000000013 */
[----:B------:R-:W-:Y:S06]  /*22d0*/  BRA `(.L_x_8) ;  /* 0x0000000400287947 */ /* 0x000fec0003800000 */
.L_x_21:
        /* <DEDUP_REMOVED lines=21> */
.L_x_30:
[----:B------:R-:W-:Y:S05]  /*2430*/  BSYNC B1 ;  /* 0x0000000000017941 */ /* 0x000fea0003800000 */
.L_x_29:
[----:B------:R-:W-:Y:S01]  /*2440*/  LEA R3, R0, 0x37800000, 0x17 ;  /* 0x3780000000037811 */ /* 0x000fe200078eb8ff */
[----:B------:R-:W-:-:S05]  /*2450*/  IMAD.SHL.U32 R0, R2, 0x200000, RZ ;  /* 0x0020000002007824 */ /* 0x000fca00078e00ff */
[----:B------:R-:W-:-:S07]  /*2460*/  LOP3.LUT R0, R3, R0, R4, 0xfe, !PT ;  /* 0x0000000003007212 */ /* 0x000fce00078efe04 */
.L_x_28:
[----:B------:R-:W-:Y:S05]  /*2470*/  BSYNC B0 ;  /* 0x0000000000007941 */ /* 0x000fea0003800000 */
.L_x_27:
[----:B------:R-:W-:-:S04]  /*2480*/  F2FP.F16.F32.PACK_AB R0, RZ, R0 ;  /* 0x00000000ff00723e */ /* 0x000fc800000000ff */
[----:B------:R-:W-:Y:S01]  /*2490*/  PRMT R19, R0, 0x7610, R19 ;  /* 0x0000761000137816 */ /* 0x000fe20000000013 */
[----:B------:R-:W-:Y:S06]  /*24a0*/  BRA `(.L_x_8) ;  /* 0x0000000000b47947 */ /* 0x000fec0003800000 */
.L_x_20:
[----:B------:R-:W-:-:S13]  /*24b0*/  ISETP.NE.AND P0, PT, R4, 0x1c, PT ;  /* 0x0000001c0400780c */ /* 0x000fda0003f05270 */
[----:B------:R-:W-:Y:S05]  /*24c0*/  @!P0 BRA `(.L_x_31) ;  /* 0x00000000009c8947 */ /* 0x000fea0003800000 */
[----:B------:R-:W-:-:S13]  /*24d0*/  ISETP.NE.AND P0, PT, R4, 0x1d, PT ;  /* 0x0000001d0400780c */ /* 0x000fda0003f05270 */
[----:B------:R-:W-:Y:S05]  /*24e0*/  @!P0 BRA `(.L_x_32) ;  /* 0x0000000000808947 */ /* 0x000fea0003800000 */
[----:B------:R-:W-:-:S13]  /*24f0*/  ISETP.NE.AND P0, PT, R4, 0x2c, PT ;  /* 0x0000002c0400780c */ /* 0x000fda0003f05270 */
[----:B------:R-:W-:Y:S05]  /*2500*/  @P0 BRA `(.L_x_7) ;  /* 0x0000000000300947 */ /* 0x000fea0003800000 */
[----:B------:R-:W2:Y:S01]  /*2510*/  LDG.E.U8 R2, desc[UR36][R2.64] ;  /* 0x0000002402027981 */ /* 0x000ea2000c1e1100 */
[----:B------:R-:W-:Y:S01]  /*2520*/  BSSY B0, `(.L_x_33) ;  /* 0x0000007000007945 */ /* 0x000fe20003800000 */
[----:B------:R-:W-:Y:S01]  /*2530*/  IMAD.MOV.U32 R0, RZ, RZ, 0x400000 ;  /* 0x00400000ff007424 */ /* 0x000fe200078e00ff */
[----:B--2---:R-:W-:-:S13]  /*2540*/  ISETP.NE.AND P0, PT, R2, RZ, PT ;  /* 0x000000ff0200720c */ /* 0x004fda0003f05270 */
[----:B------:R-:W-:Y:S05]  /*2550*/  @!P0 BRA `(.L_x_34) ;  /* 0x00000000000c8947 */ /* 0x000fea0003800000 */
[----:B------:R-:W-:-:S13]  /*2560*/  ISETP.NE.AND P0, PT, R2, 0xff, PT ;  /* 0x000000ff0200780c */ /* 0x000fda0003f05270 */
[----:B------:R-:W-:Y:S02]  /*2570*/  @!P0 IMAD.MOV.U32 R0, RZ, RZ, 0x7f800001 ;  /* 0x7f800001ff008424 */ /* 0x000fe400078e00ff */
[----:B------:R-:W-:-:S07]  /*2580*/  @P0 IMAD.SHL.U32 R0, R2, 0x800000, RZ ;  /* 0x0080000002000824 */ /* 0x000fce00078e00ff */
.L_x_34:
[----:B------:R-:W-:Y:S05]  /*2590*/  BSYNC B0 ;  /* 0x0000000000007941 */ /* 0x000fea0003800000 */
.L_x_33:
[----:B------:R-:W-:-:S04]  /*25a0*/  F2FP.F16.F32.PACK_AB R0, RZ, R0 ;  /* 0x00000000ff00723e */ /* 0x000fc800000000ff */
[----:B------:R-:W-:Y:S01]  /*25b0*/  PRMT R19, R0, 0x7610, R19 ;  /* 0x0000761000137816 */ /* 0x000fe20000000013 */
[----:B------:R-:W-:Y:S06]  /*25c0*/  BRA `(.L_x_8) ;  /* 0x00000000006c7947 */ /* 0x000fec0003800000 */
.L_x_7:
[----:B------:R-:W-:Y:S01]  /*25d0*/  MOV R2, 0x0 ;  /* 0x0000000000027802 */ /* 0x000fe20000000f00 */
[----:B------:R-:W-:Y:S01]  /*25e0*/  ULDC.64 UR4, c[0x4][0x128] ;  /* 0x01004a0000047ab9 */ /* 0x000fe20000000a00 */
[----:B------:R-:W-:Y:S01]  /*25f0*/  ULDC.64 UR6, c[0x4][0x38] ;  /* 0x01000e0000067ab9 */ /* 0x000fe20000000a00 */
[----:B------:R-:W-:Y:S02]  /*2600*/  IMAD.U32 R4, RZ, RZ, UR4 ;  /* 0x00000004ff047e24 */ /* 0x000fe4000f8e00ff */
[----:B------:R-:W-:Y:S01]  /*2610*/  IMAD.U32 R5, RZ, RZ, UR5 ;  /* 0x00000005ff057e24 */ /* 0x000fe2000f8e00ff */
[----:B------:R-:W0:Y:S01]  /*2620*/  LDC.64 R2, c[0x4][R2] ;  /* 0x0100000002027b82 */ /* 0x000e220000000a00 */
[----:B------:R-:W-:Y:S01]  /*2630*/  ULDC.64 UR4, c[0x4][0x130] ;  /* 0x01004c0000047ab9 */ /* 0x000fe20000000a00 */
[----:B------:R-:W-:Y:S02]  /*2640*/  IMAD.U32 R10, RZ, RZ, UR6 ;  /* 0x00000006ff0a7e24 */ /* 0x000fe4000f8e00ff */
[----:B------:R-:W-:-:S02]  /*2650*/  IMAD.U32 R6, RZ, RZ, UR4 ;  /* 0x00000004ff067e24 */ /* 0x000fc4000f8e00ff */
[----:B------:R-:W-:Y:S02]  /*2660*/  IMAD.U32 R7, RZ, RZ, UR5 ;  /* 0x00000005ff077e24 */ /* 0x000fe4000f8e00ff */
[----:B------:R-:W-:Y:S02]  /*2670*/  IMAD.U32 R11, RZ, RZ, UR7 ;  /* 0x00000007ff0b7e24 */ /* 0x000fe4000f8e00ff */
[----:B------:R-:W-:Y:S02]  /*2680*/  IMAD.MOV.U32 R8, RZ, RZ, 0x4e ;  /* 0x0000004eff087424 */ /* 0x000fe400078e00ff */
[----:B------:R-:W-:Y:S02]  /*2690*/  IMAD.MOV.U32 R12, RZ, RZ, 0x1 ;  /* 0x00000001ff0c7424 */ /* 0x000fe400078e00ff */
[----:B------:R-:W-:-:S07]  /*26a0*/  IMAD.MOV.U32 R13, RZ, RZ, RZ ;  /* 0x000000ffff0d7224 */ /* 0x000fce00078e00ff */
[----:B------:R-:W-:-:S07]  /*26b0*/  LEPC R20, `(.L_x_35) ;  /* 0x000000001014794e */ /* 0x000fce0000000000 */
[----:B0-----:R-:W-:Y:S05]  /*26c0*/  CALL.ABS.NOINC R2 ;  /* 0x0000000002007343 */ /* 0x001fea0003c00000 */
.L_x_35:
[----:B------:R-:W-:Y:S01]  /*26d0*/  PRMT R19, RZ, 0x7610, R19 ;  /* 0x00007610ff137816 */ /* 0x000fe20000000013 */
[----:B------:R-:W-:Y:S06]  /*26e0*/  BRA `(.L_x_8) ;  /* 0x0000000000247947 */ /* 0x000fec0003800000 */
.L_x_32:
[----:B------:R-:W2:Y:S02]  /*26f0*/  LDG.E.64 R2, desc[UR36][R2.64] ;  /* 0x0000002402027981 */ /* 0x000ea4000c1e1b00 */
[----:B--2---:R-:W0:Y:S02]  /*2700*/  I2F.U64 R0, R2 ;  /* 0x0000000200007312 */ /* 0x004e240000301000 */
[----:B0-----:R-:W-:-:S04]  /*2710*/  F2FP.F16.F32.PACK_AB R0, RZ, R0 ;  /* 0x00000000ff00723e */ /* 0x001fc800000000ff */
[----:B------:R-:W-:Y:S01]  /*2720*/  PRMT R19, R0, 0x7610, R19 ;  /* 0x0000761000137816 */ /* 0x000fe20000000013 */
[----:B------:R-:W-:Y:S06]  /*2730*/  BRA `(.L_x_8) ;  /* 0x0000000000107947 */ /* 0x000fec0003800000 */
.L_x_31:
[----:B------:R-:W2:Y:S02]  /*2740*/  LDG.E R2, desc[UR36][R2.64] ;  /* 0x0000002402027981 */ /* 0x000ea4000c1e1900 */
[----:B--2---:R-:W-:-:S04]  /*2750*/  I2FP.F32.U32 R0, R2 ;  /* 0x0000000200007245 */ /* 0x004fc80000201000 */
[----:B------:R-:W-:-:S04]  /*2760*/  F2FP.F16.F32.PACK_AB R0, RZ, R0 ;  /* 0x00000000ff00723e */ /* 0x000fc800000000ff */
[----:B------:R-:W-:-:S07]  /*2770*/  PRMT R19, R0, 0x7610, R19 ;  /* 0x0000761000137816 */ /* 0x000fce0000000013 */
.L_x_8:
[----:B------:R-:W2:Y:S01]  /*2780*/  LDC.U8 R4, c[0x0][0x493] ;  /* 0x000124c0ff047b82 */ /* 0x000ea20000000000 */
[----:B------:R-:W-:Y:S02]  /*2790*/  ULDC.64 UR4, c[0x0][0x488] ;  /* 0x0001220000047ab9 */ /* 0x000fe40000000a00 */
[----:B01----:R-:W-:-:S05]  /*27a0*/  IADD3 R2, P1, R22, UR4, RZ ;  /* 0x0000000416027c10 */ /* 0x003fca000ff3e0ff */
[----:B------:R-:W-:Y:S01]  /*27b0*/  IMAD.X R3, RZ, RZ, UR5, P1 ;  /* 0x00000005ff037e24 */ /* 0x000fe200088e06ff */
[----:B--2---:R-:W-:-:S04]  /*27c0*/  PRMT R0, R4, 0x9910, RZ ;  /* 0x0000991004007816 */ /* 0x004fc800000000ff */
        /* <DEDUP_REMOVED lines=12> */
[----:B0-----:R-:W-:Y:S01]  /*2890*/  F2FP.F16.F32.PACK_AB R0, RZ, R0 ;  /* 0x00000000ff00723e */ /* 0x001fe200000000ff */
[----:B------:R-:W-:Y:S06]  /*28a0*/  BRA `(.L_x_41) ;  /* 0x0000000c00987947 */ /* 0x000fec0003800000 */
.L_x_39:
[----:B------:R-:W2:Y:S02]  /*28b0*/  LDG.E.U8 R2, desc[UR36][R2.64] ;  /* 0x0000002402027981 */ /* 0x000ea4000c1e1100 */
[----:B--2---:R-:W-:-:S04]  /*28c0*/  I2FP.F32.U32 R0, R2 ;  /* 0x0000000200007245 */ /* 0x004fc80000201000 */
[----:B------:R-:W-:Y:S01]  /*28d0*/  F2FP.F16.F32.PACK_AB R0, RZ, R0 ;  /* 0x00000000ff00723e */ /* 0x000fe200000000ff */
[----:B------:R-:W-:Y:S06]  /*28e0*/  BRA `(.L_x_41) ;  /* 0x0000000c00887947 */ /* 0x000fec0003800000 */
.L_x_38:
        /* <DEDUP_REMOVED lines=8> */
[----:B0-----:R-:W-:Y:S01]  /*2970*/  F2FP.F16.F32.PACK_AB R0, RZ, R0 ;  /* 0x00000000ff00723e */ /* 0x001fe200000000ff */
[----:B------:R-:W-:Y:S06]  /*2980*/  BRA `(.L_x_41) ;  /* 0x0000000c00607947 */ /* 0x000fec0003800000 */
.L_x_43:
[----:B------:R-:W2:Y:S02]  /*2990*/  LDG.E R2, desc[UR36][R2.64] ;  /* 0x0000002402027981 */ /* 0x000ea4000c1e1900 */
[----:B--2---:R-:W-:-:S04]  /*29a0*/  I2FP.F32.S32 R0, R2 ;  /* 0x0000000200007245 */ /* 0x004fc80000201400 */
[----:B------:R-:W-:Y:S01]  /*29b0*/  F2FP.F16.F32.PACK_AB R0, RZ, R0 ;  /* 0x00000000ff00723e */ /* 0x000fe200000000ff */
[----:B------:R-:W-:Y:S06]  /*29c0*/  BRA `(.L_x_41) ;  /* 0x0000000c00507947 */ /* 0x000fec0003800000 */
.L_x_42:
[----:B------:R-:W2:Y:S02]  /*29d0*/  LDG.E.U16 R2, desc[UR36][R2.64] ;  /* 0x0000002402027981 */ /* 0x000ea4000c1e1500 */
[----:B--2---:R-:W0:Y:S02]  /*29e0*/  I2F.S16 R0, R2 ;  /* 0x0000000200007306 */ /* 0x004e240000101400 */
[----:B0-----:R-:W-:Y:S01]  /*29f0*/  F2FP.F16.F32.PACK_AB R0, RZ, R0 ;  /* 0x00000000ff00723e */ /* 0x001fe200000000ff */
[----:B------:R-:W-:Y:S06]  /*2a00*/  BRA `(.L_x_41) ;  /* 0x0000000c00407947 */ /* 0x000fec0003800000 */
.L_x_37:
        /* <DEDUP_REMOVED lines=9> */
.L_x_45:
[----:B------:R1:W5:Y:S01]  /*2aa0*/  LDG.E.U16 R0, desc[UR36][R2.64] ;  /* 0x0000002402007981 */ /* 0x000362000c1e1500 */
[----:B------:R-:W-:Y:S05]  /*2ab0*/  BRA `(.L_x_41) ;  /* 0x0000000c00147947 */ /* 0x000fea0003800000 */
.L_x_44:
        /* <DEDUP_REMOVED lines=9> */
.L_x_47:
[----:B------:R0:W5:Y:S01]  /*2b50*/  LDG.E.U16 R0, desc[UR36][R2.64] ;  /* 0x0000002402007981 */ /* 0x000162000c1e1500 */
[----:B------:R-:W-:Y:S05]  /*2b60*/  BRA `(.L_x_41) ;  /* 0x0000000800e87947 */ /* 0x000fea0003800000 */
.L_x_46:
[----:B------:R-:W2:Y:S01]  /*2b70*/  LDG.E.64 R2, desc[UR36][R2.64] ;  /* 0x0000002402027981 */ /* 0x000ea2000c1e1b00 */
[----:B------:R-:W-:Y:S01]  /*2b80*/  UMOV UR4, 0xf0000000 ;  /* 0xf000000000047882 */ /* 0x000fe20000000000 */
[----:B------:R-:W-:Y:S01]  /*2b90*/  UMOV UR5, 0x380fffff ;  /* 0x380fffff00057882 */ /* 0x000fe20000000000 */
[----:B--2---:R-:W0:Y:S01]  /*2ba0*/  F2F.F32.F64 R0, R2 ;  /* 0x0000000200007310 */ /* 0x004e220000301000 */
[----:B------:R-:W-:-:S14]  /*2bb0*/  DSETP.GEU.AND P0, PT, |R2|, UR4, PT ;  /* 0x0000000402007e2a */ /* 0x000fdc000bf0e200 */
[----:B0-----:R-:W-:-:S05]  /*2bc0*/  @!P0 FMUL R0, R0, 1.175494350822287508e-38 ;  /* 0x0080000000008820 */ /* 0x001fca0000400000 */
[----:B------:R-:W-:Y:S01]  /*2bd0*/  F2FP.F16.F32.PACK_AB R0, RZ, R0 ;  /* 0x00000000ff00723e */ /* 0x000fe200000000ff */
[----:B------:R-:W-:Y:S06]  /*2be0*/  BRA `(.L_x_41) ;  /* 0x0000000800c87947 */ /* 0x000fec0003800000 */
.L_x_36:
        /* <DEDUP_REMOVED lines=11> */
[----:B------:R-:W-:Y:S01]  /*2ca0*/  F2FP.F16.F32.PACK_AB R0, RZ, R0 ;  /* 0x00000000ff00723e */ /* 0x000fe200000000ff */
[----:B------:R-:W-:Y:S06]  /*2cb0*/  BRA `(.L_x_41) ;  /* 0x0000000800947947 */ /* 0x000fec0003800000 */
.L_x_50:
        /* <DEDUP_REMOVED lines=8> */
.L_x_49:
        /* <DEDUP_REMOVED lines=28> */
.L_x_52:
        /* <DEDUP_REMOVED lines=15> */
.L_x_51:
[----:B------:R-:W2:Y:S02]  /*2ff0*/  LDG.E.U16 R0, desc[UR36][R2.64] ;  /* 0x0000002402007981 */ /* 0x000ea4000c1e1500 */
[----:B--2---:R-:W-:-:S05]  /*3000*/  IMAD.U32 R0, R0, 0x10000, RZ ;  /* 0x0001000000007824 */ /* 0x004fca00078e00ff */
[----:B------:R-:W-:Y:S01]  /*3010*/  F2FP.F16.F32.PACK_AB R0, RZ, R0 ;  /* 0x00000000ff00723e */ /* 0x000fe200000000ff */
[----:B------:R-:W-:Y:S06]  /*3020*/  BRA `(.L_x_41) ;  /* 0x0000000400b87947 */ /* 0x000fec0003800000 */
.L_x_48:
        /* <DEDUP_REMOVED lines=10> */
[----:B------:R-:W-:Y:S01]  /*30d0*/  F2FP.F16.F32.PACK_AB R0, RZ, R0 ;  /* 0x00000000ff00723e */ /* 0x000fe200000000ff */
[----:B------:R-:W-:Y:S06]  /*30e0*/  BRA `(.L_x_41) ;  /* 0x0000000400887947 */ /* 0x000fec0003800000 */
.L_x_55:
        /* <DEDUP_REMOVED lines=21> */
.L_x_59:
[----:B------:R-:W-:Y:S05]  /*3240*/  BSYNC B1 ;  /* 0x0000000000017941 */ /* 0x000fea0003800000 */
.L_x_58:
[----:B------:R-:W-:Y:S01]  /*3250*/  LEA R3, R0, 0x3b800000, 0x17 ;  /* 0x3b80000000037811 */ /* 0x000fe200078eb8ff */
[----:B------:R-:W-:-:S05]  /*3260*/  IMAD.SHL.U32 R0, R2, 0x100000, RZ ;  /* 0x0010000002007824 */ /* 0x000fca00078e00ff */
[----:B------:R-:W-:-:S07]  /*3270*/  LOP3.LUT R0, R3, R0, R4, 0xfe, !PT ;  /* 0x0000000003007212 */ /* 0x000fce00078efe04 */
.L_x_57:
[----:B------:R-:W-:Y:S05]  /*3280*/  BSYNC B0 ;  /* 0x0000000000007941 */ /* 0x000fea0003800000 */
.L_x_56:
[----:B------:R-:W-:Y:S01]  /*3290*/  F2FP.F16.F32.PACK_AB R0, RZ, R0 ;  /* 0x00000000ff00723e */ /* 0x000fe200000000ff */
[----:B------:R-:W-:Y:S06]  /*32a0*/  BRA `(.L_x_41) ;  /* 0x0000000400187947 */ /* 0x000fec0003800000 */
.L_x_54:
        /* <DEDUP_REMOVED lines=21> */
.L_x_63:
[----:B------:R-:W-:Y:S05]  /*3400*/  BSYNC B1 ;  /* 0x0000000000017941 */ /* 0x000fea0003800000 */
.L_x_62:
[----:B------:R-:W-:Y:S01]  /*3410*/  LEA R3, R0, 0x37800000, 0x17 ;  /* 0x3780000000037811 */ /* 0x000fe200078eb8ff */
[----:B------:R-:W-:-:S05]  /*3420*/  IMAD.SHL.U32 R0, R2, 0x200000, RZ ;  /* 0x0020000002007824 */ /* 0x000fca00078e00ff */
[----:B------:R-:W-:-:S07]  /*3430*/  LOP3.LUT R0, R3, R0, R4, 0xfe, !PT ;  /* 0x0000000003007212 */ /* 0x000fce00078efe04 */
.L_x_61:
[----:B------:R-:W-:Y:S05]  /*3440*/  BSYNC B0 ;  /* 0x0000000000007941 */ /* 0x000fea0003800000 */
.L_x_60:
[----:B------:R-:W-:Y:S01]  /*3450*/  F2FP.F16.F32.PACK_AB R0, RZ, R0 ;  /* 0x00000000ff00723e */ /* 0x000fe200000000ff */
[----:B------:R-:W-:Y:S06]  /*3460*/  BRA `(.L_x_41) ;  /* 0x0000000000a87947 */ /* 0x000fec0003800000 */
.L_x_53:
        /* <DEDUP_REMOVED lines=14> */
.L_x_67:
[----:B------:R-:W-:Y:S05]  /*3550*/  BSYNC B0 ;  /* 0x0000000000007941 */ /* 0x000fea0003800000 */
.L_x_66:
[----:B------:R-:W-:Y:S01]  /*3560*/  F2FP.F16.F32.PACK_AB R0, RZ, R0 ;  /* 0x00000000ff00723e */ /* 0x000fe200000000ff */
[----:B------:R-:W-:Y:S06]  /*3570*/  BRA `(.L_x_41) ;  /* 0x0000000000647947 */ /* 0x000fec0003800000 */
.L_x_40:
        /* <DEDUP_REMOVED lines=15> */
[----:B0----5:R-:W-:Y:S05]  /*3670*/  CALL.ABS.NOINC R2 ;  /* 0x0000000002007343 */ /* 0x021fea0003c00000 */
.L_x_68:
[----:B------:R-:W-:Y:S01]  /*3680*/  PRMT R0, RZ, 0x7610, R0 ;  /* 0x00007610ff007816 */ /* 0x000fe20000000000 */
[----:B------:R-:W-:Y:S06]  /*3690*/  BRA `(.L_x_41) ;  /* 0x00000000001c7947 */ /* 0x000fec0003800000 */
.L_x_65:
[----:B------:R-:W2:Y:S02]  /*36a0*/  LDG.E.64 R2, desc[UR36][R2.64] ;  /* 0x0000002402027981 */ /* 0x000ea4000c1e1b00 */
[----:B--2---:R-:W0:Y:S02]  /*36b0*/  I2F.U64 R0, R2 ;  /* 0x0000000200007312 */ /* 0x004e240000301000 */
[----:B0-----:R-:W-:Y:S01]  /*36c0*/  F2FP.F16.F32.PACK_AB R0, RZ, R0 ;  /* 0x00000000ff00723e */ /* 0x001fe200000000ff */
[----:B------:R-:W-:Y:S06]  /*36d0*/  BRA `(.L_x_41) ;  /* 0x00000000000c7947 */ /* 0x000fec0003800000 */
.L_x_64:
[----:B------:R-:W2:Y:S02]  /*36e0*/  LDG.E R2, desc[UR36][R2.64] ;  /* 0x0000002402027981 */ /* 0x000ea4000c1e1900 */
[----:B--2---:R-:W-:-:S04]  /*36f0*/  I2FP.F32.U32 R0, R2 ;  /* 0x0000000200007245 */ /* 0x004fc80000201000 */
[----:B------:R-:W-:-:S07]  /*3700*/  F2FP.F16.F32.PACK_AB R0, RZ, R0 ;  /* 0x00000000ff00723e */ /* 0x000fce00000000ff */
.L_x_41:
[----:B01----:R-:W0:Y:S01]  /*3710*/  LDC.U8 R3, c[0x0][0x491] ;  /* 0x00012440ff037b82 */ /* 0x003e220000000000 */
[----:B-----5:R-:W-:Y:S02]  /*3720*/  HADD2.F32 R19, -RZ, R19.H0_H0 ;  /* 0x20000013ff137230 */ /* 0x020fe40000004100 */
[----:B------:R-:W-:-:S05]  /*3730*/  HADD2.F32 R0, -RZ, R0.H0_H0 ;  /* 0x20000000ff007230 */ /* 0x000fca0000004100 */
[----:B------:R-:W-:-:S04]  /*3740*/  LOP3.LUT R0, R19, 0x80000000, R0, 0xb8, !PT ;  /* 0x8000000013007812 */ /* 0x000fc800078eb800 */
[----:B------:R-:W-:Y:S02]  /*3750*/  F2FP.F16.F32.PACK_AB R0, RZ, R0 ;  /* 0x00000000ff00723e */ /* 0x000fe400000000ff */
        /* <DEDUP_REMOVED lines=11> */
[----:B------:R-:W-:-:S04]  /*3810*/  HADD2.F32 R0, -RZ, R0.H0_H0 ;  /* 0x20000000ff007230 */ /* 0x000fc80000004100 */
[----:B------:R-:W0:Y:S02]  /*3820*/  F2I.FTZ.TRUNC.NTZ R3, R0 ;  /* 0x0000000000037305 */ /* 0x000e24000021f100 */
[----:B0-----:R0:W-:Y:S01]  /*3830*/  STG.E.U8 desc[UR36][R16.64], R3 ;  /* 0x0000000310007986 */ /* 0x0011e2000c101124 */
[----:B------:R-:W-:Y:S05]  /*3840*/  BRA `(.L_x_74) ;  /* 0x0000000c00947947 */ /* 0x000fea0003800000 */
.L_x_72:
[----:B------:R-:W-:-:S06]  /*3850*/  HADD2.F32 R3, -RZ, R0.H0_H0 ;  /* 0x20000000ff037230 */ /* 0x000fcc0000004100 */
[----:B------:R-:W0:Y:S02]  /*3860*/  F2I.S64.TRUNC R2, R3 ;  /* 0x0000000300027311 */ /* 0x000e24000020d900 */
[----:B0-----:R1:W-:Y:S01]  /*3870*/  STG.E.U8 desc[UR36][R16.64], R2 ;  /* 0x0000000210007986 */ /* 0x0013e2000c101124 */
[----:B------:R-:W-:Y:S05]  /*3880*/  BRA `(.L_x_74) ;  /* 0x0000000c00847947 */ /* 0x000fea0003800000 */
.L_x_71:
[----:B------:R-:W-:-:S13]  /*3890*/  ISETP.NE.AND P0, PT, R2, 0x2, PT ;  /* 0x000000020200780c */ /* 0x000fda0003f05270 */
[----:B------:R-:W-:Y:S05]  /*38a0*/  @!P0 BRA `(.L_x_75) ;  /* 0x0000000000308947 */ /* 0x000fea0003800000 */
[----:B------:R-:W-:-:S13]  /*38b0*/  ISETP.NE.AND P0, PT, R2, 0x3, PT ;  /* 0x000000030200780c */ /* 0x000fda0003f05270 */
[----:B------:R-:W-:Y:S05]  /*38c0*/  @!P0 BRA `(.L_x_76) ;  /* 0x0000000000188947 */ /* 0x000fea0003800000 */
[----:B------:R-:W-:-:S13]  /*38d0*/  ISETP.NE.AND P0, PT, R2, 0x4, PT ;  /* 0x000000040200780c */ /* 0x000fda0003f05270 */
[----:B------:R-:W-:Y:S05]  /*38e0*/  @P0 BRA `(.L_x_73) ;  /* 0x0000000c000c0947 */ /* 0x000fea0003800000 */
[----:B------:R-:W-:-:S06]  /*38f0*/  HADD2.F32 R2, -RZ, R0.H0_H0 ;  /* 0x20000000ff027230 */ /* 0x000fcc0000004100 */
[----:B------:R-:W0:Y:S02]  /*3900*/  F2I.S64.TRUNC R2, R2 ;  /* 0x0000000200027311 */ /* 0x000e24000020d900 */
[----:B0-----:R4:W-:Y:S01]  /*3910*/  STG.E.64 desc[UR36][R16.64], R2 ;  /* 0x0000000210007986 */ /* 0x0019e2000c101b24 */
[----:B------:R-:W-:Y:S05]  /*3920*/  BRA `(.L_x_74) ;  /* 0x0000000c005c7947 */ /* 0x000fea0003800000 */
.L_x_76:
[----:B------:R-:W-:-:S04]  /*3930*/  HADD2.F32 R0, -RZ, R0.H0_H0 ;  /* 0x20000000ff007230 */ /* 0x000fc80000004100 */
[----:B------:R-:W0:Y:S02]  /*3940*/  F2I.FTZ.TRUNC.NTZ R3, R0 ;  /* 0x0000000000037305 */ /* 0x000e24000021f100 */
[----:B0-----:R3:W-:Y:S01]  /*3950*/  STG.E desc[UR36][R16.64], R3 ;  /* 0x0000000310007986 */ /* 0x0017e2000c101924 */
[----:B------:R-:W-:Y:S05]  /*3960*/  BRA `(.L_x_74) ;  /* 0x0000000c004c7947 */ /* 0x000fea0003800000 */
.L_x_75:
[----:B------:R-:W-:-:S04]  /*3970*/  HADD2.F32 R0, -RZ, R0.H0_H0 ;  /* 0x20000000ff007230 */ /* 0x000fc80000004100 */
[----:B------:R-:W0:Y:S02]  /*3980*/  F2I.FTZ.TRUNC.NTZ R3, R0 ;  /* 0x0000000000037305 */ /* 0x000e24000021f100 */
[----:B0-----:R2:W-:Y:S01]  /*3990*/  STG.E.U16 desc[UR36][R16.64], R3 ;  /* 0x0000000310007986 */ /* 0x0015e2000c101524 */
[----:B------:R-:W-:Y:S05]  /*39a0*/  BRA `(.L_x_74) ;  /* 0x0000000c003c7947 */ /* 0x000fea0003800000 */
.L_x_70:
[----:B------:R-:W-:-:S13]  /*39b0*/  ISETP.GT.AND P0, PT, R2, 0x6, PT ;  /* 0x000000060200780c */ /* 0x000fda0003f04270 */
[----:B------:R-:W-:Y:S05]  /*39c0*/  @P0 BRA `(.L_x_77) ;  /* 0x0000000000240947 */ /* 0x000fea0003800000 */
[----:B------:R-:W-:-:S13]  /*39d0*/  ISETP.NE.AND P0, PT, R2, 0x5, PT ;  /* 0x000000050200780c */ /* 0x000fda0003f05270 */
[----:B------:R-:W-:Y:S05]  /*39e0*/  @!P0 BRA `(.L_x_78) ;  /* 0x0000000000148947 */ /* 0x000fea0003800000 */
[----:B------:R-:W-:-:S13]  /*39f0*/  ISETP.NE.AND P0, PT, R2, 0x6, PT ;  /* 0x000000060200780c */ /* 0x000fda0003f05270 */
[----:B------:R-:W-:Y:S05]  /*3a00*/  @P0 BRA `(.L_x_73) ;  /* 0x0000000800c40947 */ /* 0x000fea0003800000 */
[----:B------:R-:W-:-:S05]  /*3a10*/  HADD2.F32 R3, -RZ, R0.H0_H0 ;  /* 0x20000000ff037230 */ /* 0x000fca0000004100 */
[----:B------:R0:W-:Y:S01]  /*3a20*/  STG.E desc[UR36][R16.64], R3 ;  /* 0x0000000310007986 */ /* 0x0001e2000c101924 */
[----:B------:R-:W-:Y:S05]  /*3a30*/  BRA `(.L_x_74) ;  /* 0x0000000c00187947 */ /* 0x000fea0003800000 */
.L_x_78:
[----:B------:R0:W-:Y:S01]  /*3a40*/  STG.E.U16 desc[UR36][R16.64], R0 ;  /* 0x0000000010007986 */ /* 0x0001e2000c101524 */
[----:B------:R-:W-:Y:S05]  /*3a50*/  BRA `(.L_x_74) ;  /* 0x0000000c00107947 */ /* 0x000fea0003800000 */
.L_x_77:
[----:B------:R-:W-:-:S13]  /*3a60*/  ISETP.NE.AND P0, PT, R2, 0x7, PT ;  /* 0x000000070200780c */ /* 0x000fda0003f05270 */
[----:B------:R-:W-:Y:S05]  /*3a70*/  @!P0 BRA `(.L_x_79) ;  /* 0x0000000000348947 */ /* 0x000fea0003800000 */
[----:B------:R-:W-:-:S13]  /*3a80*/  ISETP.NE.AND P0, PT, R2, 0x8, PT ;  /* 0x000000080200780c */ /* 0x000fda0003f05270 */
[----:B------:R-:W-:Y:S05]  /*3a90*/  @!P0 BRA `(.L_x_80) ;  /* 0x0000000000188947 */ /* 0x000fea0003800000 */
[----:B------:R-:W-:-:S13]  /*3aa0*/  ISETP.NE.AND P0, PT, R2, 0x9, PT ;  /* 0x000000090200780c */ /* 0x000fda0003f05270 */
[----:B------:R-:W-:Y:S05]  /*3ab0*/  @P0 BRA `(.L_x_73) ;  /* 0x0000000800980947 */ /* 0x000fea0003800000 */
[----:B------:R-:W-:Y:S02]  /*3ac0*/  HADD2.F32 R2, -RZ, R0.H0_H0 ;  /* 0x20000000ff027230 */ /* 0x000fe40000004100 */
[----:B------:R-:W-:-:S05]  /*3ad0*/  IMAD.MOV.U32 R3, RZ, RZ, RZ ;  /* 0x000000ffff037224 */ /* 0x000fca00078e00ff */
[----:B------:R0:W-:Y:S01]  /*3ae0*/  STG.E.64 desc[UR36][R16.64], R2 ;  /* 0x0000000210007986 */ /* 0x0001e2000c101b24 */
[----:B------:R-:W-:Y:S05]  /*3af0*/  BRA `(.L_x_74) ;  /* 0x0000000800e87947 */ /* 0x000fea0003800000 */
.L_x_80:
[----:B------:R-:W-:-:S05]  /*3b00*/  HADD2.F32 R0, -RZ, R0.H0_H0 ;  /* 0x20000000ff007230 */ /* 0x000fca0000004100 */
[----:B------:R-:W-:-:S04]  /*3b10*/  F2FP.F16.F32.PACK_AB R0, RZ, R0 ;  /* 0x00000000ff00723e */ /* 0x000fc800000000ff */
[----:B------:R-:W-:-:S05]  /*3b20*/  PRMT R0, R0, 0x5410, RZ ;  /* 0x0000541000007816 */ /* 0x000fca00000000ff */
[----:B------:R0:W-:Y:S01]  /*3b30*/  STG.E desc[UR36][R16.64], R0 ;  /* 0x0000000010007986 */ /* 0x0001e2000c101924 */
[----:B------:R-:W-:Y:S05]  /*3b40*/  BRA `(.L_x_74) ;  /* 0x0000000800d47947 */ /* 0x000fea0003800000 */
.L_x_79:
[----:B------:R-:W-:-:S05]  /*3b50*/  HADD2.F32 R2, -RZ, R0.H0_H0 ;  /* 0x20000000ff027230 */ /* 0x000fca0000004100 */
[----:B------:R-:W-:-:S06]  /*3b60*/  FMUL.FTZ R2, R2, 1 ;  /* 0x3f80000002027820 */ /* 0x000fcc0000410000 */
[----:B------:R-:W0:Y:S02]  /*3b70*/  F2F.F64.F32 R2, R2 ;  /* 0x0000000200027310 */ /* 0x000e240000201800 */
[----:B0-----:R0:W-:Y:S01]  /*3b80*/  STG.E.64 desc[UR36][R16.64], R2 ;  /* 0x0000000210007986 */ /* 0x0011e2000c101b24 */
[----:B------:R-:W-:Y:S05]  /*3b90*/  BRA `(.L_x_74) ;  /* 0x0000000800c07947 */ /* 0x000fea0003800000 */
.L_x_69:
        /* <DEDUP_REMOVED lines=8> */
[----:B------:R-:W-:-:S05]  /*3c20*/  HADD2.F32 R0, -RZ, R0.H0_H0 ;  /* 0x20000000ff007230 */ /* 0x000fca0000004100 */
[----:B------:R-:W-:-:S04]  /*3c30*/  FSETP.NEU.FTZ.AND P0, PT, R0, RZ, PT ;  /* 0x000000ff0000720b */ /* 0x000fc80003f1d000 */
[----:B------:R-:W-:-:S05]  /*3c40*/  SEL R3, RZ, 0x1, !P0 ;  /* 0x00000001ff037807 */ /* 0x000fca0004000000 */
[----:B------:R0:W-:Y:S01]  /*3c50*/  STG.E.U8 desc[UR36][R16.64], R3 ;  /* 0x0000000310007986 */ /* 0x0001e2000c101124 */
[----:B------:R-:W-:Y:S05]  /*3c60*/  BRA `(.L_x_74) ;  /* 0x00000008008c7947 */ /* 0x000fea0003800000 */
.L_x_83:
[----:B------:R-:W-:Y:S01]  /*3c70*/  HADD2.F32 R0, -RZ, R0.H0_H0 ;  /* 0x20000000ff007230 */ /* 0x000fe20000004100 */
[----:B------:R-:W-:-:S04]  /*3c80*/  CS2R R6, SRZ ;  /* 0x0000000000067805 */ /* 0x000fc8000001ff00 */
[----:B------:R-:W-:-:S04]  /*3c90*/  FMUL.FTZ R0, R0, 1 ;  /* 0x3f80000000007820 */ /* 0x000fc80000410000 */
[----:B------:R-:W0:Y:S02]  /*3ca0*/  F2F.F64.F32 R4, R0 ;  /* 0x0000000000047310 */ /* 0x000e240000201800 */
[----:B0-----:R0:W-:Y:S01]  /*3cb0*/  STG.E.128 desc[UR36][R16.64], R4 ;  /* 0x0000000410007986 */ /* 0x0011e2000c101d24 */
[----:B------:R-:W-:Y:S05]  /*3cc0*/  BRA `(.L_x_74) ;  /* 0x0000000800747947 */ /* 0x000fea0003800000 */
.L_x_82:
[----:B------:R-:W-:-:S13]  /*3cd0*/  ISETP.NE.AND P0, PT, R2, 0xf, PT ;  /* 0x0000000f0200780c */ /* 0x000fda0003f05270 */
[----:B------:R-:W-:Y:S05]  /*3ce0*/  @!P0 BRA `(.L_x_84) ;  /* 0x0000000000b48947 */ /* 0x000fea0003800000 */
[----:B------:R-:W-:-:S13]  /*3cf0*/  ISETP.NE.AND P0, PT, R2, 0x17, PT ;  /* 0x000000170200780c */ /* 0x000fda0003f05270 */
[----:B------:R-:W-:Y:S05]  /*3d00*/  @!P0 BRA `(.L_x_85) ;  /* 0x0000000000548947 */ /* 0x000fea0003800000 */
[----:B------:R-:W-:-:S13]  /*3d10*/  ISETP.NE.AND P0, PT, R2, 0x18, PT ;  /* 0x000000180200780c */ /* 0x000fda0003f05270 */
[----:B------:R-:W-:Y:S05]  /*3d20*/  @P0 BRA `(.L_x_73) ;  /* 0x0000000400fc0947 */ /* 0x000fea0003800000 */
[----:B------:R-:W-:Y:S01]  /*3d30*/  HADD2.F32 R5, -RZ, R0.H0_H0 ;  /* 0x20000000ff057230 */ /* 0x000fe20000004100 */
[----:B------:R-:W-:Y:S04]  /*3d40*/  BSSY B0, `(.L_x_86) ;  /* 0x000000e000007945 */ /* 0x000fe80003800000 */
[C---:B------:R-:W-:Y:S02]  /*3d50*/  LOP3.LUT R2, R5.reuse, 0x7fffffff, RZ, 0xc0, !PT ;  /* 0x7fffffff05027812 */ /* 0x040fe400078ec0ff */
[----:B------:R-:W-:Y:S02]  /*3d60*/  LOP3.LUT R0, R5, 0x80000000, RZ, 0xc0, !PT ;  /* 0x8000000005007812 */ /* 0x000fe400078ec0ff */
[----:B------:R-:W-:Y:S02]  /*3d70*/  ISETP.GT.U32.AND P0, PT, R2, 0x43efffff, PT ;  /* 0x43efffff0200780c */ /* 0x000fe40003f04070 */
[----:B------:R-:W-:Y:S01]  /*3d80*/  SHF.R.U32.HI R3, RZ, 0x18, R0 ;  /* 0x00000018ff037819 */ /* 0x000fe20000011600 */
[----:B------:R-:W-:-:S10]  /*3d90*/  IMAD.MOV.U32 R0, RZ, RZ, 0x7f ;  /* 0x0000007fff007424 */ /* 0x000fd400078e00ff */
[----:B------:R-:W-:Y:S05]  /*3da0*/  @P0 BRA `(.L_x_87) ;  /* 0x00000000001c0947 */ /* 0x000fea0003800000 */
[----:B------:R-:W-:-:S13]  /*3db0*/  ISETP.GE.U32.AND P0, PT, R2, 0x3c800000, PT ;  /* 0x3c8000000200780c */ /* 0x000fda0003f06070 */
[----:B------:R-:W-:Y:S01]  /*3dc0*/  @P0 SHF.R.U32.HI R0, RZ, 0x14, R5 ;  /* 0x00000014ff000819 */ /* 0x000fe20000011605 */
[----:B------:R-:W-:-:S03]  /*3dd0*/  @!P0 FADD.FTZ R2, R2, 16384 ;  /* 0x4680000002028421 */ /* 0x000fc60000010000 */
[----:B------:R-:W-:-:S04]  /*3de0*/  @P0 LOP3.LUT R0, R0, 0x1, RZ, 0xc0, !PT ;  /* 0x0000000100000812 */ /* 0x000fc800078ec0ff */
[----:B------:R-:W-:-:S04]  /*3df0*/  @P0 IADD3 R0, R5, 0x407ffff, R0 ;  /* 0x0407ffff05000810 */ /* 0x000fc80007ffe000 */
[----:B------:R-:W-:Y:S01]  /*3e00*/  @P0 SHF.R.U32.HI R0, RZ, 0x14, R0 ;  /* 0x00000014ff000819 */ /* 0x000fe20000011600 */
[----:B------:R-:W-:-:S07]  /*3e10*/  @!P0 VIADD R0, R2, 0xb9800000 ;  /* 0xb980000002008836 */ /* 0x000fce0000000000 */
.L_x_87:
[----:B------:R-:W-:Y:S05]  /*3e20*/  BSYNC B0 ;  /* 0x0000000000007941 */ /* 0x000fea0003800000 */
.L_x_86:
[----:B------:R-:W-:-:S05]  /*3e30*/  LOP3.LUT R3, R0, R3, RZ, 0xfc, !PT ;  /* 0x0000000300037212 */ /* 0x000fca00078efcff */
[----:B------:R0:W-:Y:S01]  /*3e40*/  STG.E.U8 desc[UR36][R16.64], R3 ;  /* 0x0000000310007986 */ /* 0x0001e2000c101124 */
[----:B------:R-:W-:Y:S05]  /*3e50*/  BRA `(.L_x_74) ;  /* 0x0000000800107947 */ /* 0x000fea0003800000 */
.L_x_85:
[----:B------:R-:W-:Y:S01]  /*3e60*/  HADD2.F32 R3, -RZ, R0.H0_H0 ;  /* 0x20000000ff037230 */ /* 0x000fe20000004100 */
[----:B------:R-:W-:Y:S04]  /*3e70*/  BSSY B0, `(.L_x_88) ;  /* 0x000000f000007945 */ /* 0x000fe80003800000 */
[----:B------:R-:W-:-:S04]  /*3e80*/  LOP3.LUT R2, R3, 0x7fffffff, RZ, 0xc0, !PT ;  /* 0x7fffffff03027812 */ /* 0x000fc800078ec0ff */
[----:B------:R-:W-:-:S13]  /*3e90*/  ISETP.GT.U32.AND P0, PT, R2, 0x477fffff, PT ;  /* 0x477fffff0200780c */ /* 0x000fda0003f04070 */
[----:B------:R-:W-:Y:S05]  /*3ea0*/  @P0 BRA `(.L_x_89) ;  /* 0x0000000000200947 */ /* 0x000fea0003800000 */
[----:B------:R-:W-:-:S13]  /*3eb0*/  ISETP.GE.U32.AND P0, PT, R2, 0x38800000, PT ;  /* 0x388000000200780c */ /* 0x000fda0003f06070 */
[----:B------:R-:W-:Y:S01]  /*3ec0*/  @P0 SHF.R.U32.HI R0, RZ, 0x15, R3 ;  /* 0x00000015ff000819 */ /* 0x000fe20000011603 */
[----:B------:R-:W-:-:S03]  /*3ed0*/  @!P0 FADD.FTZ R2, R2, 128 ;  /* 0x4300000002028421 */ /* 0x000fc60000010000 */
[----:B------:R-:W-:-:S04]  /*3ee0*/  @P0 LOP3.LUT R0, R0, 0x1, RZ, 0xc0, !PT ;  /* 0x0000000100000812 */ /* 0x000fc800078ec0ff */
[----:B------:R-:W-:-:S04]  /*3ef0*/  @P0 IADD3 R0, R3, 0x80fffff, R0 ;  /* 0x080fffff03000810 */ /* 0x000fc80007ffe000 */
[----:B------:R-:W-:Y:S01]  /*3f00*/  @P0 SHF.R.U32.HI R0, RZ, 0x15, R0 ;  /* 0x00000015ff000819 */ /* 0x000fe20000011600 */
[----:B------:R-:W-:Y:S01]  /*3f10*/  @!P0 VIADD R0, R2, 0xbd000000 ;  /* 0xbd00000002008836 */ /* 0x000fe20000000000 */
[----:B------:R-:W-:Y:S06]  /*3f20*/  BRA `(.L_x_90) ;  /* 0x00000000000c7947 */ /* 0x000fec0003800000 */
.L_x_89:
[----:B------:R-:W-:Y:S01]  /*3f30*/  IMAD.MOV.U32 R0, RZ, RZ, 0x7f ;  /* 0x0000007fff007424 */ /* 0x000fe200078e00ff */
[----:B------:R-:W-:-:S04]  /*3f40*/  ISETP.GT.U32.AND P0, PT, R2, 0x7f800000, PT ;  /* 0x7f8000000200780c */ /* 0x000fc80003f04070 */
[----:B------:R-:W-:-:S09]  /*3f50*/  SEL R0, R0, 0x7c, P0 ;  /* 0x0000007c00007807 */ /* 0x000fd20000000000 */
.L_x_90:
[----:B------:R-:W-:Y:S05]  /*3f60*/  BSYNC B0 ;  /* 0x0000000000007941 */ /* 0x000fea0003800000 */
.L_x_88:
[----:B------:R-:W-:-:S04]  /*3f70*/  LOP3.LUT R2, R3, 0x80000000, RZ, 0xc0, !PT ;  /* 0x8000000003027812 */ /* 0x000fc800078ec0ff */
[----:B------:R-:W-:-:S04]  /*3f80*/  SHF.R.U32.HI R3, RZ, 0x18, R2 ;  /* 0x00000018ff037819 */ /* 0x000fc80000011602 */
[----:B------:R-:W-:-:S05]  /*3f90*/  LOP3.LUT R3, R0, R3, RZ, 0xfc, !PT ;  /* 0x0000000300037212 */ /* 0x000fca00078efcff */
[----:B------:R0:W-:Y:S01]  /*3fa0*/  STG.E.U8 desc[UR36][R16.64], R3 ;  /* 0x0000000310007986 */ /* 0x0001e2000c101124 */
[----:B------:R-:W-:Y:S05]  /*3fb0*/  BRA `(.L_x_74) ;  /* 0x0000000400b87947 */ /* 0x000fea0003800000 */
.L_x_84:
[----:B------:R-:W-:-:S05]  /*3fc0*/  HADD2.F32 R0, -RZ, R0.H0_H0 ;  /* 0x20000000ff007230 */ /* 0x000fca0000004100 */
[----:B------:R-:W-:-:S05]  /*3fd0*/  F2FP.BF16.F32.PACK_AB R0, RZ, R0 ;  /* 0x00000000ff00723e */ /* 0x000fca00000010ff */
[----:B------:R0:W-:Y:S01]  /*3fe0*/  STG.E.U16 desc[UR36][R16.64], R0 ;  /* 0x0000000010007986 */ /* 0x0001e2000c101524 */
[----:B------:R-:W-:Y:S05]  /*3ff0*/  BRA `(.L_x_74) ;  /* 0x0000000400a87947 */ /* 0x000fea0003800000 */
.L_x_81:
        /* <DEDUP_REMOVED lines=8> */
[----:B------:R-:W-:-:S06]  /*4080*/  HADD2.F32 R3, -RZ, R0.H0_H0 ;  /* 0x20000000ff037230 */ /* 0x000fcc0000004100 */
[----:B------:R-:W0:Y:S02]  /*4090*/  F2I.FTZ.U32.TRUNC.NTZ R3, R3 ;  /* 0x0000000300037305 */ /* 0x000e24000021f000 */
[----:B0-----:R0:W-:Y:S01]  /*40a0*/  STG.E.U16 desc[UR36][R16.64], R3 ;  /* 0x0000000310007986 */ /* 0x0011e2000c101524 */
[----:B------:R-:W-:Y:S05]  /*40b0*/  BRA `(.L_x_74) ;  /* 0x0000000400787947 */ /* 0x000fea0003800000 */
.L_x_93:
[----:B------:R-:W-:Y:S01]  /*40c0*/  HADD2.F32 R3, -RZ, R0.H0_H0 ;  /* 0x20000000ff037230 */ /* 0x000fe20000004100 */
[----:B------:R-:W-:Y:S01]  /*40d0*/  BSSY B0, `(.L_x_94) ;  /* 0x0000014000007945 */ /* 0x000fe20003800000 */
[----:B------:R-:W-:-:S03]  /*40e0*/  IMAD.MOV.U32 R8, RZ, RZ, 0x80 ;  /* 0x00000080ff087424 */ /* 0x000fc600078e00ff */
[----:B------:R-:W-:-:S04]  /*40f0*/  LOP3.LUT R2, R3, 0x7fffffff, RZ, 0xc0, !PT ;  /* 0x7fffffff03027812 */ /* 0x000fc800078ec0ff */
[----:B------:R-:W-:-:S13]  /*4100*/  ISETP.GT.U32.AND P0, PT, R2, 0x437fffff, PT ;  /* 0x437fffff0200780c */ /* 0x000fda0003f04070 */
[----:B------:R-:W-:Y:S05]  /*4110*/  @P0 BRA `(.L_x_95) ;  /* 0x00000000003c0947 */ /* 0x000fea0003800000 */
[----:B------:R-:W-:-:S13]  /*4120*/  ISETP.GE.U32.AND P0, PT, R2, 0x3c000000, PT ;  /* 0x3c0000000200780c */ /* 0x000fda0003f06070 */
[----:B------:R-:W-:-:S04]  /*4130*/  @P0 SHF.R.U32.HI R0, RZ, 0x14, R3 ;  /* 0x00000014ff000819 */ /* 0x000fc80000011603 */
[----:B------:R-:W-:-:S04]  /*4140*/  @P0 LOP3.LUT R0, R0, 0x1, RZ, 0xc0, !PT ;  /* 0x0000000100000812 */ /* 0x000fc800078ec0ff */
[----:B------:R-:W-:-:S04]  /*4150*/  @P0 IADD3 R0, R3, 0x487ffff, R0 ;  /* 0x0487ffff03000810 */ /* 0x000fc80007ffe000 */
[----:B------:R-:W-:-:S04]  /*4160*/  @P0 SHF.R.U32.HI R0, RZ, 0x14, R0 ;  /* 0x00000014ff000819 */ /* 0x000fc80000011600 */
[----:B------:R-:W-:Y:S01]  /*4170*/  @P0 LOP3.LUT R0, R0, 0xff, RZ, 0xc0, !PT ;  /* 0x000000ff00000812 */ /* 0x000fe200078ec0ff */
[----:B------:R-:W-:Y:S06]  /*4180*/  @P0 BRA `(.L_x_96) ;  /* 0x0000000000100947 */ /* 0x000fec0003800000 */
[----:B------:R-:W-:Y:S01]  /*4190*/  FADD.FTZ R0, R2, 8192 ;  /* 0x4600000002007421 */ /* 0x000fe20000010000 */
[----:B------:R-:W-:-:S04]  /*41a0*/  PRMT R8, RZ, 0x7610, R8 ;  /* 0x00007610ff087816 */ /* 0x000fc80000000008 */
[----:B------:R-:W-:-:S13]  /*41b0*/  LOP3.LUT P0, R0, R0, 0xff, RZ, 0xc0, !PT ;  /* 0x000000ff00007812 */ /* 0x000fda000780c0ff */
[----:B------:R-:W-:Y:S05]  /*41c0*/  @!P0 BRA `(.L_x_95) ;  /* 0x0000000000108947 */ /* 0x000fea0003800000 */
.L_x_96:
[----:B------:R-:W-:-:S04]  /*41d0*/  LOP3.LUT R2, R3, 0x80000000, RZ, 0xc0, !PT ;  /* 0x8000000003027812 */ /* 0x000fc800078ec0ff */
[----:B------:R-:W-:-:S04]  /*41e0*/  SHF.R.U32.HI R3, RZ, 0x18, R2 ;  /* 0x00000018ff037819 */ /* 0x000fc80000011602 */
[----:B------:R-:W-:-:S04]  /*41f0*/  LOP3.LUT R0, R0, R3, RZ, 0xfc, !PT ;  /* 0x0000000300007212 */ /* 0x000fc800078efcff */
[----:B------:R-:W-:-:S07]  /*4200*/  PRMT R8, R0, 0x7610, R8 ;  /* 0x0000761000087816 */ /* 0x000fce0000000008 */
.L_x_95:
[----:B------:R-:W-:Y:S05]  /*4210*/  BSYNC B0 ;  /* 0x0000000000007941 */ /* 0x000fea0003800000 */
.L_x_94:
[----:B------:R0:W-:Y:S01]  /*4220*/  STG.E.U8 desc[UR36][R16.64], R8 ;  /* 0x0000000810007986 */ /* 0x0001e2000c101124 */
[----:B------:R-:W-:Y:S05]  /*4230*/  BRA `(.L_x_74) ;  /* 0x0000000400187947 */ /* 0x000fea0003800000 */
.L_x_92:
        /* <DEDUP_REMOVED lines=17> */
.L_x_99:
[----:B------:R-:W-:-:S04]  /*4350*/  LOP3.LUT R2, R3, 0x80000000, RZ, 0xc0, !PT ;  /* 0x8000000003027812 */ /* 0x000fc800078ec0ff */
[----:B------:R-:W-:-:S04]  /*4360*/  SHF.R.U32.HI R3, RZ, 0x18, R2 ;  /* 0x00000018ff037819 */ /* 0x000fc80000011602 */
[----:B------:R-:W-:-:S04]  /*4370*/  LOP3.LUT R0, R0, R3, RZ, 0xfc, !PT ;  /* 0x0000000300007212 */ /* 0x000fc800078efcff */
[----:B------:R-:W-:-:S07]  /*4380*/  PRMT R8, R0, 0x7610, R8 ;  /* 0x0000761000087816 */ /* 0x000fce0000000008 */
.L_x_98:
[----:B------:R-:W-:Y:S05]  /*4390*/  BSYNC B0 ;  /* 0x0000000000007941 */ /* 0x000fea0003800000 */
.L_x_97:
[----:B------:R0:W-:Y:S01]  /*43a0*/  STG.E.U8 desc[UR36][R16.64], R8 ;  /* 0x0000000810007986 */ /* 0x0001e2000c101124 */
[----:B------:R-:W-:Y:S05]  /*43b0*/  BRA `(.L_x_74) ;  /* 0x0000000000b87947 */ /* 0x000fea0003800000 */
.L_x_91:
[----:B------:R-:W-:-:S13]  /*43c0*/  ISETP.NE.AND P0, PT, R2, 0x1c, PT ;  /* 0x0000001c0200780c */ /* 0x000fda0003f05270 */
[----:B------:R-:W-:Y:S05]  /*43d0*/  @!P0 BRA `(.L_x_100) ;  /* 0x0000000000a48947 */ /* 0x000fea0003800000 */
[----:B------:R-:W-:-:S13]  /*43e0*/  ISETP.NE.AND P0, PT, R2, 0x1d, PT ;  /* 0x0000001d0200780c */ /* 0x000fda0003f05270 */
[----:B------:R-:W-:Y:S05]  /*43f0*/  @!P0 BRA `(.L_x_101) ;  /* 0x00000000008c8947 */ /* 0x000fea0003800000 */
[----:B------:R-:W-:-:S13]  /*4400*/  ISETP.NE.AND P0, PT, R2, 0x2c, PT ;  /* 0x0000002c0200780c */ /* 0x000fda0003f05270 */
[----:B------:R-:W-:Y:S05]  /*4410*/  @P0 BRA `(.L_x_73) ;  /* 0x0000000000400947 */ /* 0x000fea0003800000 */
[----:B------:R-:W-:-:S05]  /*4420*/  HADD2.F32 R3, -RZ, R0.H0_H0 ;  /* 0x20000000ff037230 */ /* 0x000fca0000004100 */
[----:B------:R-:W-:-:S04]  /*4430*/  SHF.R.U32.HI R4, RZ, 0x17, R3 ;  /* 0x00000017ff047819 */ /* 0x000fc80000011603 */
[----:B------:R-:W-:-:S04]  /*4440*/  LOP3.LUT R2, R4, 0xff, RZ, 0xc0, !PT ;  /* 0x000000ff04027812 */ /* 0x000fc800078ec0ff */
[----:B------:R-:W-:-:S13]  /*4450*/  ISETP.NE.AND P1, PT, R2, 0xff, PT ;  /* 0x000000ff0200780c */ /* 0x000fda0003f25270 */
[--C-:B------:R-:W-:Y:S02]  /*4460*/  @P1 SHF.R.U32.HI R0, RZ, 0x16, R3.reuse ;  /* 0x00000016ff001819 */ /* 0x100fe40000011603 */
[----:B------:R-:W-:Y:S01]  /*4470*/  @P1 LOP3.LUT P0, RZ, R2, 0x3fffff, R3, 0xf8, !PT ;  /* 0x003fffff02ff1812 */ /* 0x000fe2000780f803 */
[----:B------:R-:W-:Y:S01]  /*4480*/  IMAD.MOV.U32 R3, RZ, RZ, 0xff ;  /* 0x000000ffff037424 */ /* 0x000fe200078e00ff */
[----:B------:R-:W-:-:S04]  /*4490*/  @P1 LOP3.LUT R0, R0, 0x1, RZ, 0xc0, !PT ;  /* 0x0000000100001812 */ /* 0x000fc800078ec0ff */
[----:B------:R-:W-:Y:S01]  /*44a0*/  @P1 ISETP.EQ.U32.AND P2, PT, R0, 0x1, P0 ;  /* 0x000000010000180c */ /* 0x000fe20000742070 */
[----:B------:R-:W-:Y:S01]  /*44b0*/  @P1 VIADD R0, R4, 0x1 ;  /* 0x0000000104001836 */ /* 0x000fe20000000000 */
[----:B------:R-:W-:Y:S02]  /*44c0*/  PLOP3.LUT P0, PT, PT, PT, PT, 0x80, 0x0 ;  /* 0x000000000000781c */ /* 0x000fe40003f0f070 */
[----:B------:R-:W-:-:S13]  /*44d0*/  @P1 PLOP3.LUT P0, PT, P2, PT, PT, 0x80, 0x0 ;  /* 0x000000000000181c */ /* 0x000fda000170f070 */
[----:B------:R-:W-:-:S04]  /*44e0*/  @!P0 IMAD.MOV R0, RZ, RZ, R4 ;  /* 0x000000ffff008224 */ /* 0x000fc800078e0204 */
[----:B------:R-:W-:-:S05]  /*44f0*/  @P1 IMAD.MOV.U32 R3, RZ, RZ, R0 ;  /* 0x000000ffff031224 */ /* 0x000fca00078e0000 */
[----:B------:R0:W-:Y:S01]  /*4500*/  STG.E.U8 desc[UR36][R16.64], R3 ;  /* 0x0000000310007986 */ /* 0x0001e2000c101124 */
[----:B------:R-:W-:Y:S05]  /*4510*/  BRA `(.L_x_74) ;  /* 0x0000000000607947 */ /* 0x000fea0003800000 */
.L_x_73:
        /* <DEDUP_REMOVED lines=16> */
.L_x_102:
[----:B------:R-:W-:Y:S05]  /*4620*/  BRA `(.L_x_74) ;  /* 0x00000000001c7947 */ /* 0x000fea0003800000 */
.L_x_101:
[----:B------:R-:W-:-:S06]  /*4630*/  HADD2.F32 R2, -RZ, R0.H0_H0 ;  /* 0x20000000ff027230 */ /* 0x000fcc0000004100 */
[----:B------:R-:W0:Y:S02]  /*4640*/  F2I.U64.TRUNC R2, R2 ;  /* 0x0000000200027311 */ /* 0x000e24000020d800 */
[----:B0-----:R0:W-:Y:S01]  /*4650*/  STG.E.64 desc[UR36][R16.64], R2 ;  /* 0x0000000210007986 */ /* 0x0011e2000c101b24 */
[----:B------:R-:W-:Y:S05]  /*4660*/  BRA `(.L_x_74) ;  /* 0x00000000000c7947 */ /* 0x000fea0003800000 */
.L_x_100:
[----:B------:R-:W-:-:S04]  /*4670*/  HADD2.F32 R0, -RZ, R0.H0_H0 ;  /* 0x20000000ff007230 */ /* 0x000fc80000004100 */
[----:B------:R-:W0:Y:S02]  /*4680*/  F2I.FTZ.U32.TRUNC.NTZ R3, R0 ;  /* 0x0000000000037305 */ /* 0x000e24000021f000 */
[----:B0-----:R0:W-:Y:S02]  /*4690*/  STG.E desc[UR36][R16.64], R3 ;  /* 0x0000000310007986 */ /* 0x0011e4000c101924 */
.L_x_74:
[----:B------:R-:W-:-:S04]  /*46a0*/  IMAD R18, R18, 0x200, R23 ;  /* 0x0000020012127824 */ /* 0x000fc800078e0217 */
[----:B------:R-:W-:-:S07]  /*46b0*/  VIADD R19, R18, 0x80 ;  /* 0x0000008012137836 */ /* 0x000fce0000000000 */
.L_x_1:
[----:B------:R-:W-:Y:S05]  /*46c0*/  BSYNC B6 ;  /* 0x0000000000067941 */ /* 0x000fea0003800000 */
.L_x_0:
[----:B------:R-:W-:Y:S01]  /*46d0*/  ULDC UR4, c[0x0][0x210] ;  /* 0x0000840000047ab9 */ /* 0x000fe20000000800 */
[----:B------:R-:W-:Y:S01]  /*46e0*/  BSSY B6, `(.L_x_103) ;  /* 0x0000463000067945 */ /* 0x000fe20003800000 */
[----:B------:R-:W-:-:S13]  /*46f0*/  ISETP.GE.AND P0, PT, R19, UR4, PT ;  /* 0x0000000413007c0c */ /* 0x000fda000bf06270 */
[----:B------:R-:W-:Y:S05]  /*4700*/  @P0 BRA `(.L_x_104) ;  /* 0x0000004400800947 */ /* 0x000fea0003800000 */
[----:B0-----:R-:W0:Y:S01]  /*4710*/  LDC R6, c[0x0][0x218] ;  /* 0x00008600ff067b82 */ /* 0x001e220000000800 */
[----:B------:R-:W-:Y:S02]  /*4720*/  IMAD.MOV.U32 R18, RZ, RZ, RZ ;  /* 0x000000ffff127224 */ /* 0x000fe400078e00ff */
[----:B------:R-:W-:Y:S02]  /*4730*/  IMAD.MOV.U32 R0, RZ, RZ, RZ ;  /* 0x000000ffff007224 */ /* 0x000fe400078e00ff */
[----:B-1234-:R-:W-:Y:S01]  /*4740*/  IMAD.MOV.U32 R16, RZ, RZ, RZ ;  /* 0x000000ffff107224 */ /* 0x01efe200078e00ff */
[----:B0-----:R-:W-:-:S13]  /*4750*/  ISETP.NE.AND P0, PT, R6, RZ, PT ;  /* 0x000000ff0600720c */ /* 0x001fda0003f05270 */
[----:B------:R-:W-:Y:S05]  /*4760*/  @!P0 BRA `(.L_x_105) ;  /* 0x0000001400708947 */ /* 0x000fea0003800000 */
        /* <DEDUP_REMOVED lines=348> */
.L_x_105:
        /* <DEDUP_REMOVED lines=23> */
.L_x_109:
[----:B------:R-:W2:Y:S02]  /*5ea0*/  LDG.E.U8 R2, desc[UR36][R2.64] ;  /* 0x0000002402027981 */ /* 0x000ea4000c1e1100 */
[----:B--2---:R-:W-:-:S04]  /*5eb0*/  I2FP.F32.U32 R0, R2 ;  /* 0x0000000200007245 */ /* 0x004fc80000201000 */
[----:B------:R-:W-:-:S04]  /*5ec0*/  F2FP.F16.F32.PACK_AB R0, RZ, R0 ;  /* 0x00000000ff00723e */ /* 0x000fc800000000ff */
[----:B------:R-:W-:Y:S01]  /*5ed0*/  PRMT R22, R0, 0x7610, R22 ;  /* 0x0000761000167816 */ /* 0x000fe20000000016 */
[----:B------:R-:W-:Y:S06]  /*5ee0*/  BRA `(.L_x_111) ;  /* 0x0000000c00bc7947 */ /* 0x000fec0003800000 */
.L_x_108:
        /* <DEDUP_REMOVED lines=11> */
.L_x_113:
[----:B------:R-:W2:Y:S02]  /*5fa0*/  LDG.E R2, desc[UR36][R2.64] ;  /* 0x0000002402027981 */ /* 0x000ea4000c1e1900 */
[----:B--2---:R-:W-:-:S04]  /*5fb0*/  I2FP.F32.S32 R0, R2 ;  /* 0x0000000200007245 */ /* 0x004fc80000201400 */
[----:B------:R-:W-:-:S04]  /*5fc0*/  F2FP.F16.F32.PACK_AB R0, RZ, R0 ;  /* 0x00000000ff00723e */ /* 0x000fc800000000ff */
[----:B------:R-:W-:Y:S01]  /*5fd0*/  PRMT R22, R0, 0x7610, R22 ;  /* 0x0000761000167816 */ /* 0x000fe20000000016 */
[----:B------:R-:W-:Y:S06]  /*5fe0*/  BRA `(.L_x_111) ;  /* 0x0000000c007c7947 */ /* 0x000fec0003800000 */
.L_x_112:
[----:B------:R-:W2:Y:S02]  /*5ff0*/  LDG.E.U16 R2, desc[UR36][R2.64] ;  /* 0x0000002402027981 */ /* 0x000ea4000c1e1500 */
[----:B--2---:R-:W0:Y:S02]  /*6000*/  I2F.S16 R0, R2 ;  /* 0x0000000200007306 */ /* 0x004e240000101400 */
[----:B0-----:R-:W-:-:S04]  /*6010*/  F2FP.F16.F32.PACK_AB R0, RZ, R0 ;  /* 0x00000000ff00723e */ /* 0x001fc800000000ff */
[----:B------:R-:W-:Y:S01]  /*6020*/  PRMT R22, R0, 0x7610, R22 ;  /* 0x0000761000167816 */ /* 0x000fe20000000016 */
[----:B------:R-:W-:Y:S06]  /*6030*/  BRA `(.L_x_111) ;  /* 0x0000000c00687947 */ /* 0x000fec0003800000 */
.L_x_107:
        /* <DEDUP_REMOVED lines=9> */
.L_x_115:
[----:B------:R1:W5:Y:S01]  /*60d0*/  LDG.E.U16 R22, desc[UR36][R2.64] ;  /* 0x0000002402167981 */ /* 0x000362000c1e1500 */
[----:B------:R-:W-:Y:S05]  /*60e0*/  BRA `(.L_x_111) ;  /* 0x0000000c003c7947 */ /* 0x000fea0003800000 */
.L_x_114:
        /* <DEDUP_REMOVED lines=9> */
.L_x_117:
[----:B------:R0:W5:Y:S01]  /*6180*/  LDG.E.U16 R22, desc[UR36][R2.64] ;  /* 0x0000002402167981 */ /* 0x000162000c1e1500 */
[----:B------:R-:W-:Y:S05]  /*6190*/  BRA `(.L_x_111) ;  /* 0x0000000c00107947 */ /* 0x000fea0003800000 */
.L_x_116:
        /* <DEDUP_REMOVED lines=9> */
.L_x_106:
        /* <DEDUP_REMOVED lines=14> */
.L_x_120:
        /* <DEDUP_REMOVED lines=9> */
.L_x_119:
        /* <DEDUP_REMOVED lines=28> */
.L_x_122:
        /* <DEDUP_REMOVED lines=15> */
.L_x_121:
[----:B------:R-:W2:Y:S02]  /*6650*/  LDG.E.U16 R0, desc[UR36][R2.64] ;  /* 0x0000002402007981 */ /* 0x000ea4000c1e1500 */
[----:B--2---:R-:W-:-:S05]  /*6660*/  IMAD.U32 R0, R0, 0x10000, RZ ;  /* 0x0001000000007824 */ /* 0x004fca00078e00ff */
[----:B------:R-:W-:-:S04]  /*6670*/  F2FP.F16.F32.PACK_AB R0, RZ, R0 ;  /* 0x00000000ff00723e */ /* 0x000fc800000000ff */
[----:B------:R-:W-:Y:S01]  /*6680*/  PRMT R22, R0, 0x7610, R22 ;  /* 0x0000761000167816 */ /* 0x000fe20000000016 */
[----:B------:R-:W-:Y:S06]  /*6690*/  BRA `(.L_x_111) ;  /* 0x0000000400d07947 */ /* 0x000fec0003800000 */
.L_x_118:
        /* <DEDUP_REMOVED lines=13> */
.L_x_125:
        /* <DEDUP_REMOVED lines=21> */
.L_x_129:
[----:B------:R-:W-:Y:S05]  /*68c0*/  BSYNC B1 ;  /* 0x0000000000017941 */ /* 0x000fea0003800000 */
.L_x_128:
[----:B------:R-:W-:Y:S01]  /*68d0*/  LEA R3, R0, 0x3b800000, 0x17 ;  /* 0x3b80000000037811 */ /* 0x000fe200078eb8ff */
[----:B------:R-:W-:-:S05]  /*68e0*/  IMAD.SHL.U32 R0, R2, 0x100000, RZ ;  /* 0x0010000002007824 */ /* 0x000fca00078e00ff */
[----:B------:R-:W-:-:S07]  /*68f0*/  LOP3.LUT R0, R3, R0, R4, 0xfe, !PT ;  /* 0x0000000003007212 */ /* 0x000fce00078efe04 */
.L_x_127:
[----:B------:R-:W-:Y:S05]  /*6900*/  BSYNC B0 ;  /* 0x0000000000007941 */ /* 0x000fea0003800000 */
.L_x_126:
[----:B------:R-:W-:-:S04]  /*6910*/  F2FP.F16.F32.PACK_AB R0, RZ, R0 ;  /* 0x00000000ff00723e */ /* 0x000fc800000000ff */
[----:B------:R-:W-:Y:S01]  /*6920*/  PRMT R22, R0, 0x7610, R22 ;  /* 0x0000761000167816 */ /* 0x000fe20000000016 */
[----:B------:R-:W-:Y:S06]  /*6930*/  BRA `(.L_x_111) ;  /* 0x0000000400287947 */ /* 0x000fec0003800000 */
.L_x_124:
        /* <DEDUP_REMOVED lines=21> */
.L_x_133:
[----:B------:R-:W-:Y:S05]  /*6a90*/  BSYNC B1 ;  /* 0x0000000000017941 */ /* 0x000fea0003800000 */
.L_x_132:
[----:B------:R-:W-:Y:S01]  /*6aa0*/  LEA R3, R0, 0x37800000, 0x17 ;  /* 0x3780000000037811 */ /* 0x000fe200078eb8ff */
[----:B------:R-:W-:-:S05]  /*6ab0*/  IMAD.SHL.U32 R0, R2, 0x200000, RZ ;  /* 0x0020000002007824 */ /* 0x000fca00078e00ff */
[----:B------:R-:W-:-:S07]  /*6ac0*/  LOP3.LUT R0, R3, R0, R4, 0xfe, !PT ;  /* 0x0000000003007212 */ /* 0x000fce00078efe04 */
.L_x_131:
[----:B------:R-:W-:Y:S05]  /*6ad0*/  BSYNC B0 ;  /* 0x0000000000007941 */ /* 0x000fea0003800000 */
.L_x_130:
[----:B------:R-:W-:-:S04]  /*6ae0*/  F2FP.F16.F32.PACK_AB R0, RZ, R0 ;  /* 0x00000000ff00723e */ /* 0x000fc800000000ff */
[----:B------:R-:W-:Y:S01]  /*6af0*/  PRMT R22, R0, 0x7610, R22 ;  /* 0x0000761000167816 */ /* 0x000fe20000000016 */
[----:B------:R-:W-:Y:S06]  /*6b00*/  BRA `(.L_x_111) ;  /* 0x0000000000b47947 */ /* 0x000fec0003800000 */
.L_x_123:
        /* <DEDUP_REMOVED lines=14> */
.L_x_137:
[----:B------:R-:W-:Y:S05]  /*6bf0*/  BSYNC B0 ;  /* 0x0000000000007941 */ /* 0x000fea0003800000 */
.L_x_136:
[----:B------:R-:W-:-:S04]  /*6c00*/  F2FP.F16.F32.PACK_AB R0, RZ, R0 ;  /* 0x00000000ff00723e */ /* 0x000fc800000000ff */
[----:B------:R-:W-:Y:S01]  /*6c10*/  PRMT R22, R0, 0x7610, R22 ;  /* 0x0000761000167816 */ /* 0x000fe20000000016 */
[----:B------:R-:W-:Y:S06]  /*6c20*/  BRA `(.L_x_111) ;  /* 0x00000000006c7947 */ /* 0x000fec0003800000 */
.L_x_110:
        /* <DEDUP_REMOVED lines=16> */
.L_x_138:
[----:B------:R-:W-:Y:S01]  /*6d30*/  PRMT R22, RZ, 0x7610, R22 ;  /* 0x00007610ff167816 */ /* 0x000fe20000000016 */
[----:B------:R-:W-:Y:S06]  /*6d40*/  BRA `(.L_x_111) ;  /* 0x0000000000247947 */ /* 0x000fec0003800000 */
.L_x_135:
[----:B------:R-:W2:Y:S02]  /*6d50*/  LDG.E.64 R2, desc[UR36][R2.64] ;  /* 0x0000002402027981 */ /* 0x000ea4000c1e1b00 */
[----:B--2---:R-:W0:Y:S02]  /*6d60*/  I2F.U64 R0, R2 ;  /* 0x0000000200007312 */ /* 0x004e240000301000 */
[----:B0-----:R-:W-:-:S04]  /*6d70*/  F2FP.F16.F32.PACK_AB R0, RZ, R0 ;  /* 0x00000000ff00723e */ /* 0x001fc800000000ff */
[----:B------:R-:W-:Y:S01]  /*6d80*/  PRMT R22, R0, 0x7610, R22 ;  /* 0x0000761000167816 */ /* 0x000fe20000000016 */
[----:B------:R-:W-:Y:S06]  /*6d90*/  BRA `(.L_x_111) ;  /* 0x0000000000107947 */ /* 0x000fec0003800000 */
.L_x_134:
[----:B------:R-:W2:Y:S02]  /*6da0*/  LDG.E R2, desc[UR36][R2.64] ;  /* 0x0000002402027981 */ /* 0x000ea4000c1e1900 */
[----:B--2---:R-:W-:-:S04]  /*6db0*/  I2FP.F32.U32 R0, R2 ;  /* 0x0000000200007245 */ /* 0x004fc80000201000 */
[----:B------:R-:W-:-:S04]  /*6dc0*/  F2FP.F16.F32.PACK_AB R0, RZ, R0 ;  /* 0x00000000ff00723e */ /* 0x000fc800000000ff */
[----:B------:R-:W-:-:S07]  /*6dd0*/  PRMT R22, R0, 0x7610, R22 ;  /* 0x0000761000167816 */ /* 0x000fce0000000016 */
.L_x_111:
        /* <DEDUP_REMOVED lines=19> */
.L_x_142:
[----:B------:R-:W2:Y:S02]  /*6f10*/  LDG.E.U8 R2, desc[UR36][R2.64] ;  /* 0x0000002402027981 */ /* 0x000ea4000c1e1100 */
[----:B--2---:R-:W-:-:S04]  /*6f20*/  I2FP.F32.U32 R0, R2 ;  /* 0x0000000200007245 */ /* 0x004fc80000201000 */
[----:B------:R-:W-:Y:S01]  /*6f30*/  F2FP.F16.F32.PACK_AB R0, RZ, R0 ;  /* 0x00000000ff00723e */ /* 0x000fe200000000ff */
[----:B------:R-:W-:Y:S06]  /*6f40*/  BRA `(.L_x_144) ;  /* 0x0000000c00887947 */ /* 0x000fec0003800000 */
.L_x_141:
        /* <DEDUP_REMOVED lines=10> */
.L_x_146:
[----:B------:R-:W2:Y:S02]  /*6ff0*/  LDG.E R2, desc[UR36][R2.64] ;  /* 0x0000002402027981 */ /* 0x000ea4000c1e1900 */
[----:B--2---:R-:W-:-:S04]  /*7000*/  I2FP.F32.S32 R0, R2 ;  /* 0x0000000200007245 */ /* 0x004fc80000201400 */
[----:B------:R-:W-:Y:S01]  /*7010*/  F2FP.F16.F32.PACK_AB R0, RZ, R0 ;  /* 0x00000000ff00723e */ /* 0x000fe200000000ff */
[----:B------:R-:W-:Y:S06]  /*7020*/  BRA `(.L_x_144) ;  /* 0x0000000c00507947 */ /* 0x000fec0003800000 */
.L_x_145:
[----:B------:R-:W2:Y:S02]  /*7030*/  LDG.E.U16 R2, desc[UR36][R2.64] ;  /* 0x0000002402027981 */ /* 0x000ea4000c1e1500 */
[----:B--2---:R-:W0:Y:S02]  /*7040*/  I2F.S16 R0, R2 ;  /* 0x0000000200007306 */ /* 0x004e240000101400 */
[----:B0-----:R-:W-:Y:S01]  /*7050*/  F2FP.F16.F32.PACK_AB R0, RZ, R0 ;  /* 0x00000000ff00723e */ /* 0x001fe200000000ff */
[----:B------:R-:W-:Y:S06]  /*7060*/  BRA `(.L_x_144) ;  /* 0x0000000c00407947 */ /* 0x000fec0003800000 */
.L_x_140:
        /* <DEDUP_REMOVED lines=9> */
.L_x_148:
[----:B------:R1:W5:Y:S01]  /*7100*/  LDG.E.U16 R0, desc[UR36][R2.64] ;  /* 0x0000002402007981 */ /* 0x000362000c1e1500 */
[----:B------:R-:W-:Y:S05]  /*7110*/  BRA `(.L_x_144) ;  /* 0x0000000c00147947 */ /* 0x000fea0003800000 */
.L_x_147:
        /* <DEDUP_REMOVED lines=9> */
.L_x_150:
[----:B------:R0:W5:Y:S01]  /*71b0*/  LDG.E.U16 R0, desc[UR36][R2.64] ;  /* 0x0000002402007981 */ /* 0x000162000c1e1500 */
[----:B------:R-:W-:Y:S05]  /*71c0*/  BRA `(.L_x_144) ;  /* 0x0000000800e87947 */ /* 0x000fea0003800000 */
.L_x_149:
        /* <DEDUP_REMOVED lines=8> */
.L_x_139:
        /* <DEDUP_REMOVED lines=13> */
.L_x_153:
        /* <DEDUP_REMOVED lines=8> */
.L_x_152:
        /* <DEDUP_REMOVED lines=28> */
.L_x_155:
        /* <DEDUP_REMOVED lines=15> */
.L_x_154:
[----:B------:R-:W2:Y:S02]  /*7650*/  LDG.E.U16 R0, desc[UR36][R2.64] ;  /* 0x0000002402007981 */ /* 0x000ea4000c1e1500 */
[----:B--2---:R-:W-:-:S05]  /*7660*/  IMAD.U32 R0, R0, 0x10000, RZ ;  /* 0x0001000000007824 */ /* 0x004fca00078e00ff */
[----:B------:R-:W-:Y:S01]  /*7670*/  F2FP.F16.F32.PACK_AB R0, RZ, R0 ;  /* 0x00000000ff00723e */ /* 0x000fe200000000ff */
[----:B------:R-:W-:Y:S06]  /*7680*/  BRA `(.L_x_144) ;  /* 0x0000000400b87947 */ /* 0x000fec0003800000 */
.L_x_151:
        /* <DEDUP_REMOVED lines=12> */
.L_x_158:
        /* <DEDUP_REMOVED lines=21> */
.L_x_162:
[----:B------:R-:W-:Y:S05]  /*78a0*/  BSYNC B1 ;  /* 0x0000000000017941 */ /* 0x000fea0003800000 */
.L_x_161:
[----:B------:R-:W-:Y:S01]  /*78b0*/  LEA R3, R0, 0x3b800000, 0x17 ;  /* 0x3b80000000037811 */ /* 0x000fe200078eb8ff */
[----:B------:R-:W-:-:S05]  /*78c0*/  IMAD.SHL.U32 R0, R2, 0x100000, RZ ;  /* 0x0010000002007824 */ /* 0x000fca00078e00ff */
[----:B------:R-:W-:-:S07]  /*78d0*/  LOP3.LUT R0, R3, R0, R4, 0xfe, !PT ;  /* 0x0000000003007212 */ /* 0x000fce00078efe04 */
.L_x_160:
[----:B------:R-:W-:Y:S05]  /*78e0*/  BSYNC B0 ;  /* 0x0000000000007941 */ /* 0x000fea0003800000 */
.L_x_159:
[----:B------:R-:W-:Y:S01]  /*78f0*/  F2FP.F16.F32.PACK_AB R0, RZ, R0 ;  /* 0x00000000ff00723e */ /* 0x000fe200000000ff */
[----:B------:R-:W-:Y:S06]  /*7900*/  BRA `(.L_x_144) ;  /* 0x0000000400187947 */ /* 0x000fec0003800000 */
.L_x_157:
        /* <DEDUP_REMOVED lines=21> */
.L_x_166:
[----:B------:R-:W-:Y:S05]  /*7a60*/  BSYNC B1 ;  /* 0x0000000000017941 */ /* 0x000fea0003800000 */
.L_x_165:
[----:B------:R-:W-:Y:S01]  /*7a70*/  LEA R3, R0, 0x37800000, 0x17 ;  /* 0x3780000000037811 */ /* 0x000fe200078eb8ff */
[----:B------:R-:W-:-:S05]  /*7a80*/  IMAD.SHL.U32 R0, R2, 0x200000, RZ ;  /* 0x0020000002007824 */ /* 0x000fca00078e00ff */
[----:B------:R-:W-:-:S07]  /*7a90*/  LOP3.LUT R0, R3, R0, R4, 0xfe, !PT ;  /* 0x0000000003007212 */ /* 0x000fce00078efe04 */
.L_x_164:
[----:B------:R-:W-:Y:S05]  /*7aa0*/  BSYNC B0 ;  /* 0x0000000000007941 */ /* 0x000fea0003800000 */
.L_x_163:
[----:B------:R-:W-:Y:S01]  /*7ab0*/  F2FP.F16.F32.PACK_AB R0, RZ, R0 ;  /* 0x00000000ff00723e */ /* 0x000fe200000000ff */
[----:B------:R-:W-:Y:S06]  /*7ac0*/  BRA `(.L_x_144) ;  /* 0x0000000000a87947 */ /* 0x000fec0003800000 */
.L_x_156:
        /* <DEDUP_REMOVED lines=14> */
.L_x_170:
[----:B------:R-:W-:Y:S05]  /*7bb0*/  BSYNC B0 ;  /* 0x0000000000007941 */ /* 0x000fea0003800000 */
.L_x_169:
[----:B------:R-:W-:Y:S01]  /*7bc0*/  F2FP.F16.F32.PACK_AB R0, RZ, R0 ;  /* 0x00000000ff00723e */ /* 0x000fe200000000ff */
[----:B------:R-:W-:Y:S06]  /*7bd0*/  BRA `(.L_x_144) ;  /* 0x0000000000647947 */ /* 0x000fec0003800000 */
.L_x_143:
        /* <DEDUP_REMOVED lines=16> */
.L_x_171:
[----:B------:R-:W-:Y:S01]  /*7ce0*/  PRMT R0, RZ, 0x7610, R0 ;  /* 0x00007610ff007816 */ /* 0x000fe20000000000 */
[----:B------:R-:W-:Y:S06]  /*7cf0*/  BRA `(.L_x_144) ;  /* 0x00000000001c7947 */ /* 0x000fec0003800000 */
.L_x_168:
[----:B------:R-:W2:Y:S02]  /*7d00*/  LDG.E.64 R2, desc[UR36][R2.64] ;  /* 0x0000002402027981 */ /* 0x000ea4000c1e1b00 */
[----:B--2---:R-:W0:Y:S02]  /*7d10*/  I2F.U64 R0, R2 ;  /* 0x0000000200007312 */ /* 0x004e240000301000 */
[----:B0-----:R-:W-:Y:S01]  /*7d20*/  F2FP.F16.F32.PACK_AB R0, RZ, R0 ;  /* 0x00000000ff00723e */ /* 0x001fe200000000ff */
[----:B------:R-:W-:Y:S06]  /*7d30*/  BRA `(.L_x_144) ;  /* 0x00000000000c7947 */ /* 0x000fec0003800000 */
.L_x_167:
[----:B------:R-:W2:Y:S02]  /*7d40*/  LDG.E R2, desc[UR36][R2.64] ;  /* 0x0000002402027981 */ /* 0x000ea4000c1e1900 */
[----:B--2---:R-:W-:-:S04]  /*7d50*/  I2FP.F32.U32 R0, R2 ;  /* 0x0000000200007245 */ /* 0x004fc80000201000 */
[----:B------:R-:W-:-:S07]  /*7d60*/  F2FP.F16.F32.PACK_AB R0, RZ, R0 ;  /* 0x00000000ff00723e */ /* 0x000fce00000000ff */
.L_x_144:
[----:B------:R-:W2:Y:S01]  /*7d70*/  LDC.U8 R4, c[0x0][0x491] ;  /* 0x00012440ff047b82 */ /* 0x000ea20000000000 */
[----:B-----5:R-:W-:Y:S02]  /*7d80*/  HADD2.F32 R22, -RZ, R22.H0_H0 ;  /* 0x20000016ff167230 */ /* 0x020fe40000004100 */
[----:B01----:R-:W-:-:S05]  /*7d90*/  HADD2.F32 R3, -RZ, R0.H0_H0 ;  /* 0x20000000ff037230 */ /* 0x003fca0000004100 */
[----:B------:R-:W-:-:S04]  /*7da0*/  LOP3.LUT R3, R22, 0x80000000, R3, 0xb8, !PT ;  /* 0x8000000016037812 */ /* 0x000fc800078eb803 */
[----:B------:R-:W-:Y:S02]  /*7db0*/  F2FP.F16.F32.PACK_AB R3, RZ, R3 ;  /* 0x00000003ff03723e */ /* 0x000fe400000000ff */
        /* <DEDUP_REMOVED lines=15> */
.L_x_175:
[----:B------:R-:W-:-:S06]  /*7eb0*/  HADD2.F32 R3, -RZ, R3.H0_H0 ;  /* 0x20000003ff037230 */ /* 0x000fcc0000004100 */
[----:B------:R-:W0:Y:S02]  /*7ec0*/  F2I.S64.TRUNC R2, R3 ;  /* 0x0000000300027311 */ /* 0x000e24000020d900 */
[----:B0-----:R0:W-:Y:S01]  /*7ed0*/  STG.E.U8 desc[UR36][R16.64], R2 ;  /* 0x0000000210007986 */ /* 0x0011e2000c101124 */
[----:B------:R-:W-:Y:S05]  /*7ee0*/  BRA `(.L_x_177) ;  /* 0x0000000c00847947 */ /* 0x000fea0003800000 */
.L_x_174:
        /* <DEDUP_REMOVED lines=10> */
.L_x_179:
[----:B------:R-:W-:-:S06]  /*7f90*/  HADD2.F32 R3, -RZ, R3.H0_H0 ;  /* 0x20000003ff037230 */ /* 0x000fcc0000004100 */
[----:B------:R-:W0:Y:S02]  /*7fa0*/  F2I.FTZ.TRUNC.NTZ R3, R3 ;  /* 0x0000000300037305 */ /* 0x000e24000021f100 */
[----:B0-----:R3:W-:Y:S01]  /*7fb0*/  STG.E desc[UR36][R16.64], R3 ;  /* 0x0000000310007986 */ /* 0x0017e2000c101924 */
[----:B------:R-:W-:Y:S05]  /*7fc0*/  BRA `(.L_x_177) ;  /* 0x0000000c004c7947 */ /* 0x000fea0003800000 */
.L_x_178:
[----:B------:R-:W-:-:S06]  /*7fd0*/  HADD2.F32 R3, -RZ, R3.H0_H0 ;  /* 0x20000003ff037230 */ /* 0x000fcc0000004100 */
[----:B------:R-:W0:Y:S02]  /*7fe0*/  F2I.FTZ.TRUNC.NTZ R3, R3 ;  /* 0x0000000300037305 */ /* 0x000e24000021f100 */
[----:B0-----:R2:W-:Y:S01]  /*7ff0*/  STG.E.U16 desc[UR36][R16.64], R3 ;  /* 0x0000000310007986 */ /* 0x0015e2000c101524 */
[----:B------:R-:W-:Y:S05]  /*8000*/  BRA `(.L_x_177) ;  /* 0x0000000c003c7947 */ /* 0x000fea0003800000 */
.L_x_173:
        /* <DEDUP_REMOVED lines=9> */
.L_x_181:
[----:B------:R0:W-:Y:S01]  /*80a0*/  STG.E.U16 desc[UR36][R16.64], R3 ;  /* 0x0000000310007986 */ /* 0x0001e2000c101524 */
[----:B------:R-:W-:Y:S05]  /*80b0*/  BRA `(.L_x_177) ;  /* 0x0000000c00107947 */ /* 0x000fea0003800000 */
.L_x_180:
        /* <DEDUP_REMOVED lines=10> */
.L_x_183:
[----:B------:R-:W-:-:S05]  /*8160*/  HADD2.F32 R0, -RZ, R3.H0_H0 ;  /* 0x20000003ff007230 */ /* 0x000fca0000004100 */
[----:B------:R-:W-:-:S04]  /*8170*/  F2FP.F16.F32.PACK_AB R0, RZ, R0 ;  /* 0x00000000ff00723e */ /* 0x000fc800000000ff */
[----:B------:R-:W-:-:S05]  /*8180*/  PRMT R0, R0, 0x5410, RZ ;  /* 0x0000541000007816 */ /* 0x000fca00000000ff */
[----:B------:R0:W-:Y:S01]  /*8190*/  STG.E desc[UR36][R16.64], R0 ;  /* 0x0000000010007986 */ /* 0x0001e2000c101924 */
[----:B------:R-:W-:Y:S05]  /*81a0*/  BRA `(.L_x_177) ;  /* 0x0000000800d47947 */ /* 0x000fea0003800000 */
.L_x_182:
[----:B------:R-:W-:-:S05]  /*81b0*/  HADD2.F32 R2, -RZ, R3.H0_H0 ;  /* 0x20000003ff027230 */ /* 0x000fca0000004100 */
[----:B------:R-:W-:-:S06]  /*81c0*/  FMUL.FTZ R2, R2, 1 ;  /* 0x3f80000002027820 */ /* 0x000fcc0000410000 */
[----:B------:R-:W0:Y:S02]  /*81d0*/  F2F.F64.F32 R2, R2 ;  /* 0x0000000200027310 */ /* 0x000e240000201800 */
[----:B0-----:R0:W-:Y:S01]  /*81e0*/  STG.E.64 desc[UR36][R16.64], R2 ;  /* 0x0000000210007986 */ /* 0x0011e2000c101b24 */
[----:B------:R-:W-:Y:S05]  /*81f0*/  BRA `(.L_x_177) ;  /* 0x0000000800c07947 */ /* 0x000fea0003800000 */
.L_x_172:
        /* <DEDUP_REMOVED lines=13> */
.L_x_186:
[----:B------:R-:W-:Y:S01]  /*82d0*/  HADD2.F32 R3, -RZ, R3.H0_H0 ;  /* 0x20000003ff037230 */ /* 0x000fe20000004100 */
[----:B------:R-:W-:-:S04]  /*82e0*/  CS2R R6, SRZ ;  /* 0x0000000000067805 */ /* 0x000fc8000001ff00 */
[----:B------:R-:W-:-:S04]  /*82f0*/  FMUL.FTZ R3, R3, 1 ;  /* 0x3f80000003037820 */ /* 0x000fc80000410000 */
[----:B------:R-:W0:Y:S02]  /*8300*/  F2F.F64.F32 R4, R3 ;  /* 0x0000000300047310 */ /* 0x000e240000201800 */
[----:B0-----:R0:W-:Y:S01]  /*8310*/  STG.E.128 desc[UR36][R16.64], R4 ;  /* 0x0000000410007986 */ /* 0x0011e2000c101d24 */
[----:B------:R-:W-:Y:S05]  /*8320*/  BRA `(.L_x_177) ;  /* 0x0000000800747947 */ /* 0x000fea0003800000 */
.L_x_185:
        /* <DEDUP_REMOVED lines=21> */
.L_x_190:
[----:B------:R-:W-:Y:S05]  /*8480*/  BSYNC B0 ;  /* 0x0000000000007941 */ /* 0x000fea0003800000 */
.L_x_189:
[----:B------:R-:W-:-:S05]  /*8490*/  LOP3.LUT R3, R0, R3, RZ, 0xfc, !PT ;  /* 0x0000000300037212 */ /* 0x000fca00078efcff */
[----:B------:R0:W-:Y:S01]  /*84a0*/  STG.E.U8 desc[UR36][R16.64], R3 ;  /* 0x0000000310007986 */ /* 0x0001e2000c101124 */
[----:B------:R-:W-:Y:S05]  /*84b0*/  BRA `(.L_x_177) ;  /* 0x0000000800107947 */ /* 0x000fea0003800000 */
.L_x_188:
        /* <DEDUP_REMOVED lines=13> */
.L_x_192:
[----:B------:R-:W-:Y:S01]  /*8590*/  IMAD.MOV.U32 R0, RZ, RZ, 0x7f ;  /* 0x0000007fff007424 */ /* 0x000fe200078e00ff */
[----:B------:R-:W-:-:S04]  /*85a0*/  ISETP.GT.U32.AND P0, PT, R2, 0x7f800000, PT ;  /* 0x7f8000000200780c */ /* 0x000fc80003f04070 */
[----:B------:R-:W-:-:S09]  /*85b0*/  SEL R0, R0, 0x7c, P0 ;  /* 0x0000007c00007807 */ /* 0x000fd20000000000 */
.L_x_193:
[----:B------:R-:W-:Y:S05]  /*85c0*/  BSYNC B0 ;  /* 0x0000000000007941 */ /* 0x000fea0003800000 */
.L_x_191:
[----:B------:R-:W-:-:S04]  /*85d0*/  LOP3.LUT R2, R3, 0x80000000, RZ, 0xc0, !PT ;  /* 0x8000000003027812 */ /* 0x000fc800078ec0ff */
[----:B------:R-:W-:-:S04]  /*85e0*/  SHF.R.U32.HI R3, RZ, 0x18, R2 ;  /* 0x00000018ff037819 */ /* 0x000fc80000011602 */
[----:B------:R-:W-:-:S05]  /*85f0*/  LOP3.LUT R3, R0, R3, RZ, 0xfc, !PT ;  /* 0x0000000300037212 */ /* 0x000fca00078efcff */
[----:B------:R0:W-:Y:S01]  /*8600*/  STG.E.U8 desc[UR36][R16.64], R3 ;  /* 0x0000000310007986 */ /* 0x0001e2000c101124 */
[----:B------:R-:W-:Y:S05]  /*8610*/  BRA `(.L_x_177) ;  /* 0x0000000400b87947 */ /* 0x000fea0003800000 */
.L_x_187:
[----:B------:R-:W-:-:S05]  /*8620*/  HADD2.F32 R0, -RZ, R3.H0_H0 ;  /* 0x20000003ff007230 */ /* 0x000fca0000004100 */
[----:B------:R-:W-:-:S05]  /*8630*/  F2FP.BF16.F32.PACK_AB R0, RZ, R0 ;  /* 0x00000000ff00723e */ /* 0x000fca00000010ff */
[----:B------:R0:W-:Y:S01]  /*8640*/  STG.E.U16 desc[UR36][R16.64], R0 ;  /* 0x0000000010007986 */ /* 0x0001e2000c101524 */
[----:B------:R-:W-:Y:S05]  /*8650*/  BRA `(.L_x_177) ;  /* 0x0000000400a87947 */ /* 0x000fea0003800000 */
.L_x_184:
        /* <DEDUP_REMOVED lines=12> */
.L_x_196:
        /* <DEDUP_REMOVED lines=17> */
.L_x_199:
[----:B------:R-:W-:-:S04]  /*8830*/  LOP3.LUT R2, R3, 0x80000000, RZ, 0xc0, !PT ;  /* 0x8000000003027812 */ /* 0x000fc800078ec0ff */
[----:B------:R-:W-:-:S04]  /*8840*/  SHF.R.U32.HI R3, RZ, 0x18, R2 ;  /* 0x00000018ff037819 */ /* 0x000fc80000011602 */
[----:B------:R-:W-:-:S04]  /*8850*/  LOP3.LUT R0, R0, R3, RZ, 0xfc, !PT ;  /* 0x0000000300007212 */ /* 0x000fc800078efcff */
[----:B------:R-:W-:-:S07]  /*8860*/  PRMT R8, R0, 0x7610, R8 ;  /* 0x0000761000087816 */ /* 0x000fce0000000008 */
.L_x_198:
[----:B------:R-:W-:Y:S05]  /*8870*/  BSYNC B0 ;  /* 0x0000000000007941 */ /* 0x000fea0003800000 */
.L_x_197:
[----:B------:R0:W-:Y:S01]  /*8880*/  STG.E.U8 desc[UR36][R16.64], R8 ;  /* 0x0000000810007986 */ /* 0x0001e2000c101124 */
[----:B------:R-:W-:Y:S05]  /*8890*/  BRA `(.L_x_177) ;  /* 0x0000000400187947 */ /* 0x000fea0003800000 */
.L_x_195:
        /* <DEDUP_REMOVED lines=17> */
.L_x_202:
[----:B------:R-:W-:-:S04]  /*89b0*/  LOP3.LUT R2, R3, 0x80000000, RZ, 0xc0, !PT ;  /* 0x8000000003027812 */ /* 0x000fc800078ec0ff */
[----:B------:R-:W-:-:S04]  /*89c0*/  SHF.R.U32.HI R3, RZ, 0x18, R2 ;  /* 0x00000018ff037819 */ /* 0x000fc80000011602 */
[----:B------:R-:W-:-:S04]  /*89d0*/  LOP3.LUT R0, R0, R3, RZ, 0xfc, !PT ;  /* 0x0000000300007212 */ /* 0x000fc800078efcff */
[----:B------:R-:W-:-:S07]  /*89e0*/  PRMT R8, R0, 0x7610, R8 ;  /* 0x0000761000087816 */ /* 0x000fce0000000008 */
.L_x_201:
[----:B------:R-:W-:Y:S05]  /*89f0*/  BSYNC B0 ;  /* 0x0000000000007941 */ /* 0x000fea0003800000 */
.L_x_200:
[----:B------:R0:W-:Y:S01]  /*8a00*/  STG.E.U8 desc[UR36][R16.64], R8 ;  /* 0x0000000810007986 */ /* 0x0001e2000c101124 */
[----:B------:R-:W-:Y:S05]  /*8a10*/  BRA `(.L_x_177) ;  /* 0x0000000000b87947 */ /* 0x000fea0003800000 */
.L_x_194:
        /* <DEDUP_REMOVED lines=22> */
.L_x_176:
[----:B------:R-:W-:Y:S01]  /*8b80*/  MOV R0, 0x0 ;  /* 0x0000000000007802 */ /* 0x000fe20000000f00 */
[----:B------:R-:W-:Y:S01]  /*8b90*/  ULDC.64 UR4, c[0x4][0x128] ;  /* 0x01004a0000047ab9 */ /* 0x000fe20000000a00 */
[----:B------:R-:W-:Y:S01]  /*8ba0*/  ULDC.64 UR6, c[0x4][0x40] ;  /* 0x0100100000067ab9 */ /* 0x000fe20000000a00 */
[----:B------:R-:W-:Y:S01]  /*8bb0*/  IMAD.U32 R4, RZ, RZ, UR4 ;  /* 0x00000004ff047e24 */ /* 0x000fe2000f8e00ff */
[----:B------:R0:W1:Y:S01]  /*8bc0*/  LDC.64 R2, c[0x4][R0] ;  /* 0x0100000000027b82 */ /* 0x0000620000000a00 */
[----:B------:R-:W-:Y:S01]  /*8bd0*/  IMAD.U32 R5, RZ, RZ, UR5 ;  /* 0x00000005ff057e24 */ /* 0x000fe2000f8e00ff */
[----:B------:R-:W-:Y:S01]  /*8be0*/  ULDC.64 UR4, c[0x4][0x130] ;  /* 0x01004c0000047ab9 */ /* 0x000fe20000000a00 */
[----:B------:R-:W-:Y:S02]  /*8bf0*/  IMAD.U32 R10, RZ, RZ, UR6 ;  /* 0x00000006ff0a7e24 */ /* 0x000fe4000f8e00ff */
[----:B------:R-:W-:Y:S02]  /*8c00*/  IMAD.U32 R6, RZ, RZ, UR4 ;  /* 0x00000004ff067e24 */ /* 0x000fe4000f8e00ff */
[----:B------:R-:W-:-:S02]  /*8c10*/  IMAD.U32 R7, RZ, RZ, UR5 ;  /* 0x00000005ff077e24 */ /* 0x000fc4000f8e00ff */
[----:B------:R-:W-:Y:S02]  /*8c20*/  IMAD.U32 R11, RZ, RZ, UR7 ;  /* 0x00000007ff0b7e24 */ /* 0x000fe4000f8e00ff */
[----:B------:R-:W-:Y:S02]  /*8c30*/  IMAD.MOV.U32 R8, RZ, RZ, 0x65 ;  /* 0x00000065ff087424 */ /* 0x000fe400078e00ff */
[----:B------:R-:W-:Y:S02]  /*8c40*/  IMAD.MOV.U32 R12, RZ, RZ, 0x1 ;  /* 0x00000001ff0c7424 */ /* 0x000fe400078e00ff */
[----:B0-----:R-:W-:-:S07]  /*8c50*/  IMAD.MOV.U32 R13, RZ, RZ, RZ ;  /* 0x000000ffff0d7224 */ /* 0x001fce00078e00ff */
[----:B------:R-:W-:-:S07]  /*8c60*/  LEPC R20, `(.L_x_205) ;  /* 0x000000001014794e */ /* 0x000fce0000000000 */
[----:B-1----:R-:W-:Y:S05]  /*8c70*/  CALL.ABS.NOINC R2 ;  /* 0x0000000002007343 */ /* 0x002fea0003c00000 */
.L_x_205:
[----:B------:R-:W-:Y:S05]  /*8c80*/  BRA `(.L_x_177) ;  /* 0x00000000001c7947 */ /* 0x000fea0003800000 */
.L_x_204:
[----:B------:R-:W-:-:S06]  /*8c90*/  HADD2.F32 R3, -RZ, R3.H0_H0 ;  /* 0x20000003ff037230 */ /* 0x000fcc0000004100 */
[----:B------:R-:W0:Y:S02]  /*8ca0*/  F2I.U64.TRUNC R2, R3 ;  /* 0x0000000300027311 */ /* 0x000e24000020d800 */
[----:B0-----:R0:W-:Y:S01]  /*8cb0*/  STG.E.64 desc[UR36][R16.64], R2 ;  /* 0x0000000210007986 */ /* 0x0011e2000c101b24 */
[----:B------:R-:W-:Y:S05]  /*8cc0*/  BRA `(.L_x_177) ;  /* 0x00000000000c7947 */ /* 0x000fea0003800000 */
.L_x_203:
[----:B------:R-:W-:-:S06]  /*8cd0*/  HADD2.F32 R3, -RZ, R3.H0_H0 ;  /* 0x20000003ff037230 */ /* 0x000fcc0000004100 */
[----:B------:R-:W0:Y:S02]  /*8ce0*/  F2I.FTZ.U32.TRUNC.NTZ R3, R3 ;  /* 0x0000000300037305 */ /* 0x000e24000021f000 */
[----:B0-----:R0:W-:Y:S02]  /*8cf0*/  STG.E desc[UR36][R16.64], R3 ;  /* 0x0000000310007986 */ /* 0x0011e4000c101924 */
.L_x_177:
[----:B------:R-:W-:-:S07]  /*8d00*/  VIADD R19, R19, 0x80 ;  /* 0x0000008013137836 */ /* 0x000fce0000000000 */
.L_x_104:
[----:B------:R-:W-:Y:S05]  /*8d10*/  BSYNC B6 ;  /* 0x0000000000067941 */ /* 0x000fea0003800000 */
.L_x_103:
        /* <DEDUP_REMOVED lines=358> */
.L_x_208:
        /* <DEDUP_REMOVED lines=23> */
.L_x_212:
[----:B------:R-:W2:Y:S02]  /*a4f0*/  LDG.E.U8 R2, desc[UR36][R2.64] ;  /* 0x0000002402027981 */ /* 0x000ea4000c1e1100 */
[----:B--2---:R-:W-:-:S04]  /*a500*/  I2FP.F32.U32 R0, R2 ;  /* 0x0000000200007245 */ /* 0x004fc80000201000 */
[----:B------:R-:W-:-:S04]  /*a510*/  F2FP.F16.F32.PACK_AB R0, RZ, R0 ;  /* 0x00000000ff00723e */ /* 0x000fc800000000ff */
[----:B------:R-:W-:Y:S01]  /*a520*/  PRMT R22, R0, 0x7610, R22 ;  /* 0x0000761000167816 */ /* 0x000fe20000000016 */
[----:B------:R-:W-:Y:S06]  /*a530*/  BRA `(.L_x_214) ;  /* 0x0000000c00bc7947 */ /* 0x000fec0003800000 */
.L_x_211:
        /* <DEDUP_REMOVED lines=11> */
.L_x_216:
[----:B------:R-:W2:Y:S02]  /*a5f0*/  LDG.E R2, desc[UR36][R2.64] ;  /* 0x0000002402027981 */ /* 0x000ea4000c1e1900 */
[----:B--2---:R-:W-:-:S04]  /*a600*/  I2FP.F32.S32 R0, R2 ;  /* 0x0000000200007245 */ /* 0x004fc80000201400 */
[----:B------:R-:W-:-:S04]  /*a610*/  F2FP.F16.F32.PACK_AB R0, RZ, R0 ;  /* 0x00000000ff00723e */ /* 0x000fc800000000ff */
[----:B------:R-:W-:Y:S01]  /*a620*/  PRMT R22, R0, 0x7610, R22 ;  /* 0x0000761000167816 */ /* 0x000fe20000000016 */
[----:B------:R-:W-:Y:S06]  /*a630*/  BRA `(.L_x_214) ;  /* 0x0000000c007c7947 */ /* 0x000fec0003800000 */
.L_x_215:
[----:B------:R-:W2:Y:S02]  /*a640*/  LDG.E.U16 R2, desc[UR36][R2.64] ;  /* 0x0000002402027981 */ /* 0x000ea4000c1e1500 */
[----:B--2---:R-:W0:Y:S02]  /*a650*/  I2F.S16 R0, R2 ;  /* 0x0000000200007306 */ /* 0x004e240000101400 */
[----:B0-----:R-:W-:-:S04]  /*a660*/  F2FP.F16.F32.PACK_AB R0, RZ, R0 ;  /* 0x00000000ff00723e */ /* 0x001fc800000000ff */
[----:B------:R-:W-:Y:S01]  /*a670*/  PRMT R22, R0, 0x7610, R22 ;  /* 0x0000761000167816 */ /* 0x000fe20000000016 */
[----:B------:R-:W-:Y:S06]  /*a680*/  BRA `(.L_x_214) ;  /* 0x0000000c00687947 */ /* 0x000fec0003800000 */
.L_x_210:
        /* <DEDUP_REMOVED lines=9> */
.L_x_218:
[----:B------:R0:W5:Y:S01]  /*a720*/  LDG.E.U16 R22, desc[UR36][R2.64] ;  /* 0x0000002402167981 */ /* 0x000162000c1e1500 */
[----:B------:R-:W-:Y:S05]  /*a730*/  BRA `(.L_x_214) ;  /* 0x0000000c003c7947 */ /* 0x000fea0003800000 */
.L_x_217:
        /* <DEDUP_REMOVED lines=9> */
.L_x_220:
[----:B------:R1:W5:Y:S01]  /*a7d0*/  LDG.E.U16 R22, desc[UR36][R2.64] ;  /* 0x0000002402167981 */ /* 0x000362000c1e1500 */
[----:B------:R-:W-:Y:S05]  /*a7e0*/  BRA `(.L_x_214) ;  /* 0x0000000c00107947 */ /* 0x000fea0003800000 */
.L_x_219:
        /* <DEDUP_REMOVED lines=9> */
.L_x_209:
        /* <DEDUP_REMOVED lines=14> */
.L_x_223:
        /* <DEDUP_REMOVED lines=9> */
.L_x_222:
        /* <DEDUP_REMOVED lines=28> */
.L_x_225:
        /* <DEDUP_REMOVED lines=15> */
.L_x_224:
[----:B------:R-:W2:Y:S02]  /*aca0*/  LDG.E.U16 R0, desc[UR36][R2.64] ;  /* 0x0000002402007981 */ /* 0x000ea4000c1e1500 */
[----:B--2---:R-:W-:-:S05]  /*acb0*/  IMAD.U32 R0, R0, 0x10000, RZ ;  /* 0x0001000000007824 */ /* 0x004fca00078e00ff */
[----:B------:R-:W-:-:S04]  /*acc0*/  F2FP.F16.F32.PACK_AB R0, RZ, R0 ;  /* 0x00000000ff00723e */ /* 0x000fc800000000ff */
[----:B------:R-:W-:Y:S01]  /*acd0*/  PRMT R22, R0, 0x7610, R22 ;  /* 0x0000761000167816 */ /* 0x000fe20000000016 */
[----:B------:R-:W-:Y:S06]  /*ace0*/  BRA `(.L_x_214) ;  /* 0x0000000400d07947 */ /* 0x000fec0003800000 */
.L_x_221:
        /* <DEDUP_REMOVED lines=13> */
.L_x_228:
        /* <DEDUP_REMOVED lines=21> */
.L_x_232:
[----:B------:R-:W-:Y:S05]  /*af10*/  BSYNC B1 ;  /* 0x0000000000017941 */ /* 0x000fea0003800000 */
.L_x_231:
[----:B------:R-:W-:Y:S01]  /*af20*/  LEA R3, R0, 0x3b800000, 0x17 ;  /* 0x3b80000000037811 */ /* 0x000fe200078eb8ff */
[----:B------:R-:W-:-:S05]  /*af30*/  IMAD.SHL.U32 R0, R2, 0x100000, RZ ;  /* 0x0010000002007824 */ /* 0x000fca00078e00ff */
[----:B------:R-:W-:-:S07]  /*af40*/  LOP3.LUT R0, R3, R0, R4, 0xfe, !PT ;  /* 0x0000000003007212 */ /* 0x000fce00078efe04 */
.L_x_230:
[----:B------:R-:W-:Y:S05]  /*af50*/  BSYNC B0 ;  /* 0x0000000000007941 */ /* 0x000fea0003800000 */
.L_x_229:
[----:B------:R-:W-:-:S04]  /*af60*/  F2FP.F16.F32.PACK_AB R0, RZ, R0 ;  /* 0x00000000ff00723e */ /* 0x000fc800000000ff */
[----:B------:R-:W-:Y:S01]  /*af70*/  PRMT R22, R0, 0x7610, R22 ;  /* 0x0000761000167816 */ /* 0x000fe20000000016 */
[----:B------:R-:W-:Y:S06]  /*af80*/  BRA `(.L_x_214) ;  /* 0x0000000400287947 */ /* 0x000fec0003800000 */
.L_x_227:
        /* <DEDUP_REMOVED lines=21> */
.L_x_236:
[----:B------:R-:W-:Y:S05]  /*b0e0*/  BSYNC B1 ;  /* 0x0000000000017941 */ /* 0x000fea0003800000 */
.L_x_235:
[----:B------:R-:W-:Y:S01]  /*b0f0*/  LEA R3, R0, 0x37800000, 0x17 ;  /* 0x3780000000037811 */ /* 0x000fe200078eb8ff */
[----:B------:R-:W-:-:S05]  /*b100*/  IMAD.SHL.U32 R0, R2, 0x200000, RZ ;  /* 0x0020000002007824 */ /* 0x000fca00078e00ff */
[----:B------:R-:W-:-:S07]  /*b110*/  LOP3.LUT R0, R3, R0, R4, 0xfe, !PT ;  /* 0x0000000003007212 */ /* 0x000fce00078efe04 */
.L_x_234:
[----:B------:R-:W-:Y:S05]  /*b120*/  BSYNC B0 ;  /* 0x0000000000007941 */ /* 0x000fea0003800000 */
.L_x_233:
[----:B------:R-:W-:-:S04]  /*b130*/  F2FP.F16.F32.PACK_AB R0, RZ, R0 ;  /* 0x00000000ff00723e */ /* 0x000fc800000000ff */
[----:B------:R-:W-:Y:S01]  /*b140*/  PRMT R22, R0, 0x7610, R22 ;  /* 0x0000761000167816 */ /* 0x000fe20000000016 */
[----:B------:R-:W-:Y:S06]  /*b150*/  BRA `(.L_x_214) ;  /* 0x0000000000b47947 */ /* 0x000fec0003800000 */
.L_x_226:
        /* <DEDUP_REMOVED lines=14> */
.L_x_240:
[----:B------:R-:W-:Y:S05]  /*b240*/  BSYNC B0 ;  /* 0x0000000000007941 */ /* 0x000fea0003800000 */
.L_x_239:
[----:B------:R-:W-:-:S04]  /*b250*/  F2FP.F16.F32.PACK_AB R0, RZ, R0 ;  /* 0x00000000ff00723e */ /* 0x000fc800000000ff */
[----:B------:R-:W-:Y:S01]  /*b260*/  PRMT R22, R0, 0x7610, R22 ;  /* 0x0000761000167816 */ /* 0x000fe20000000016 */
[----:B------:R-:W-:Y:S06]  /*b270*/  BRA `(.L_x_214) ;  /* 0x00000000006c7947 */ /* 0x000fec0003800000 */
.L_x_213:
        /* <DEDUP_REMOVED lines=16> */
.L_x_241:
[----:B------:R-:W-:Y:S01]  /*b380*/  PRMT R22, RZ, 0x7610, R22 ;  /* 0x00007610ff167816 */ /* 0x000fe20000000016 */
[----:B------:R-:W-:Y:S06]  /*b390*/  BRA `(.L_x_214) ;  /* 0x0000000000247947 */ /* 0x000fec0003800000 */
.L_x_238:
[----:B------:R-:W2:Y:S02]  /*b3a0*/  LDG.E.64 R2, desc[UR36][R2.64] ;  /* 0x0000002402027981 */ /* 0x000ea4000c1e1b00 */
[----:B--2---:R-:W0:Y:S02]  /*b3b0*/  I2F.U64 R0, R2 ;  /* 0x0000000200007312 */ /* 0x004e240000301000 */
[----:B0-----:R-:W-:-:S04]  /*b3c0*/  F2FP.F16.F32.PACK_AB R0, RZ, R0 ;  /* 0x00000000ff00723e */ /* 0x001fc800000000ff */
[----:B------:R-:W-:Y:S01]  /*b3d0*/  PRMT R22, R0, 0x7610, R22 ;  /* 0x0000761000167816 */ /* 0x000fe20000000016 */
[----:B------:R-:W-:Y:S06]  /*b3e0*/  BRA `(.L_x_214) ;  /* 0x0000000000107947 */ /* 0x000fec0003800000 */
.L_x_237:
[----:B------:R-:W2:Y:S02]  /*b3f0*/  LDG.E R2, desc[UR36][R2.64] ;  /* 0x0000002402027981 */ /* 0x000ea4000c1e1900 */
[----:B--2---:R-:W-:-:S04]  /*b400*/  I2FP.F32.U32 R0, R2 ;  /* 0x0000000200007245 */ /* 0x004fc80000201000 */
[----:B------:R-:W-:-:S04]  /*b410*/  F2FP.F16.F32.PACK_AB R0, RZ, R0 ;  /* 0x00000000ff00723e */ /* 0x000fc800000000ff */
[----:B------:R-:W-:-:S07]  /*b420*/  PRMT R22, R0, 0x7610, R22 ;  /* 0x0000761000167816 */ /* 0x000fce0000000016 */
.L_x_214:
        /* <DEDUP_REMOVED lines=19> */
.L_x_245:
[----:B------:R-:W2:Y:S02]  /*b560*/  LDG.E.U8 R2, desc[UR36][R2.64] ;  /* 0x0000002402027981 */ /* 0x000ea4000c1e1100 */
[----:B--2---:R-:W-:-:S04]  /*b570*/  I2FP.F32.U32 R0, R2 ;  /* 0x0000000200007245 */ /* 0x004fc80000201000 */
[----:B------:R-:W-:Y:S01]  /*b580*/  F2FP.F16.F32.PACK_AB R0, RZ, R0 ;  /* 0x00000000ff00723e */ /* 0x000fe200000000ff */
[----:B------:R-:W-:Y:S06]  /*b590*/  BRA `(.L_x_247) ;  /* 0x0000000c00887947 */ /* 0x000fec0003800000 */
.L_x_244:
        /* <DEDUP_REMOVED lines=10> */
.L_x_249:
[----:B------:R-:W2:Y:S02]  /*b640*/  LDG.E R2, desc[UR36][R2.64] ;  /* 0x0000002402027981 */ /* 0x000ea4000c1e1900 */
[----:B--2---:R-:W-:-:S04]  /*b650*/  I2FP.F32.S32 R0, R2 ;  /* 0x0000000200007245 */ /* 0x004fc80000201400 */
[----:B------:R-:W-:Y:S01]  /*b660*/  F2FP.F16.F32.PACK_AB R0, RZ, R0 ;  /* 0x00000000ff00723e */ /* 0x000fe200000000ff */
[----:B------:R-:W-:Y:S06]  /*b670*/  BRA `(.L_x_247) ;  /* 0x0000000c00507947 */ /* 0x000fec0003800000 */
.L_x_248:
[----:B------:R-:W2:Y:S02]  /*b680*/  LDG.E.U16 R2, desc[UR36][R2.64] ;  /* 0x0000002402027981 */ /* 0x000ea4000c1e1500 */
[----:B--2---:R-:W0:Y:S02]  /*b690*/  I2F.S16 R0, R2 ;  /* 0x0000000200007306 */ /* 0x004e240000101400 */
[----:B0-----:R-:W-:Y:S01]  /*b6a0*/  F2FP.F16.F32.PACK_AB R0, RZ, R0 ;  /* 0x00000000ff00723e */ /* 0x001fe200000000ff */
[----:B------:R-:W-:Y:S06]  /*b6b0*/  BRA `(.L_x_247) ;  /* 0x0000000c00407947 */ /* 0x000fec0003800000 */
.L_x_243:
        /* <DEDUP_REMOVED lines=9> */
.L_x_251:
[----:B------:R0:W5:Y:S01]  /*b750*/  LDG.E.U16 R0, desc[UR36][R2.64] ;  /* 0x0000002402007981 */ /* 0x000162000c1e1500 */
[----:B------:R-:W-:Y:S05]  /*b760*/  BRA `(.L_x_247) ;  /* 0x0000000c00147947 */ /* 0x000fea0003800000 */
.L_x_250:
        /* <DEDUP_REMOVED lines=9> */
.L_x_253:
[----:B------:R1:W5:Y:S01]  /*b800*/  LDG.E.U16 R0, desc[UR36][R2.64] ;  /* 0x0000002402007981 */ /* 0x000362000c1e1500 */
[----:B------:R-:W-:Y:S05]  /*b810*/  BRA `(.L_x_247) ;  /* 0x0000000800e87947 */ /* 0x000fea0003800000 */
.L_x_252:
        /* <DEDUP_REMOVED lines=8> */
.L_x_242:
        /* <DEDUP_REMOVED lines=13> */
.L_x_256:
        /* <DEDUP_REMOVED lines=8> */
.L_x_255:
        /* <DEDUP_REMOVED lines=28> */
.L_x_258:
        /* <DEDUP_REMOVED lines=15> */
.L_x_257:
[----:B------:R-:W2:Y:S02]  /*bca0*/  LDG.E.U16 R0, desc[UR36][R2.64] ;  /* 0x0000002402007981 */ /* 0x000ea4000c1e1500 */
[----:B--2---:R-:W-:-:S05]  /*bcb0*/  IMAD.U32 R0, R0, 0x10000, RZ ;  /* 0x0001000000007824 */ /* 0x004fca00078e00ff */
[----:B------:R-:W-:Y:S01]  /*bcc0*/  F2FP.F16.F32.PACK_AB R0, RZ, R0 ;  /* 0x00000000ff00723e */ /* 0x000fe200000000ff */
[----:B------:R-:W-:Y:S06]  /*bcd0*/  BRA `(.L_x_247) ;  /* 0x0000000400b87947 */ /* 0x000fec0003800000 */
.L_x_254:
        /* <DEDUP_REMOVED lines=12> */
.L_x_261:
        /* <DEDUP_REMOVED lines=21> */
.L_x_265:
[----:B------:R-:W-:Y:S05]  /*bef0*/  BSYNC B1 ;  /* 0x0000000000017941 */ /* 0x000fea0003800000 */
.L_x_264:
[----:B------:R-:W-:Y:S01]  /*bf00*/  LEA R3, R0, 0x3b800000, 0x17 ;  /* 0x3b80000000037811 */ /* 0x000fe200078eb8ff */
[----:B------:R-:W-:-:S05]  /*bf10*/  IMAD.SHL.U32 R0, R2, 0x100000, RZ ;  /* 0x0010000002007824 */ /* 0x000fca00078e00ff */
[----:B------:R-:W-:-:S07]  /*bf20*/  LOP3.LUT R0, R3, R0, R4, 0xfe, !PT ;  /* 0x0000000003007212 */ /* 0x000fce00078efe04 */
.L_x_263:
[----:B------:R-:W-:Y:S05]  /*bf30*/  BSYNC B0 ;  /* 0x0000000000007941 */ /* 0x000fea0003800000 */
.L_x_262:
[----:B------:R-:W-:Y:S01]  /*bf40*/  F2FP.F16.F32.PACK_AB R0, RZ, R0 ;  /* 0x00000000ff00723e */ /* 0x000fe200000000ff */
[----:B------:R-:W-:Y:S06]  /*bf50*/  BRA `(.L_x_247) ;  /* 0x0000000400187947 */ /* 0x000fec0003800000 */
.L_x_260:
        /* <DEDUP_REMOVED lines=21> */
.L_x_269:
[----:B------:R-:W-:Y:S05]  /*c0b0*/  BSYNC B1 ;  /* 0x0000000000017941 */ /* 0x000fea0003800000 */
.L_x_268:
[----:B------:R-:W-:Y:S01]  /*c0c0*/  LEA R3, R0, 0x37800000, 0x17 ;  /* 0x3780000000037811 */ /* 0x000fe200078eb8ff */
[----:B------:R-:W-:-:S05]  /*c0d0*/  IMAD.SHL.U32 R0, R2, 0x200000, RZ ;  /* 0x0020000002007824 */ /* 0x000fca00078e00ff */
[----:B------:R-:W-:-:S07]  /*c0e0*/  LOP3.LUT R0, R3, R0, R4, 0xfe, !PT ;  /* 0x0000000003007212 */ /* 0x000fce00078efe04 */
.L_x_267:
[----:B------:R-:W-:Y:S05]  /*c0f0*/  BSYNC B0 ;  /* 0x0000000000007941 */ /* 0x000fea0003800000 */
.L_x_266:
[----:B------:R-:W-:Y:S01]  /*c100*/  F2FP.F16.F32.PACK_AB R0, RZ, R0 ;  /* 0x00000000ff00723e */ /* 0x000fe200000000ff */
[----:B------:R-:W-:Y:S06]  /*c110*/  BRA `(.L_x_247) ;  /* 0x0000000000a87947 */ /* 0x000fec0003800000 */
.L_x_259:
        /* <DEDUP_REMOVED lines=14> */
.L_x_273:
[----:B------:R-:W-:Y:S05]  /*c200*/  BSYNC B0 ;  /* 0x0000000000007941 */ /* 0x000fea0003800000 */
.L_x_272:
[----:B------:R-:W-:Y:S01]  /*c210*/  F2FP.F16.F32.PACK_AB R0, RZ, R0 ;  /* 0x00000000ff00723e */ /* 0x000fe200000000ff */
[----:B------:R-:W-:Y:S06]  /*c220*/  BRA `(.L_x_247) ;  /* 0x0000000000647947 */ /* 0x000fec0003800000 */
.L_x_246:
        /* <DEDUP_REMOVED lines=16> */
.L_x_274:
[----:B------:R-:W-:Y:S01]  /*c330*/  PRMT R0, RZ, 0x7610, R0 ;  /* 0x00007610ff007816 */ /* 0x000fe20000000000 */
[----:B------:R-:W-:Y:S06]  /*c340*/  BRA `(.L_x_247) ;  /* 0x00000000001c7947 */ /* 0x000fec0003800000 */
.L_x_271:
[----:B------:R-:W2:Y:S02]  /*c350*/  LDG.E.64 R2, desc[UR36][R2.64] ;  /* 0x0000002402027981 */ /* 0x000ea4000c1e1b00 */
[----:B--2---:R-:W0:Y:S02]  /*c360*/  I2F.U64 R0, R2 ;  /* 0x0000000200007312 */ /* 0x004e240000301000 */
[----:B0-----:R-:W-:Y:S01]  /*c370*/  F2FP.F16.F32.PACK_AB R0, RZ, R0 ;  /* 0x00000000ff00723e */ /* 0x001fe200000000ff */
[----:B------:R-:W-:Y:S06]  /*c380*/  BRA `(.L_x_247) ;  /* 0x00000000000c7947 */ /* 0x000fec0003800000 */
.L_x_270:
[----:B------:R-:W2:Y:S02]  /*c390*/  LDG.E R2, desc[UR36][R2.64] ;  /* 0x0000002402027981 */ /* 0x000ea4000c1e1900 */
[----:B--2---:R-:W-:-:S04]  /*c3a0*/  I2FP.F32.U32 R0, R2 ;  /* 0x0000000200007245 */ /* 0x004fc80000201000 */
[----:B------:R-:W-:-:S07]  /*c3b0*/  F2FP.F16.F32.PACK_AB R0, RZ, R0 ;  /* 0x00000000ff00723e */ /* 0x000fce00000000ff */
.L_x_247:
        /* <DEDUP_REMOVED lines=20> */
.L_x_278:
[----:B------:R-:W-:-:S06]  /*c500*/  HADD2.F32 R3, -RZ, R3.H0_H0 ;  /* 0x20000003ff037230 */ /* 0x000fcc0000004100 */
[----:B------:R-:W0:Y:S02]  /*c510*/  F2I.S64.TRUNC R2, R3 ;  /* 0x0000000300027311 */ /* 0x000e24000020d900 */
[----:B0-----:R0:W-:Y:S01]  /*c520*/  STG.E.U8 desc[UR36][R16.64], R2 ;  /* 0x0000000210007986 */ /* 0x0011e2000c101124 */
[----:B------:R-:W-:Y:S05]  /*c530*/  BRA `(.L_x_280) ;  /* 0x0000000c00847947 */ /* 0x000fea0003800000 */
.L_x_277:
        /* <DEDUP_REMOVED lines=10> */
.L_x_282:
[----:B------:R-:W-:-:S06]  /*c5e0*/  HADD2.F32 R3, -RZ, R3.H0_H0 ;  /* 0x20000003ff037230 */ /* 0x000fcc0000004100 */
[----:B------:R-:W0:Y:S02]  /*c5f0*/  F2I.FTZ.TRUNC.NTZ R3, R3 ;  /* 0x0000000300037305 */ /* 0x000e24000021f100 */
[----:B0-----:R0:W-:Y:S01]  /*c600*/  STG.E desc[UR36][R16.64], R3 ;  /* 0x0000000310007986 */ /* 0x0011e2000c101924 */
[----:B------:R-:W-:Y:S05]  /*c610*/  BRA `(.L_x_280) ;  /* 0x0000000c004c7947 */ /* 0x000fea0003800000 */
.L_x_281:
[----:B------:R-:W-:-:S06]  /*c620*/  HADD2.F32 R3, -RZ, R3.H0_H0 ;  /* 0x20000003ff037230 */ /* 0x000fcc0000004100 */
[----:B------:R-:W0:Y:S02]  /*c630*/  F2I.FTZ.TRUNC.NTZ R3, R3 ;  /* 0x0000000300037305 */ /* 0x000e24000021f100 */
[----:B0-----:R0:W-:Y:S01]  /*c640*/  STG.E.U16 desc[UR36][R16.64], R3 ;  /* 0x0000000310007986 */ /* 0x0011e2000c101524 */
[----:B------:R-:W-:Y:S05]  /*c650*/  BRA `(.L_x_280) ;  /* 0x0000000c003c7947 */ /* 0x000fea0003800000 */
.L_x_276:
        /* <DEDUP_REMOVED lines=9> */
.L_x_284:
[----:B------:R0:W-:Y:S01]  /*c6f0*/  STG.E.U16 desc[UR36][R16.64], R3 ;  /* 0x0000000310007986 */ /* 0x0001e2000c101524 */
[----:B------:R-:W-:Y:S05]  /*c700*/  BRA `(.L_x_280) ;  /* 0x0000000c00107947 */ /* 0x000fea0003800000 */
.L_x_283:
        /* <DEDUP_REMOVED lines=10> */
.L_x_286:
[----:B------:R-:W-:-:S05]  /*c7b0*/  HADD2.F32 R0, -RZ, R3.H0_H0 ;  /* 0x20000003ff007230 */ /* 0x000fca0000004100 */
[----:B------:R-:W-:-:S04]  /*c7c0*/  F2FP.F16.F32.PACK_AB R0, RZ, R0 ;  /* 0x00000000ff00723e */ /* 0x000fc800000000ff */
[----:B------:R-:W-:-:S05]  /*c7d0*/  PRMT R0, R0, 0x5410, RZ ;  /* 0x0000541000007816 */ /* 0x000fca00000000ff */
[----:B------:R0:W-:Y:S01]  /*c7e0*/  STG.E desc[UR36][R16.64], R0 ;  /* 0x0000000010007986 */ /* 0x0001e2000c101924 */
[----:B------:R-:W-:Y:S05]  /*c7f0*/  BRA `(.L_x_280) ;  /* 0x0000000800d47947 */ /* 0x000fea0003800000 */
.L_x_285:
[----:B------:R-:W-:-:S05]  /*c800*/  HADD2.F32 R2, -RZ, R3.H0_H0 ;  /* 0x20000003ff027230 */ /* 0x000fca0000004100 */
[----:B------:R-:W-:-:S06]  /*c810*/  FMUL.FTZ R2, R2, 1 ;  /* 0x3f80000002027820 */ /* 0x000fcc0000410000 */
[----:B------:R-:W0:Y:S02]  /*c820*/  F2F.F64.F32 R2, R2 ;  /* 0x0000000200027310 */ /* 0x000e240000201800 */
[----:B0-----:R0:W-:Y:S01]  /*c830*/  STG.E.64 desc[UR36][R16.64], R2 ;  /* 0x0000000210007986 */ /* 0x0011e2000c101b24 */
[----:B------:R-:W-:Y:S05]  /*c840*/  BRA `(.L_x_280) ;  /* 0x0000000800c07947 */ /* 0x000fea0003800000 */
.L_x_275:
        /* <DEDUP_REMOVED lines=13> */
.L_x_289:
[----:B------:R-:W-:Y:S01]  /*c920*/  HADD2.F32 R3, -RZ, R3.H0_H0 ;  /* 0x20000003ff037230 */ /* 0x000fe20000004100 */
[----:B------:R-:W-:-:S04]  /*c930*/  CS2R R6, SRZ ;  /* 0x0000000000067805 */ /* 0x000fc8000001ff00 */
[----:B------:R-:W-:-:S04]  /*c940*/  FMUL.FTZ R3, R3, 1 ;  /* 0x3f80000003037820 */ /* 0x000fc80000410000 */
[----:B------:R-:W0:Y:S02]  /*c950*/  F2F.F64.F32 R4, R3 ;  /* 0x0000000300047310 */ /* 0x000e240000201800 */
[----:B0-----:R0:W-:Y:S01]  /*c960*/  STG.E.128 desc[UR36][R16.64], R4 ;  /* 0x0000000410007986 */ /* 0x0011e2000c101d24 */
[----:B------:R-:W-:Y:S05]  /*c970*/  BRA `(.L_x_280) ;  /* 0x0000000800747947 */ /* 0x000fea0003800000 */
.L_x_288:
        /* <DEDUP_REMOVED lines=21> */
.L_x_293:
[----:B------:R-:W-:Y:S05]  /*cad0*/  BSYNC B0 ;  /* 0x0000000000007941 */ /* 0x000fea0003800000 */
.L_x_292:
[----:B------:R-:W-:-:S05]  /*cae0*/  LOP3.LUT R3, R0, R3, RZ, 0xfc, !PT ;  /* 0x0000000300037212 */ /* 0x000fca00078efcff */
[----:B------:R0:W-:Y:S01]  /*caf0*/  STG.E.U8 desc[UR36][R16.64], R3 ;  /* 0x0000000310007986 */ /* 0x0001e2000c101124 */
[----:B------:R-:W-:Y:S05]  /*cb00*/  BRA `(.L_x_280) ;  /* 0x0000000800107947 */ /* 0x000fea0003800000 */
.L_x_291:
        /* <DEDUP_REMOVED lines=13> */
.L_x_295:
[----:B------:R-:W-:Y:S01]  /*cbe0*/  IMAD.MOV.U32 R0, RZ, RZ, 0x7f ;  /* 0x0000007fff007424 */ /* 0x000fe200078e00ff */
[----:B------:R-:W-:-:S04]  /*cbf0*/  ISETP.GT.U32.AND P0, PT, R2, 0x7f800000, PT ;  /* 0x7f8000000200780c */ /* 0x000fc80003f04070 */
[----:B------:R-:W-:-:S09]  /*cc00*/  SEL R0, R0, 0x7c, P0 ;  /* 0x0000007c00007807 */ /* 0x000fd20000000000 */
.L_x_296:
[----:B------:R-:W-:Y:S05]  /*cc10*/  BSYNC B0 ;  /* 0x0000000000007941 */ /* 0x000fea0003800000 */
.L_x_294:
[----:B------:R-:W-:-:S04]  /*cc20*/  LOP3.LUT R2, R3, 0x80000000, RZ, 0xc0, !PT ;  /* 0x8000000003027812 */ /* 0x000fc800078ec0ff */
[----:B------:R-:W-:-:S04]  /*cc30*/  SHF.R.U32.HI R3, RZ, 0x18, R2 ;  /* 0x00000018ff037819 */ /* 0x000fc80000011602 */
[----:B------:R-:W-:-:S05]  /*cc40*/  LOP3.LUT R3, R0, R3, RZ, 0xfc, !PT ;  /* 0x0000000300037212 */ /* 0x000fca00078efcff */
[----:B------:R0:W-:Y:S01]  /*cc50*/  STG.E.U8 desc[UR36][R16.64], R3 ;  /* 0x0000000310007986 */ /* 0x0001e2000c101124 */
[----:B------:R-:W-:Y:S05]  /*cc60*/  BRA `(.L_x_280) ;  /* 0x0000000400b87947 */ /* 0x000fea0003800000 */
.L_x_290:
[----:B------:R-:W-:-:S05]  /*cc70*/  HADD2.F32 R0, -RZ, R3.H0_H0 ;  /* 0x20000003ff007230 */ /* 0x000fca0000004100 */
[----:B------:R-:W-:-:S05]  /*cc80*/  F2FP.BF16.F32.PACK_AB R0, RZ, R0 ;  /* 0x00000000ff00723e */ /* 0x000fca00000010ff */
[----:B------:R0:W-:Y:S01]  /*cc90*/  STG.E.U16 desc[UR36][R16.64], R0 ;  /* 0x0000000010007986 */ /* 0x0001e2000c101524 */
[----:B------:R-:W-:Y:S05]  /*cca0*/  BRA `(.L_x_280) ;  /* 0x0000000400a87947 */ /* 0x000fea0003800000 */
.L_x_287:
        /* <DEDUP_REMOVED lines=12> */
.L_x_299:
        /* <DEDUP_REMOVED lines=17> */
.L_x_302:
[----:B------:R-:W-:-:S04]  /*ce80*/  LOP3.LUT R2, R3, 0x80000000, RZ, 0xc0, !PT ;  /* 0x8000000003027812 */ /* 0x000fc800078ec0ff */
[----:B------:R-:W-:-:S04]  /*ce90*/  SHF.R.U32.HI R3, RZ, 0x18, R2 ;  /* 0x00000018ff037819 */ /* 0x000fc80000011602 */
[----:B------:R-:W-:-:S04]  /*cea0*/  LOP3.LUT R0, R0, R3, RZ, 0xfc, !PT ;  /* 0x0000000300007212 */ /* 0x000fc800078efcff */
[----:B------:R-:W-:-:S07]  /*ceb0*/  PRMT R8, R0, 0x7610, R8 ;  /* 0x0000761000087816 */ /* 0x000fce0000000008 */
.L_x_301:
[----:B------:R-:W-:Y:S05]  /*cec0*/  BSYNC B0 ;  /* 0x0000000000007941 */ /* 0x000fea0003800000 */
.L_x_300:
[----:B------:R3:W-:Y:S01]  /*ced0*/  STG.E.U8 desc[UR36][R16.64], R8 ;  /* 0x0000000810007986 */ /* 0x0007e2000c101124 */
[----:B------:R-:W-:Y:S05]  /*cee0*/  BRA `(.L_x_280) ;  /* 0x0000000400187947 */ /* 0x000fea0003800000 */
.L_x_298:
        /* <DEDUP_REMOVED lines=17> */
.L_x_305:
[----:B------:R-:W-:-:S04]  /*d000*/  LOP3.LUT R2, R3, 0x80000000, RZ, 0xc0, !PT ;  /* 0x8000000003027812 */ /* 0x000fc800078ec0ff */
[----:B------:R-:W-:-:S04]  /*d010*/  SHF.R.U32.HI R3, RZ, 0x18, R2 ;  /* 0x00000018ff037819 */ /* 0x000fc80000011602 */
[----:B------:R-:W-:-:S04]  /*d020*/  LOP3.LUT R0, R0, R3, RZ, 0xfc, !PT ;  /* 0x0000000300007212 */ /* 0x000fc800078efcff */
[----:B------:R-:W-:-:S07]  /*d030*/  PRMT R8, R0, 0x7610, R8 ;  /* 0x0000761000087816 */ /* 0x000fce0000000008 */
.L_x_304:
[----:B------:R-:W-:Y:S05]  /*d040*/  BSYNC B0 ;  /* 0x0000000000007941 */ /* 0x000fea0003800000 */
.L_x_303:
[----:B------:R0:W-:Y:S01]  /*d050*/  STG.E.U8 desc[UR36][R16.64], R8 ;  /* 0x0000000810007986 */ /* 0x0001e2000c101124 */
[----:B------:R-:W-:Y:S05]  /*d060*/  BRA `(.L_x_280) ;  /* 0x0000000000b87947 */ /* 0x000fea0003800000 */
.L_x_297:
        /* <DEDUP_REMOVED lines=22> */
.L_x_279:
        /* <DEDUP_REMOVED lines=16> */
.L_x_308:
[----:B------:R-:W-:Y:S05]  /*d2d0*/  BRA `(.L_x_280) ;  /* 0x00000000001c7947 */ /* 0x000fea0003800000 */
.L_x_307:
[----:B------:R-:W-:-:S06]  /*d2e0*/  HADD2.F32 R3, -RZ, R3.H0_H0 ;  /* 0x20000003ff037230 */ /* 0x000fcc0000004100 */
[----:B------:R-:W0:Y:S02]  /*d2f0*/  F2I.U64.TRUNC R2, R3 ;  /* 0x0000000300027311 */ /* 0x000e24000020d800 */
[----:B0-----:R1:W-:Y:S01]  /*d300*/  STG.E.64 desc[UR36][R16.64], R2 ;  /* 0x0000000210007986 */ /* 0x0013e2000c101b24 */
[----:B------:R-:W-:Y:S05]  /*d310*/  BRA `(.L_x_280) ;  /* 0x00000000000c7947 */ /* 0x000fea0003800000 */
.L_x_306:
[----:B------:R-:W-:-:S06]  /*d320*/  HADD2.F32 R3, -RZ, R3.H0_H0 ;  /* 0x20000003ff037230 */ /* 0x000fcc0000004100 */
[----:B------:R-:W0:Y:S02]  /*d330*/  F2I.FTZ.U32.TRUNC.NTZ R3, R3 ;  /* 0x0000000300037305 */ /* 0x000e24000021f000 */
[----:B0-----:R0:W-:Y:S02]  /*d340*/  STG.E desc[UR36][R16.64], R3 ;  /* 0x0000000310007986 */ /* 0x0011e4000c101924 */
.L_x_280:
[----:B------:R-:W-:-:S07]  /*d350*/  VIADD R19, R19, 0x80 ;  /* 0x0000008013137836 */ /* 0x000fce0000000000 */
.L_x_207:
[----:B------:R-:W-:Y:S05]  /*d360*/  BSYNC B6 ;  /* 0x0000000000067941 */ /* 0x000fea0003800000 */
.L_x_206:
[----:B------:R-:W-:Y:S02]  /*d370*/  ULDC UR4, c[0x0][0x210] ;  /* 0x0000840000047ab9 */ /* 0x000fe40000000800 */
[----:B------:R-:W-:-:S13]  /*d380*/  ISETP.GE.AND P0, PT, R19, UR4, PT ;  /* 0x0000000413007c0c */ /* 0x000fda000bf06270 */
[----:B------:R-:W-:Y:S05]  /*d390*/  @P0 EXIT ;  /* 0x000000000000094d */ /* 0x000fea0003800000 */
        /* <DEDUP_REMOVED lines=354> */
.L_x_309:
        /* <DEDUP_REMOVED lines=23> */
.L_x_313:
[----:B------:R-:W2:Y:S02]  /*eb30*/  LDG.E.U8 R2, desc[UR36][R2.64] ;  /* 0x0000002402027981 */ /* 0x000ea4000c1e1100 */
[----:B--2---:R-:W-:-:S04]  /*eb40*/  I2FP.F32.U32 R0, R2 ;  /* 0x0000000200007245 */ /* 0x004fc80000201000 */
[----:B------:R-:W-:-:S04]  /*eb50*/  F2FP.F16.F32.PACK_AB R0, RZ, R0 ;  /* 0x00000000ff00723e */ /* 0x000fc800000000ff */
[----:B------:R-:W-:Y:S01]  /*eb60*/  PRMT R19, R0, 0x7610, R19 ;  /* 0x0000761000137816 */ /* 0x000fe20000000013 */
[----:B------:R-:W-:Y:S06]  /*eb70*/  BRA `(.L_x_315) ;  /* 0x0000000c00bc7947 */ /* 0x000fec0003800000 */
.L_x_312:
        /* <DEDUP_REMOVED lines=11> */
.L_x_317:
[----:B------:R-:W2:Y:S02]  /*ec30*/  LDG.E R2, desc[UR36][R2.64] ;  /* 0x0000002402027981 */ /* 0x000ea4000c1e1900 */
[----:B--2---:R-:W-:-:S04]  /*ec40*/  I2FP.F32.S32 R0, R2 ;  /* 0x0000000200007245 */ /* 0x004fc80000201400 */
[----:B------:R-:W-:-:S04]  /*ec50*/  F2FP.F16.F32.PACK_AB R0, RZ, R0 ;  /* 0x00000000ff00723e */ /* 0x000fc800000000ff */
[----:B------:R-:W-:Y:S01]  /*ec60*/  PRMT R19, R0, 0x7610, R19 ;  /* 0x0000761000137816 */ /* 0x000fe20000000013 */
[----:B------:R-:W-:Y:S06]  /*ec70*/  BRA `(.L_x_315) ;  /* 0x0000000c007c7947 */ /* 0x000fec0003800000 */
.L_x_316:
[----:B------:R-:W2:Y:S02]  /*ec80*/  LDG.E.U16 R2, desc[UR36][R2.64] ;  /* 0x0000002402027981 */ /* 0x000ea4000c1e1500 */
[----:B--2---:R-:W0:Y:S02]  /*ec90*/  I2F.S16 R0, R2 ;  /* 0x0000000200007306 */ /* 0x004e240000101400 */
[----:B0-----:R-:W-:-:S04]  /*eca0*/  F2FP.F16.F32.PACK_AB R0, RZ, R0 ;  /* 0x00000000ff00723e */ /* 0x001fc800000000ff */
[----:B------:R-:W-:Y:S01]  /*ecb0*/  PRMT R19, R0, 0x7610, R19 ;  /* 0x0000761000137816 */ /* 0x000fe20000000013 */
[----:B------:R-:W-:Y:S06]  /*ecc0*/  BRA `(.L_x_315) ;  /* 0x0000000c00687947 */ /* 0x000fec0003800000 */
.L_x_311:
        /* <DEDUP_REMOVED lines=9> */
.L_x_319:
[----:B------:R1:W5:Y:S01]  /*ed60*/  LDG.E.U16 R19, desc[UR36][R2.64] ;  /* 0x0000002402137981 */ /* 0x000362000c1e1500 */
[----:B------:R-:W-:Y:S05]  /*ed70*/  BRA `(.L_x_315) ;  /* 0x0000000c003c7947 */ /* 0x000fea0003800000 */
.L_x_318:
        /* <DEDUP_REMOVED lines=9> */
.L_x_321:
[----:B------:R0:W5:Y:S01]  /*ee10*/  LDG.E.U16 R19, desc[UR36][R2.64] ;  /* 0x0000002402137981 */ /* 0x000162000c1e1500 */
[----:B------:R-:W-:Y:S05]  /*ee20*/  BRA `(.L_x_315) ;  /* 0x0000000c00107947 */ /* 0x000fea0003800000 */
.L_x_320:
        /* <DEDUP_REMOVED lines=9> */
.L_x_310:
        /* <DEDUP_REMOVED lines=14> */
.L_x_324:
        /* <DEDUP_REMOVED lines=9> */
.L_x_323:
        /* <DEDUP_REMOVED lines=28> */
.L_x_326:
        /* <DEDUP_REMOVED lines=15> */
.L_x_325:
[----:B------:R-:W2:Y:S02]  /*f2e0*/  LDG.E.U16 R0, desc[UR36][R2.64] ;  /* 0x0000002402007981 */ /* 0x000ea4000c1e1500 */
[----:B--2---:R-:W-:-:S05]  /*f2f0*/  IMAD.U32 R0, R0, 0x10000, RZ ;  /* 0x0001000000007824 */ /* 0x004fca00078e00ff */
[----:B------:R-:W-:-:S04]  /*f300*/  F2FP.F16.F32.PACK_AB R0, RZ, R0 ;  /* 0x00000000ff00723e */ /* 0x000fc800000000ff */
[----:B------:R-:W-:Y:S01]  /*f310*/  PRMT R19, R0, 0x7610, R19 ;  /* 0x0000761000137816 */ /* 0x000fe20000000013 */
[----:B------:R-:W-:Y:S06]  /*f320*/  BRA `(.L_x_315) ;  /* 0x0000000400d07947 */ /* 0x000fec0003800000 */
.L_x_322:
        /* <DEDUP_REMOVED lines=13> */
.L_x_329:
        /* <DEDUP_REMOVED lines=21> */
.L_x_333:
[----:B------:R-:W-:Y:S05]  /*f550*/  BSYNC B1 ;  /* 0x0000000000017941 */ /* 0x000fea0003800000 */
.L_x_332:
[----:B------:R-:W-:Y:S01]  /*f560*/  LEA R3, R0, 0x3b800000, 0x17 ;  /* 0x3b80000000037811 */ /* 0x000fe200078eb8ff */
[----:B------:R-:W-:-:S05]  /*f570*/  IMAD.SHL.U32 R0, R2, 0x100000, RZ ;  /* 0x0010000002007824 */ /* 0x000fca00078e00ff */
[----:B------:R-:W-:-:S07]  /*f580*/  LOP3.LUT R0, R3, R0, R4, 0xfe, !PT ;  /* 0x0000000003007212 */ /* 0x000fce00078efe04 */
.L_x_331:
[----:B------:R-:W-:Y:S05]  /*f590*/  BSYNC B0 ;  /* 0x0000000000007941 */ /* 0x000fea0003800000 */
.L_x_330:
[----:B------:R-:W-:-:S04]  /*f5a0*/  F2FP.F16.F32.PACK_AB R0, RZ, R0 ;  /* 0x00000000ff00723e */ /* 0x000fc800000000ff */
[----:B------:R-:W-:Y:S01]  /*f5b0*/  PRMT R19, R0, 0x7610, R19 ;  /* 0x0000761000137816 */ /* 0x000fe20000000013 */
[----:B------:R-:W-:Y:S06]  /*f5c0*/  BRA `(.L_x_315) ;  /* 0x0000000400287947 */ /* 0x000fec0003800000 */
.L_x_328:
        /* <DEDUP_REMOVED lines=21> */
.L_x_337:
[----:B------:R-:W-:Y:S05]  /*f720*/  BSYNC B1 ;  /* 0x0000000000017941 */ /* 0x000fea0003800000 */
.L_x_336:
[----:B------:R-:W-:Y:S01]  /*f730*/  LEA R3, R0, 0x37800000, 0x17 ;  /* 0x3780000000037811 */ /* 0x000fe200078eb8ff */
[----:B------:R-:W-:-:S05]  /*f740*/  IMAD.SHL.U32 R0, R2, 0x200000, RZ ;  /* 0x0020000002007824 */ /* 0x000fca00078e00ff */
[----:B------:R-:W-:-:S07]  /*f750*/  LOP3.LUT R0, R3, R0, R4, 0xfe, !PT ;  /* 0x0000000003007212 */ /* 0x000fce00078efe04 */
.L_x_335:
[----:B------:R-:W-:Y:S05]  /*f760*/  BSYNC B0 ;  /* 0x0000000000007941 */ /* 0x000fea0003800000 */
.L_x_334:
[----:B------:R-:W-:-:S04]  /*f770*/  F2FP.F16.F32.PACK_AB R0, RZ, R0 ;  /* 0x00000000ff00723e */ /* 0x000fc800000000ff */
[----:B------:R-:W-:Y:S01]  /*f780*/  PRMT R19, R0, 0x7610, R19 ;  /* 0x0000761000137816 */ /* 0x000fe20000000013 */
[----:B------:R-:W-:Y:S06]  /*f790*/  BRA `(.L_x_315) ;  /* 0x0000000000b47947 */ /* 0x000fec0003800000 */
.L_x_327:
        /* <DEDUP_REMOVED lines=14> */
.L_x_341:
[----:B------:R-:W-:Y:S05]  /*f880*/  BSYNC B0 ;  /* 0x0000000000007941 */ /* 0x000fea0003800000 */
.L_x_340:
[----:B------:R-:W-:-:S04]  /*f890*/  F2FP.F16.F32.PACK_AB R0, RZ, R0 ;  /* 0x00000000ff00723e */ /* 0x000fc800000000ff */
[----:B------:R-:W-:Y:S01]  /*f8a0*/  PRMT R19, R0, 0x7610, R19 ;  /* 0x0000761000137816 */ /* 0x000fe20000000013 */
[----:B------:R-:W-:Y:S06]  /*f8b0*/  BRA `(.L_x_315) ;  /* 0x00000000006c7947 */ /* 0x000fec0003800000 */
.L_x_314:
        /* <DEDUP_REMOVED lines=16> */
.L_x_342:
[----:B------:R-:W-:Y:S01]  /*f9c0*/  PRMT R19, RZ, 0x7610, R19 ;  /* 0x00007610ff137816 */ /* 0x000fe20000000013 */
[----:B------:R-:W-:Y:S06]  /*f9d0*/  BRA `(.L_x_315) ;  /* 0x0000000000247947 */ /* 0x000fec0003800000 */
.L_x_339:
[----:B------:R-:W2:Y:S02]  /*f9e0*/  LDG.E.64 R2, desc[UR36][R2.64] ;  /* 0x0000002402027981 */ /* 0x000ea4000c1e1b00 */
[----:B--2---:R-:W0:Y:S02]  /*f9f0*/  I2F.U64 R0, R2 ;  /* 0x0000000200007312 */ /* 0x004e240000301000 */
[----:B0-----:R-:W-:-:S04]  /*fa00*/  F2FP.F16.F32.PACK_AB R0, RZ, R0 ;  /* 0x00000000ff00723e */ /* 0x001fc800000000ff */
[----:B------:R-:W-:Y:S01]  /*fa10*/  PRMT R19, R0, 0x7610, R19 ;  /* 0x0000761000137816 */ /* 0x000fe20000000013 */
[----:B------:R-:W-:Y:S06]  /*fa20*/  BRA `(.L_x_315) ;  /* 0x0000000000107947 */ /* 0x000fec0003800000 */
.L_x_338:
[----:B------:R-:W2:Y:S02]  /*fa30*/  LDG.E R2, desc[UR36][R2.64] ;  /* 0x0000002402027981 */ /* 0x000ea4000c1e1900 */
[----:B--2---:R-:W-:-:S04]  /*fa40*/  I2FP.F32.U32 R0, R2 ;  /* 0x0000000200007245 */ /* 0x004fc80000201000 */
[----:B------:R-:W-:-:S04]  /*fa50*/  F2FP.F16.F32.PACK_AB R0, RZ, R0 ;  /* 0x00000000ff00723e */ /* 0x000fc800000000ff */
[----:B------:R-:W-:-:S07]  /*fa60*/  PRMT R19, R0, 0x7610, R19 ;  /* 0x0000761000137816 */ /* 0x000fce0000000013 */
.L_x_315:
        /* <DEDUP_REMOVED lines=19> */
.L_x_346:
[----:B------:R-:W2:Y:S02]  /*fba0*/  LDG.E.U8 R2, desc[UR36][R2.64] ;  /* 0x0000002402027981 */ /* 0x000ea4000c1e1100 */
[----:B--2---:R-:W-:-:S04]  /*fbb0*/  I2FP.F32.U32 R0, R2 ;  /* 0x0000000200007245 */ /* 0x004fc80000201000 */
[----:B------:R-:W-:Y:S01]  /*fbc0*/  F2FP.F16.F32.PACK_AB R0, RZ, R0 ;  /* 0x00000000ff00723e */ /* 0x000fe200000000ff */
[----:B------:R-:W-:Y:S06]  /*fbd0*/  BRA `(.L_x_348) ;  /* 0x0000000c00887947 */ /* 0x000fec0003800000 */
.L_x_345:
        /* <DEDUP_REMOVED lines=10> */
.L_x_350:
[----:B------:R-:W2:Y:S02]  /*fc80*/  LDG.E R2, desc[UR36][R2.64] ;  /* 0x0000002402027981 */ /* 0x000ea4000c1e1900 */
[----:B--2---:R-:W-:-:S04]  /*fc90*/  I2FP.F32.S32 R0, R2 ;  /* 0x0000000200007245 */ /* 0x004fc80000201400 */
[----:B------:R-:W-:Y:S01]  /*fca0*/  F2FP.F16.F32.PACK_AB R0, RZ, R0 ;  /* 0x00000000ff00723e */ /* 0x000fe200000000ff */
[----:B------:R-:W-:Y:S06]  /*fcb0*/  BRA `(.L_x_348) ;  /* 0x0000000c00507947 */ /* 0x000fec0003800000 */
.L_x_349:
[----:B------:R-:W2:Y:S02]  /*fcc0*/  LDG.E.U16 R2, desc[UR36][R2.64] ;  /* 0x0000002402027981 */ /* 0x000ea4000c1e1500 */
[----:B--2---:R-:W0:Y:S02]  /*fcd0*/  I2F.S16 R0, R2 ;  /* 0x0000000200007306 */ /* 0x004e240000101400 */
[----:B0-----:R-:W-:Y:S01]  /*fce0*/  F2FP.F16.F32.PACK_AB R0, RZ, R0 ;  /* 0x00000000ff00723e */ /* 0x001fe200000000ff */
[----:B------:R-:W-:Y:S06]  /*fcf0*/  BRA `(.L_x_348) ;  /* 0x0000000c00407947 */ /* 0x000fec0003800000 */
.L_x_344:
        /* <DEDUP_REMOVED lines=9> */
.L_x_352:
[----:B------:R1:W5:Y:S01]  /*fd90*/  LDG.E.U16 R0, desc[UR36][R2.64] ;  /* 0x0000002402007981 */ /* 0x000362000c1e1500 */
[----:B------:R-:W-:Y:S05]  /*fda0*/  BRA `(.L_x_348) ;  /* 0x0000000c00147947 */ /* 0x000fea0003800000 */
.L_x_351:
        /* <DEDUP_REMOVED lines=9> */
.L_x_354:
[----:B------:R0:W5:Y:S01]  /*fe40*/  LDG.E.U16 R0, desc[UR36][R2.64] ;  /* 0x0000002402007981 */ /* 0x000162000c1e1500 */
[----:B------:R-:W-:Y:S05]  /*fe50*/  BRA `(.L_x_348) ;  /* 0x0000000800e87947 */ /* 0x000fea0003800000 */
.L_x_353:
        /* <DEDUP_REMOVED lines=8> */
.L_x_343:
        /* <DEDUP_REMOVED lines=13> */
.L_x_357:
        /* <DEDUP_REMOVED lines=8> */
.L_x_356:
        /* <DEDUP_REMOVED lines=28> */
.L_x_359:
        /* <DEDUP_REMOVED lines=15> */
.L_x_358:
[----:B------:R-:W2:Y:S02]  /*102e0*/  LDG.E.U16 R0, desc[UR36][R2.64] ;  /* 0x0000002402007981 */ /* 0x000ea4000c1e1500 */
[----:B--2---:R-:W-:-:S05]  /*102f0*/  IMAD.U32 R0, R0, 0x10000, RZ ;  /* 0x0001000000007824 */ /* 0x004fca00078e00ff */
[----:B------:R-:W-:Y:S01]  /*10300*/  F2FP.F16.F32.PACK_AB R0, RZ, R0 ;  /* 0x00000000ff00723e */ /* 0x000fe200000000ff */
[----:B------:R-:W-:Y:S06]  /*10310*/  BRA `(.L_x_348) ;  /* 0x0000000400b87947 */ /* 0x000fec0003800000 */
.L_x_355:
        /* <DEDUP_REMOVED lines=12> */
.L_x_362:
        /* <DEDUP_REMOVED lines=21> */
.L_x_366:
[----:B------:R-:W-:Y:S05]  /*10530*/  BSYNC B1 ;  /* 0x0000000000017941 */ /* 0x000fea0003800000 */
.L_x_365:
[----:B------:R-:W-:Y:S01]  /*10540*/  LEA R3, R0, 0x3b800000, 0x17 ;  /* 0x3b80000000037811 */ /* 0x000fe200078eb8ff */
[----:B------:R-:W-:-:S05]  /*10550*/  IMAD.SHL.U32 R0, R2, 0x100000, RZ ;  /* 0x0010000002007824 */ /* 0x000fca00078e00ff */
[----:B------:R-:W-:-:S07]  /*10560*/  LOP3.LUT R0, R3, R0, R4, 0xfe, !PT ;  /* 0x0000000003007212 */ /* 0x000fce00078efe04 */
.L_x_364:
[----:B------:R-:W-:Y:S05]  /*10570*/  BSYNC B0 ;  /* 0x0000000000007941 */ /* 0x000fea0003800000 */
.L_x_363:
[----:B------:R-:W-:Y:S01]  /*10580*/  F2FP.F16.F32.PACK_AB R0, RZ, R0 ;  /* 0x00000000ff00723e */ /* 0x000fe200000000ff */
[----:B------:R-:W-:Y:S06]  /*10590*/  BRA `(.L_x_348) ;  /* 0x0000000400187947 */ /* 0x000fec0003800000 */
.L_x_361:
        /* <DEDUP_REMOVED lines=21> */
.L_x_370:
[----:B------:R-:W-:Y:S05]  /*106f0*/  BSYNC B1 ;  /* 0x0000000000017941 */ /* 0x000fea0003800000 */
.L_x_369:
[----:B------:R-:W-:Y:S01]  /*10700*/  LEA R3, R0, 0x37800000, 0x17 ;  /* 0x3780000000037811 */ /* 0x000fe200078eb8ff */
[----:B------:R-:W-:-:S05]  /*10710*/  IMAD.SHL.U32 R0, R2, 0x200000, RZ ;  /* 0x0020000002007824 */ /* 0x000fca00078e00ff */
[----:B------:R-:W-:-:S07]  /*10720*/  LOP3.LUT R0, R3, R0, R4, 0xfe, !PT ;  /* 0x0000000003007212 */ /* 0x000fce00078efe04 */
.L_x_368:
[----:B------:R-:W-:Y:S05]  /*10730*/  BSYNC B0 ;  /* 0x0000000000007941 */ /* 0x000fea0003800000 */
.L_x_367:
[----:B------:R-:W-:Y:S01]  /*10740*/  F2FP.F16.F32.PACK_AB R0, RZ, R0 ;  /* 0x00000000ff00723e */ /* 0x000fe200000000ff */
[----:B------:R-:W-:Y:S06]  /*10750*/  BRA `(.L_x_348) ;  /* 0x0000000000a87947 */ /* 0x000fec0003800000 */
.L_x_360:
        /* <DEDUP_REMOVED lines=14> */
.L_x_374:
[----:B------:R-:W-:Y:S05]  /*10840*/  BSYNC B0 ;  /* 0x0000000000007941 */ /* 0x000fea0003800000 */
.L_x_373:
[----:B------:R-:W-:Y:S01]  /*10850*/  F2FP.F16.F32.PACK_AB R0, RZ, R0 ;  /* 0x00000000ff00723e */ /* 0x000fe200000000ff */
[----:B------:R-:W-:Y:S06]  /*10860*/  BRA `(.L_x_348) ;  /* 0x0000000000647947 */ /* 0x000fec0003800000 */
.L_x_347:
        /* <DEDUP_REMOVED lines=16> */
.L_x_375:
[----:B------:R-:W-:Y:S01]  /*10970*/  PRMT R0, RZ, 0x7610, R0 ;  /* 0x00007610ff007816 */ /* 0x000fe20000000000 */
[----:B------:R-:W-:Y:S06]  /*10980*/  BRA `(.L_x_348) ;  /* 0x00000000001c7947 */ /* 0x000fec0003800000 */
.L_x_372:
[----:B------:R-:W2:Y:S02]  /*10990*/  LDG.E.64 R2, desc[UR36][R2.64] ;  /* 0x0000002402027981 */ /* 0x000ea4000c1e1b00 */
[----:B--2---:R-:W0:Y:S02]  /*109a0*/  I2F.U64 R0, R2 ;  /* 0x0000000200007312 */ /* 0x004e240000301000 */
[----:B0-----:R-:W-:Y:S01]  /*109b0*/  F2FP.F16.F32.PACK_AB R0, RZ, R0 ;  /* 0x00000000ff00723e */ /* 0x001fe200000000ff */
[----:B------:R-:W-:Y:S06]  /*109c0*/  BRA `(.L_x_348) ;  /* 0x00000000000c7947 */ /* 0x000fec0003800000 */
.L_x_371:
[----:B------:R-:W2:Y:S02]  /*109d0*/  LDG.E R2, desc[UR36][R2.64] ;  /* 0x0000002402027981 */ /* 0x000ea4000c1e1900 */
[----:B--2---:R-:W-:-:S04]  /*109e0*/  I2FP.F32.U32 R0, R2 ;  /* 0x0000000200007245 */ /* 0x004fc80000201000 */
[----:B------:R-:W-:-:S07]  /*109f0*/  F2FP.F16.F32.PACK_AB R0, RZ, R0 ;  /* 0x00000000ff00723e */ /* 0x000fce00000000ff */
.L_x_348:
        /* <DEDUP_REMOVED lines=18> */
[----:B0-----:R-:W-:Y:S01]  /*10b20*/  STG.E.U8 desc[UR36][R16.64], R3 ;  /* 0x0000000310007986 */ /* 0x001fe2000c101124 */
[----:B------:R-:W-:Y:S05]  /*10b30*/  EXIT ;  /* 0x000000000000794d */ /* 0x000fea0003800000 */
.L_x_379:
[----:B------:R-:W-:-:S06]  /*10b40*/  HADD2.F32 R3, -RZ, R0.H0_H0 ;  /* 0x20000000ff037230 */ /* 0x000fcc0000004100 */
[----:B------:R-:W0:Y:S02]  /*10b50*/  F2I.S64.TRUNC R2, R3 ;  /* 0x0000000300027311 */ /* 0x000e24000020d900 */
[----:B0-----:R-:W-:Y:S01]  /*10b60*/  STG.E.U8 desc[UR36][R16.64], R2 ;  /* 0x0000000210007986 */ /* 0x001fe2000c101124 */
[----:B------:R-:W-:Y:S05]  /*10b70*/  EXIT ;  /* 0x000000000000794d */ /* 0x000fea0003800000 */
.L_x_378:
        /* <DEDUP_REMOVED lines=8> */
[----:B0-----:R-:W-:Y:S01]  /*10c00*/  STG.E.64 desc[UR36][R16.64], R2 ;  /* 0x0000000210007986 */ /* 0x001fe2000c101b24 */
[----:B------:R-:W-:Y:S05]  /*10c10*/  EXIT ;  /* 0x000000000000794d */ /* 0x000fea0003800000 */
.L_x_382:
[----:B------:R-:W-:-:S04]  /*10c20*/  HADD2.F32 R0, -RZ, R0.H0_H0 ;  /* 0x20000000ff007230 */ /* 0x000fc80000004100 */
[----:B------:R-:W0:Y:S02]  /*10c30*/  F2I.FTZ.TRUNC.NTZ R3, R0 ;  /* 0x0000000000037305 */ /* 0x000e24000021f100 */
[----:B0-----:R-:W-:Y:S01]  /*10c40*/  STG.E desc[UR36][R16.64], R3 ;  /* 0x0000000310007986 */ /* 0x001fe2000c101924 */
[----:B------:R-:W-:Y:S05]  /*10c50*/  EXIT ;  /* 0x000000000000794d */ /* 0x000fea0003800000 */
.L_x_381:
[----:B------:R-:W-:-:S04]  /*10c60*/  HADD2.F32 R0, -RZ, R0.H0_H0 ;  /* 0x20000000ff007230 */ /* 0x000fc80000004100 */
[----:B------:R-:W0:Y:S02]  /*10c70*/  F2I.FTZ.TRUNC.NTZ R3, R0 ;  /* 0x0000000000037305 */ /* 0x000e24000021f100 */
[----:B0-----:R-:W-:Y:S01]  /*10c80*/  STG.E.U16 desc[UR36][R16.64], R3 ;  /* 0x0000000310007986 */ /* 0x001fe2000c101524 */
[----:B------:R-:W-:Y:S05]  /*10c90*/  EXIT ;  /* 0x000000000000794d */ /* 0x000fea0003800000 */
.L_x_377:
[----:B------:R-:W-:-:S13]  /*10ca0*/  ISETP.GT.AND P0, PT, R2, 0x6, PT ;  /* 0x000000060200780c */ /* 0x000fda0003f04270 */
[----:B------:R-:W-:Y:S05]  /*10cb0*/  @P0 BRA `(.L_x_383) ;  /* 0x0000000000240947 */ /* 0x000fea0003800000 */
[----:B------:R-:W-:-:S13]  /*10cc0*/  ISETP.NE.AND P0, PT, R2, 0x5, PT ;  /* 0x000000050200780c */ /* 0x000fda0003f05270 */
[----:B------:R-:W-:Y:S05]  /*10cd0*/  @!P0 BRA `(.L_x_384) ;  /* 0x0000000000148947 */ /* 0x000fea0003800000 */
[----:B------:R-:W-:-:S13]  /*10ce0*/  ISETP.NE.AND P0, PT, R2, 0x6, PT ;  /* 0x000000060200780c */ /* 0x000fda0003f05270 */
[----:B------:R-:W-:Y:S05]  /*10cf0*/  @P0 BRA `(.L_x_380) ;  /* 0x0000000800c40947 */ /* 0x000fea0003800000 */
[----:B------:R-:W-:-:S05]  /*10d00*/  HADD2.F32 R3, -RZ, R0.H0_H0 ;  /* 0x20000000ff037230 */ /* 0x000fca0000004100 */
[----:B------:R-:W-:Y:S01]  /*10d10*/  STG.E desc[UR36][R16.64], R3 ;  /* 0x0000000310007986 */ /* 0x000fe2000c101924 */
[----:B------:R-:W-:Y:S05]  /*10d20*/  EXIT ;  /* 0x000000000000794d */ /* 0x000fea0003800000 */
.L_x_384:
[----:B------:R-:W-:Y:S01]  /*10d30*/  STG.E.U16 desc[UR36][R16.64], R0 ;  /* 0x0000000010007986 */ /* 0x000fe2000c101524 */
[----:B------:R-:W-:Y:S05]  /*10d40*/  EXIT ;  /* 0x000000000000794d */ /* 0x000fea0003800000 */
.L_x_383:
        /* <DEDUP_REMOVED lines=8> */
[----:B------:R-:W-:Y:S01]  /*10dd0*/  STG.E.64 desc[UR36][R16.64], R2 ;  /* 0x0000000210007986 */ /* 0x000fe2000c101b24 */
[----:B------:R-:W-:Y:S05]  /*10de0*/  EXIT ;  /* 0x000000000000794d */ /* 0x000fea0003800000 */
.L_x_386:
[----:B------:R-:W-:-:S05]  /*10df0*/  HADD2.F32 R0, -RZ, R0.H0_H0 ;  /* 0x20000000ff007230 */ /* 0x000fca0000004100 */
[----:B------:R-:W-:-:S04]  /*10e00*/  F2FP.F16.F32.PACK_AB R0, RZ, R0 ;  /* 0x00000000ff00723e */ /* 0x000fc800000000ff */
[----:B------:R-:W-:-:S05]  /*10e10*/  PRMT R0, R0, 0x5410, RZ ;  /* 0x0000541000007816 */ /* 0x000fca00000000ff */
[----:B------:R-:W-:Y:S01]  /*10e20*/  STG.E desc[UR36][R16.64], R0 ;  /* 0x0000000010007986 */ /* 0x000fe2000c101924 */
[----:B------:R-:W-:Y:S05]  /*10e30*/  EXIT ;  /* 0x000000000000794d */ /* 0x000fea0003800000 */
.L_x_385:
[----:B------:R-:W-:-:S05]  /*10e40*/  HADD2.F32 R2, -RZ, R0.H0_H0 ;  /* 0x20000000ff027230 */ /* 0x000fca0000004100 */
[----:B------:R-:W-:-:S06]  /*10e50*/  FMUL.FTZ R2, R2, 1 ;  /* 0x3f80000002027820 */ /* 0x000fcc0000410000 */
[----:B------:R-:W0:Y:S02]  /*10e60*/  F2F.F64.F32 R2, R2 ;  /* 0x0000000200027310 */ /* 0x000e240000201800 */
[----:B0-----:R-:W-:Y:S01]  /*10e70*/  STG.E.64 desc[UR36][R16.64], R2 ;  /* 0x0000000210007986 */ /* 0x001fe2000c101b24 */
[----:B------:R-:W-:Y:S05]  /*10e80*/  EXIT ;  /* 0x000000000000794d */ /* 0x000fea0003800000 */
.L_x_376:
        /* <DEDUP_REMOVED lines=11> */
[----:B------:R-:W-:Y:S01]  /*10f40*/  STG.E.U8 desc[UR36][R16.64], R3 ;  /* 0x0000000310007986 */ /* 0x000fe2000c101124 */
[----:B------:R-:W-:Y:S05]  /*10f50*/  EXIT ;  /* 0x000000000000794d */ /* 0x000fea0003800000 */
.L_x_389:
[----:B------:R-:W-:Y:S01]  /*10f60*/  HADD2.F32 R0, -RZ, R0.H0_H0 ;  /* 0x20000000ff007230 */ /* 0x000fe20000004100 */
[----:B------:R-:W-:-:S04]  /*10f70*/  CS2R R6, SRZ ;  /* 0x0000000000067805 */ /* 0x000fc8000001ff00 */
[----:B------:R-:W-:-:S04]  /*10f80*/  FMUL.FTZ R0, R0, 1 ;  /* 0x3f80000000007820 */ /* 0x000fc80000410000 */
[----:B------:R-:W0:Y:S02]  /*10f90*/  F2F.F64.F32 R4, R0 ;  /* 0x0000000000047310 */ /* 0x000e240000201800 */
[----:B0-----:R-:W-:Y:S01]  /*10fa0*/  STG.E.128 desc[UR36][R16.64], R4 ;  /* 0x0000000410007986 */ /* 0x001fe2000c101d24 */
[----:B------:R-:W-:Y:S05]  /*10fb0*/  EXIT ;  /* 0x000000000000794d */ /* 0x000fea0003800000 */
.L_x_388:
        /* <DEDUP_REMOVED lines=21> */
.L_x_393:
[----:B------:R-:W-:Y:S05]  /*11110*/  BSYNC B0 ;  /* 0x0000000000007941 */ /* 0x000fea0003800000 */
.L_x_392:
[----:B------:R-:W-:-:S05]  /*11120*/  LOP3.LUT R3, R0, R3, RZ, 0xfc, !PT ;  /* 0x0000000300037212 */ /* 0x000fca00078efcff */
[----:B------:R-:W-:Y:S01]  /*11130*/  STG.E.U8 desc[UR36][R16.64], R3 ;  /* 0x0000000310007986 */ /* 0x000fe2000c101124 */
[----:B------:R-:W-:Y:S05]  /*11140*/  EXIT ;  /* 0x000000000000794d */ /* 0x000fea0003800000 */
.L_x_391:
        /* <DEDUP_REMOVED lines=13> */
.L_x_395:
[----:B------:R-:W-:Y:S01]  /*11220*/  IMAD.MOV.U32 R0, RZ, RZ, 0x7f ;  /* 0x0000007fff007424 */ /* 0x000fe200078e00ff */
[----:B------:R-:W-:-:S04]  /*11230*/  ISETP.GT.U32.AND P0, PT, R2, 0x7f800000, PT ;  /* 0x7f8000000200780c */ /* 0x000fc80003f04070 */
[----:B------:R-:W-:-:S09]  /*11240*/  SEL R0, R0, 0x7c, P0 ;  /* 0x0000007c00007807 */ /* 0x000fd20000000000 */
.L_x_396:
[----:B------:R-:W-:Y:S05]  /*11250*/  BSYNC B0 ;  /* 0x0000000000007941 */ /* 0x000fea0003800000 */
.L_x_394:
[----:B------:R-:W-:-:S04]  /*11260*/  LOP3.LUT R2, R3, 0x80000000, RZ, 0xc0, !PT ;  /* 0x8000000003027812 */ /* 0x000fc800078ec0ff */
[----:B------:R-:W-:-:S04]  /*11270*/  SHF.R.U32.HI R3, RZ, 0x18, R2 ;  /* 0x00000018ff037819 */ /* 0x000fc80000011602 */
[----:B------:R-:W-:-:S05]  /*11280*/  LOP3.LUT R3, R0, R3, RZ, 0xfc, !PT ;  /* 0x0000000300037212 */ /* 0x000fca00078efcff */
[----:B------:R-:W-:Y:S01]  /*11290*/  STG.E.U8 desc[UR36][R16.64], R3 ;  /* 0x0000000310007986 */ /* 0x000fe2000c101124 */
[----:B------:R-:W-:Y:S05]  /*112a0*/  EXIT ;  /* 0x000000000000794d */ /* 0x000fea0003800000 */
.L_x_390:
[----:B------:R-:W-:-:S05]  /*112b0*/  HADD2.F32 R0, -RZ, R0.H0_H0 ;  /* 0x20000000ff007230 */ /* 0x000fca0000004100 */
[----:B------:R-:W-:-:S05]  /*112c0*/  F2FP.BF16.F32.PACK_AB R0, RZ, R0 ;  /* 0x00000000ff00723e */ /* 0x000fca00000010ff */
[----:B------:R-:W-:Y:S01]  /*112d0*/  STG.E.U16 desc[UR36][R16.64], R0 ;  /* 0x0000000010007986 */ /* 0x000fe2000c101524 */
[----:B------:R-:W-:Y:S05]  /*112e0*/  EXIT ;  /* 0x000000000000794d */ /* 0x000fea0003800000 */
.L_x_387:
        /* <DEDUP_REMOVED lines=10> */
[----:B0-----:R-:W-:Y:S01]  /*11390*/  STG.E.U16 desc[UR36][R16.64], R3 ;  /* 0x0000000310007986 */ /* 0x001fe2000c101524 */
[----:B------:R-:W-:Y:S05]  /*113a0*/  EXIT ;  /* 0x000000000000794d */ /* 0x000fea0003800000 */
.L_x_399:
        /* <DEDUP_REMOVED lines=17> */
.L_x_402:
[----:B------:R-:W-:-:S04]  /*114c0*/  LOP3.LUT R2, R3, 0x80000000, RZ, 0xc0, !PT ;  /* 0x8000000003027812 */ /* 0x000fc800078ec0ff */
[----:B------:R-:W-:-:S04]  /*114d0*/  SHF.R.U32.HI R3, RZ, 0x18, R2 ;  /* 0x00000018ff037819 */ /* 0x000fc80000011602 */
[----:B------:R-:W-:-:S04]  /*114e0*/  LOP3.LUT R0, R0, R3, RZ, 0xfc, !PT ;  /* 0x0000000300007212 */ /* 0x000fc800078efcff */
[----:B------:R-:W-:-:S07]  /*114f0*/  PRMT R8, R0, 0x7610, R8 ;  /* 0x0000761000087816 */ /* 0x000fce0000000008 */
.L_x_401:
[----:B------:R-:W-:Y:S05]  /*11500*/  BSYNC B0 ;  /* 0x0000000000007941 */ /* 0x000fea0003800000 */
.L_x_400:
[----:B------:R-:W-:Y:S01]  /*11510*/  STG.E.U8 desc[UR36][R16.64], R8 ;  /* 0x0000000810007986 */ /* 0x000fe2000c101124 */
[----:B------:R-:W-:Y:S05]  /*11520*/  EXIT ;  /* 0x000000000000794d */ /* 0x000fea0003800000 */
.L_x_398:
        /* <DEDUP_REMOVED lines=17> */
.L_x_405:
[----:B------:R-:W-:-:S04]  /*11640*/  LOP3.LUT R2, R3, 0x80000000, RZ, 0xc0, !PT ;  /* 0x8000000003027812 */ /* 0x000fc800078ec0ff */
[----:B------:R-:W-:-:S04]  /*11650*/  SHF.R.U32.HI R3, RZ, 0x18, R2 ;  /* 0x00000018ff037819 */ /* 0x000fc80000011602 */
[----:B------:R-:W-:-:S04]  /*11660*/  LOP3.LUT R0, R0, R3, RZ, 0xfc, !PT ;  /* 0x0000000300007212 */ /* 0x000fc800078efcff */
[----:B------:R-:W-:-:S07]  /*11670*/  PRMT R8, R0, 0x7610, R8 ;  /* 0x0000761000087816 */ /* 0x000fce0000000008 */
.L_x_404:
[----:B------:R-:W-:Y:S05]  /*11680*/  BSYNC B0 ;  /* 0x0000000000007941 */ /* 0x000fea0003800000 */
.L_x_403:
[----:B------:R-:W-:Y:S01]  /*11690*/  STG.E.U8 desc[UR36][R16.64], R8 ;  /* 0x0000000810007986 */ /* 0x000fe2000c101124 */
[----:B------:R-:W-:Y:S05]  /*116a0*/  EXIT ;  /* 0x000000000000794d */ /* 0x000fea0003800000 */
.L_x_397:
        /* <DEDUP_REMOVED lines=20> */
[----:B------:R-:W-:Y:S01]  /*117f0*/  STG.E.U8 desc[UR36][R16.64], R3 ;  /* 0x0000000310007986 */ /* 0x000fe2000c101124 */
[----:B------:R-:W-:Y:S05]  /*11800*/  EXIT ;  /* 0x000000000000794d */ /* 0x000fea0003800000 */
.L_x_380:
        /* <DEDUP_REMOVED lines=16> */
.L_x_408:
[----:B------:R-:W-:Y:S05]  /*11910*/  EXIT ;  /* 0x000000000000794d */ /* 0x000fea0003800000 */
.L_x_407:
[----:B------:R-:W-:-:S06]  /*11920*/  HADD2.F32 R2, -RZ, R0.H0_H0 ;  /* 0x20000000ff027230 */ /* 0x000fcc0000004100 */
[----:B------:R-:W0:Y:S02]  /*11930*/  F2I.U64.TRUNC R2, R2 ;  /* 0x0000000200027311 */ /* 0x000e24000020d800 */
[----:B0-----:R-:W-:Y:S01]  /*11940*/  STG.E.64 desc[UR36][R16.64], R2 ;  /* 0x0000000210007986 */ /* 0x001fe2000c101b24 */
[----:B------:R-:W-:Y:S05]  /*11950*/  EXIT ;  /* 0x000000000000794d */ /* 0x000fea0003800000 */
.L_x_406:
[----:B------:R-:W-:-:S04]  /*11960*/  HADD2.F32 R0, -RZ, R0.H0_H0 ;  /* 0x20000000ff007230 */ /* 0x000fc80000004100 */
[----:B------:R-:W0:Y:S02]  /*11970*/  F2I.FTZ.U32.TRUNC.NTZ R3, R0 ;  /* 0x0000000000037305 */ /* 0x000e24000021f000 */
[----:B0-----:R-:W-:Y:S01]  /*11980*/  STG.E desc[UR36][R16.64], R3 ;  /* 0x0000000310007986 */ /* 0x001fe2000c101924 */
[----:B------:R-:W-:Y:S05]  /*11990*/  EXIT ;  /* 0x000000000000794d */ /* 0x000fea0003800000 */
.L_x_409:
[----:B------:R-:W-:-:S00]  /*119a0*/  BRA `(.L_x_409) ;  /* 0xfffffffc00fc7947 */ /* 0x000fc0000383ffff */
[----:B------:R-:W-:-:S00]  /*119b0*/  NOP ;  /* 0x0000000000007918 */ /* 0x000fc00000000000 */
        /* <DEDUP_REMOVED lines=12> */
.L_x_8009:


//--------------------- .text._ZN2at6native27unrolled_elementwise_kernelINS0_13BinaryFunctorIN3c104HalfES4_S4_ZZZNS0_20copysign_kernel_cudaERNS_18TensorIteratorBaseEENKUlvE_clEvENKUlvE2_clEvEUlS4_S4_E_EESt5arrayIPcLm3EELi4E23TrivialOffsetCalculatorILi2EjESE_ILi1EjENS0_6memory12LoadWithCastILi2EEENSH_13StoreWithCastILi1EEEEEviT_T0_T2_T3_T4_T5_ --------------------------
	.section	.text._ZN2at6native27unrolled_elementwise_kernelINS0_13BinaryFunctorIN3c104HalfES4_S4_ZZZNS0_20copysign_kernel_cudaERNS_18TensorIteratorBaseEENKUlvE_clEvENKUlvE2_clEvEUlS4_S4_E_EESt5arrayIPcLm3EELi4E23TrivialOffsetCalculatorILi2EjESE_ILi1EjENS0_6memory12LoadWithCastILi2EEENSH_13StoreWithCastILi1EEEEEviT_T0_T2_T3_T4_T5_,"ax",@progbits
	.align	128
        .global         _ZN2at6native27unrolled_elementwise_kernelINS0_13BinaryFunctorIN3c104HalfES4_S4_ZZZNS0_20copysign_kernel_cudaERNS_18TensorIteratorBaseEENKUlvE_clEvENKUlvE2_clEvEUlS4_S4_E_EESt5arrayIPcLm3EELi4E23TrivialOffsetCalculatorILi2EjESE_ILi1EjENS0_6memory12LoadWithCastILi2EEENSH_13StoreWithCastILi1EEEEEviT_T0_T2_T3_T4_T5_
        .type           _ZN2at6native27unrolled_elementwise_kernelINS0_13BinaryFunctorIN3c104HalfES4_S4_ZZZNS0_20copysign_kernel_cudaERNS_18TensorIteratorBaseEENKUlvE_clEvENKUlvE2_clEvEUlS4_S4_E_EESt5arrayIPcLm3EELi4E23TrivialOffsetCalculatorILi2EjESE_ILi1EjENS0_6memory12LoadWithCastILi2EEENSH_13StoreWithCastILi1EEEEEviT_T0_T2_T3_T4_T5_,@function
        .size           _ZN2at6native27unrolled_elementwise_kernelINS0_13BinaryFunctorIN3c104HalfES4_S4_ZZZNS0_20copysign_kernel_cudaERNS_18TensorIteratorBaseEENKUlvE_clEvENKUlvE2_clEvEUlS4_S4_E_EESt5arrayIPcLm3EELi4E23TrivialOffsetCalculatorILi2EjESE_ILi1EjENS0_6memory12LoadWithCastILi2EEENSH_13StoreWithCastILi1EEEEEviT_T0_T2_T3_T4_T5_,(.L_x_8010 - _ZN2at6native27unrolled_elementwise_kernelINS0_13BinaryFunctorIN3c104HalfES4_S4_ZZZNS0_20copysign_kernel_cudaERNS_18TensorIteratorBaseEENKUlvE_clEvENKUlvE2_clEvEUlS4_S4_E_EESt5arrayIPcLm3EELi4E23TrivialOffsetCalculatorILi2EjESE_ILi1EjENS0_6memory12LoadWithCastILi2EEENSH_13StoreWithCastILi1EEEEEviT_T0_T2_T3_T4_T5_)
        .other          _ZN2at6native27unrolled_elementwise_kernelINS0_13BinaryFunctorIN3c104HalfES4_S4_ZZZNS0_20copysign_kernel_cudaERNS_18TensorIteratorBaseEENKUlvE_clEvENKUlvE2_clEvEUlS4_S4_E_EESt5arrayIPcLm3EELi4E23TrivialOffsetCalculatorILi2EjESE_ILi1EjENS0_6memory12LoadWithCastILi2EEENSH_13StoreWithCastILi1EEEEEviT_T0_T2_T3_T4_T5_,@"STO_CUDA_ENTRY STV_DEFAULT"
_ZN2at6native27unrolled_elementwise_kernelINS0_13BinaryFunctorIN3c104HalfES4_S4_ZZZNS0_20copysign_kernel_cudaERNS_18TensorIteratorBaseEENKUlvE_clEvENKUlvE2_clEvEUlS4_S4_E_EESt5arrayIPcLm3EELi4E23TrivialOffsetCalculatorILi2EjESE_ILi1EjENS0_6memory12LoadWithCastILi2EEENSH_13StoreWithCastILi1EEEEEviT_T0_T2_T3_T4_T5_:
.text._ZN2at6native27unrolled_elementwise_kernelINS0_13BinaryFunctorIN3c104HalfES4_S4_ZZZNS0_20copysign_kernel_cudaERNS_18TensorIteratorBaseEENKUlvE_clEvENKUlvE2_clEvEUlS4_S4_E_EESt5arrayIPcLm3EELi4E23TrivialOffsetCalculatorILi2EjESE_ILi1EjENS0_6memory12LoadWithCastILi2EEENSH_13StoreWithCastILi1EEEEEviT_T0_T2_T3_T4_T5_:
[----:B------:R-:W0:Y:S01]  /*0000*/  LDC R1, c[0x0][0x28] ;  /* 0x00000a00ff017b82 */ /* 0x000e220000000800 */
[----:B------:R-:W1:Y:S07]  /*0010*/  S2R R2, SR_CTAID.X ;  /* 0x0000000000027919 */ /* 0x000e6e0000002500 */
[----:B------:R-:W1:Y:S01]  /*0020*/  LDC R3, c[0x0][0x210] ;  /* 0x00008400ff037b82 */ /* 0x000e620000000800 */
[----:B------:R-:W-:Y:S01]  /*0030*/  ULDC.64 UR36, c[0x0][0x208] ;  /* 0x0000820000247ab9 */ /* 0x000fe20000000a00 */
[----:B------:R-:W-:Y:S01]  /*0040*/  BSSY B6, `(.L_x_410) ;  /* 0x000021e000067945 */ /* 0x000fe20003800000 */
[----:B------:R-:W2:Y:S01]  /*0050*/  S2R R27, SR_TID.X ;  /* 0x00000000001b7919 */ /* 0x000ea20000002100 */
[----:B------:R-:W-:-:S02]  /*0060*/  PRMT R16, RZ, 0x7610, R16 ;  /* 0x00007610ff107816 */ /* 0x000fc40000000010 */
[----:B------:R-:W-:Y:S02]  /*0070*/  PRMT R17, RZ, 0x7610, R17 ;  /* 0x00007610ff117816 */ /* 0x000fe40000000011 */
[----:B------:R-:W3:Y:S01]  /*0080*/  LDC.U8 R25, c[0x0][0x234] ;  /* 0x00008d00ff197b82 */ /* 0x000ee20000000000 */
[----:B------:R-:W-:-:S07]  /*0090*/  PRMT R18, RZ, 0x7610, R18 ;  /* 0x00007610ff127816 */ /* 0x000fce0000000012 */
[----:B------:R-:W4:Y:S01]  /*00a0*/  LDC.U8 R22, c[0x0][0x235] ;  /* 0x00008d40ff167b82 */ /* 0x000f220000000000 */
[----:B-1----:R-:W-:-:S05]  /*00b0*/  IMAD R28, R2, -0x200, R3 ;  /* 0xfffffe00021c7824 */ /* 0x002fca00078e0203 */
[----:B--2---:R-:W-:-:S13]  /*00c0*/  ISETP.GE.AND P0, PT, R27, R28, PT ;  /* 0x0000001c1b00720c */ /* 0x004fda0003f06270 */
[----:B0--34-:R-:W-:Y:S05]  /*00d0*/  @P0 BRA `(.L_x_411) ;  /* 0x0000002000500947 */ /* 0x019fea0003800000 */
[----:B------:R-:W0:Y:S01]  /*00e0*/  LDC.64 R4, c[0x0][0x220] ;  /* 0x00008800ff047b82 */ /* 0x000e220000000a00 */
[----:B------:R-:W-:Y:S01]  /*00f0*/  PRMT R0, R25, 0x9910, RZ ;  /* 0x0000991019007816 */ /* 0x000fe200000000ff */
[----:B------:R-:W-:Y:S01]  /*0100*/  IMAD R18, R2, 0x200, R27 ;  /* 0x0000020002127824 */ /* 0x000fe200078e021b */
[----:B------:R-:W-:Y:S02]  /*0110*/  ULDC UR4, c[0x0][0x238] ;  /* 0x00008e0000047ab9 */ /* 0x000fe40000000800 */
[----:B------:R-:W-:Y:S01]  /*0120*/  ISETP.GT.AND P0, PT, R0, 0x9, PT ;  /* 0x000000090000780c */ /* 0x000fe20003f04270 */
[----:B------:R-:W-:-:S05]  /*0130*/  IMAD R3, R18, UR4, RZ ;  /* 0x0000000412037c24 */ /* 0x000fca000f8e02ff */
[----:B0-----:R-:W-:-:S05]  /*0140*/  IADD3 R4, P1, R3, R4, RZ ;  /* 0x0000000403047210 */ /* 0x001fca0007f3e0ff */
[----:B------:R-:W-:Y:S02]  /*0150*/  IMAD.X R5, RZ, RZ, R5, P1 ;  /* 0x000000ffff057224 */ /* 0x000fe400008e0605 */
[----:B------:R-:W-:Y:S06]  /*0160*/  @P0 BRA `(.L_x_412) ;  /* 0x0000000400180947 */ /* 0x000fec0003800000 */
        /* <DEDUP_REMOVED lines=13> */
.L_x_415:
[----:B------:R-:W2:Y:S02]  /*0240*/  LDG.E.U8 R4, desc[UR36][R4.64] ;  /* 0x0000002404047981 */ /* 0x000ea4000c1e1100 */
[----:B--2---:R-:W-:-:S04]  /*0250*/  I2FP.F32.U32 R0, R4 ;  /* 0x0000000400007245 */ /* 0x004fc80000201000 */
[----:B------:R-:W-:-:S04]  /*0260*/  F2FP.F16.F32.PACK_AB R0, RZ, R0 ;  /* 0x00000000ff00723e */ /* 0x000fc800000000ff */
[----:B------:R-:W-:Y:S01]  /*0270*/  PRMT R17, R0, 0x7610, R17 ;  /* 0x0000761000117816 */ /* 0x000fe20000000011 */
[----:B------:R-:W-:Y:S06]  /*0280*/  BRA `(.L_x_417) ;  /* 0x0000000c00bc7947 */ /* 0x000fec0003800000 */
.L_x_414:
        /* <DEDUP_REMOVED lines=11> */
.L_x_419:
[----:B------:R-:W2:Y:S02]  /*0340*/  LDG.E R4, desc[UR36][R4.64] ;  /* 0x0000002404047981 */ /* 0x000ea4000c1e1900 */
[----:B--2---:R-:W-:-:S04]  /*0350*/  I2FP.F32.S32 R0, R4 ;  /* 0x0000000400007245 */ /* 0x004fc80000201400 */
[----:B------:R-:W-:-:S04]  /*0360*/  F2FP.F16.F32.PACK_AB R0, RZ, R0 ;  /* 0x00000000ff00723e */ /* 0x000fc800000000ff */
[----:B------:R-:W-:Y:S01]  /*0370*/  PRMT R17, R0, 0x7610, R17 ;  /* 0x0000761000117816 */ /* 0x000fe20000000011 */
[----:B------:R-:W-:Y:S06]  /*0380*/  BRA `(.L_x_417) ;  /* 0x0000000c007c7947 */ /* 0x000fec0003800000 */
.L_x_418:
[----:B------:R-:W2:Y:S02]  /*0390*/  LDG.E.U16 R4, desc[UR36][R4.64] ;  /* 0x0000002404047981 */ /* 0x000ea4000c1e1500 */
[----:B--2---:R-:W0:Y:S02]  /*03a0*/  I2F.S16 R0, R4 ;  /* 0x0000000400007306 */ /* 0x004e240000101400 */
[----:B0-----:R-:W-:-:S04]  /*03b0*/  F2FP.F16.F32.PACK_AB R0, RZ, R0 ;  /* 0x00000000ff00723e */ /* 0x001fc800000000ff */
[----:B------:R-:W-:Y:S01]  /*03c0*/  PRMT R17, R0, 0x7610, R17 ;  /* 0x0000761000117816 */ /* 0x000fe20000000011 */
[----:B------:R-:W-:Y:S06]  /*03d0*/  BRA `(.L_x_417) ;  /* 0x0000000c00687947 */ /* 0x000fec0003800000 */
.L_x_413:
        /* <DEDUP_REMOVED lines=9> */
.L_x_421:
[----:B------:R1:W5:Y:S01]  /*0470*/  LDG.E.U16 R17, desc[UR36][R4.64] ;  /* 0x0000002404117981 */ /* 0x000362000c1e1500 */
[----:B------:R-:W-:Y:S05]  /*0480*/  BRA `(.L_x_417) ;  /* 0x0000000c003c7947 */ /* 0x000fea0003800000 */
.L_x_420:
        /* <DEDUP_REMOVED lines=9> */
.L_x_423:
[----:B------:R0:W5:Y:S01]  /*0520*/  LDG.E.U16 R17, desc[UR36][R4.64] ;  /* 0x0000002404117981 */ /* 0x000162000c1e1500 */
[----:B------:R-:W-:Y:S05]  /*0530*/  BRA `(.L_x_417) ;  /* 0x0000000c00107947 */ /* 0x000fea0003800000 */
.L_x_422:
        /* <DEDUP_REMOVED lines=9> */
.L_x_412:
        /* <DEDUP_REMOVED lines=14> */
.L_x_426:
        /* <DEDUP_REMOVED lines=9> */
.L_x_425:
        /* <DEDUP_REMOVED lines=28> */
.L_x_428:
[----:B------:R-:W2:Y:S02]  /*0900*/  LDG.E.U8 R4, desc[UR36][R4.64] ;  /* 0x0000002404047981 */ /* 0x000ea4000c1e1100 */
[----:B--2---:R-:W-:-:S05]  /*0910*/  IMAD.SHL.U32 R0, R4, 0x2000000, RZ ;  /* 0x0200000004007824 */ /* 0x004fca00078e00ff */
[----:B------:R-:W-:-:S13]  /*0920*/  ISETP.GE.U32.AND P0, PT, R0, 0x8000000, PT ;  /* 0x080000000000780c */ /* 0x000fda0003f06070 */
[C---:B------:R-:W-:Y:S02]  /*0930*/  @!P0 IMAD.SHL.U32 R0, R4.reuse, 0x100, RZ ;  /* 0x0000010004008824 */ /* 0x040fe400078e00ff */
[----:B------:R-:W-:-:S03]  /*0940*/  @P0 IMAD.SHL.U32 R3, R4, 0x200000, RZ ;  /* 0x0020000004030824 */ /* 0x000fc600078e00ff */
[----:B------:R-:W-:Y:S02]  /*0950*/  @!P0 LOP3.LUT R0, R0, 0x7f00, RZ, 0xc0, !PT ;  /* 0x00007f0000008812 */ /* 0x000fe400078ec0ff */
[----:B------:R-:W-:Y:S02]  /*0960*/  @P0 LOP3.LUT R3, R3, 0x70000000, RZ, 0xfc, !PT ;  /* 0x7000000003030812 */ /* 0x000fe400078efcff */
[----:B------:R-:W-:-:S03]  /*0970*/  @!P0 LOP3.LUT R0, R0, 0x3f000000, RZ, 0xfc, !PT ;  /* 0x3f00000000008812 */ /* 0x000fc600078efcff */
[----:B------:R-:W-:Y:S02]  /*0980*/  @P0 FMUL.FTZ R3, R3, 1.9259299443872358531e-34 ;  /* 0x0780000003030820 */ /* 0x000fe40000410000 */
[----:B------:R-:W-:Y:S01]  /*0990*/  @!P0 FADD.FTZ R3, R0, -0.5 ;  /* 0xbf00000000038421 */ /* 0x000fe20000010000 */
[----:B------:R-:W-:-:S05]  /*09a0*/  IMAD.SHL.U32 R0, R4, 0x1000000, RZ ;  /* 0x0100000004007824 */ /* 0x000fca00078e00ff */
[----:B------:R-:W-:-:S04]  /*09b0*/  LOP3.LUT R0, R3, 0x80000000, R0, 0xf8, !PT ;  /* 0x8000000003007812 */ /* 0x000fc800078ef800 */
[----:B------:R-:W-:-:S04]  /*09c0*/  F2FP.F16.F32.PACK_AB R0, RZ, R0 ;  /* 0x00000000ff00723e */ /* 0x000fc800000000ff */
[----:B------:R-:W-:Y:S01]  /*09d0*/  PRMT R17, R0, 0x7610, R17 ;  /* 0x0000761000117816 */ /* 0x000fe20000000011 */
[----:B------:R-:W-:Y:S06]  /*09e0*/  BRA `(.L_x_417) ;  /* 0x0000000400e47947 */ /* 0x000fec0003800000 */
.L_x_427:
[----:B------:R-:W2:Y:S02]  /*09f0*/  LDG.E.U16 R0, desc[UR36][R4.64] ;  /* 0x0000002404007981 */ /* 0x000ea4000c1e1500 */
[----:B--2---:R-:W-:-:S05]  /*0a00*/  IMAD.U32 R0, R0, 0x10000, RZ ;  /* 0x0001000000007824 */ /* 0x004fca00078e00ff */
[----:B------:R-:W-:-:S04]  /*0a10*/  F2FP.F16.F32.PACK_AB R0, RZ, R0 ;  /* 0x00000000ff00723e */ /* 0x000fc800000000ff */
[----:B------:R-:W-:Y:S01]  /*0a20*/  PRMT R17, R0, 0x7610, R17 ;  /* 0x0000761000117816 */ /* 0x000fe20000000011 */
[----:B------:R-:W-:Y:S06]  /*0a30*/  BRA `(.L_x_417) ;  /* 0x0000000400d07947 */ /* 0x000fec0003800000 */
.L_x_424:
        /* <DEDUP_REMOVED lines=13> */
.L_x_431:
        /* <DEDUP_REMOVED lines=21> */
.L_x_435:
[----:B------:R-:W-:Y:S05]  /*0c60*/  BSYNC B1 ;  /* 0x0000000000017941 */ /* 0x000fea0003800000 */
.L_x_434:
[----:B------:R-:W-:Y:S01]  /*0c70*/  LEA R5, R0, 0x3b800000, 0x17 ;  /* 0x3b80000000057811 */ /* 0x000fe200078eb8ff */
[----:B------:R-:W-:-:S05]  /*0c80*/  IMAD.SHL.U32 R0, R3, 0x100000, RZ ;  /* 0x0010000003007824 */ /* 0x000fca00078e00ff */
[----:B------:R-:W-:-:S07]  /*0c90*/  LOP3.LUT R0, R5, R0, R6, 0xfe, !PT ;  /* 0x0000000005007212 */ /* 0x000fce00078efe06 */
.L_x_433:
[----:B------:R-:W-:Y:S05]  /*0ca0*/  BSYNC B0 ;  /* 0x0000000000007941 */ /* 0x000fea0003800000 */
.L_x_432:
[----:B------:R-:W-:-:S04]  /*0cb0*/  F2FP.F16.F32.PACK_AB R0, RZ, R0 ;  /* 0x00000000ff00723e */ /* 0x000fc800000000ff */
[----:B------:R-:W-:Y:S01]  /*0cc0*/  PRMT R17, R0, 0x7610, R17 ;  /* 0x0000761000117816 */ /* 0x000fe20000000011 */
[----:B------:R-:W-:Y:S06]  /*0cd0*/  BRA `(.L_x_417) ;  /* 0x0000000400287947 */ /* 0x000fec0003800000 */
.L_x_430:
        /* <DEDUP_REMOVED lines=21> */
.L_x_439:
[----:B------:R-:W-:Y:S05]  /*0e30*/  BSYNC B1 ;  /* 0x0000000000017941 */ /* 0x000fea0003800000 */
.L_x_438:
[----:B------:R-:W-:Y:S01]  /*0e40*/  LEA R5, R0, 0x37800000, 0x17 ;  /* 0x3780000000057811 */ /* 0x000fe200078eb8ff */
[----:B------:R-:W-:-:S05]  /*0e50*/  IMAD.SHL.U32 R0, R3, 0x200000, RZ ;  /* 0x0020000003007824 */ /* 0x000fca00078e00ff */
[----:B------:R-:W-:-:S07]  /*0e60*/  LOP3.LUT R0, R5, R0, R6, 0xfe, !PT ;  /* 0x0000000005007212 */ /* 0x000fce00078efe06 */
.L_x_437:
[----:B------:R-:W-:Y:S05]  /*0e70*/  BSYNC B0 ;  /* 0x0000000000007941 */ /* 0x000fea0003800000 */
.L_x_436:
[----:B------:R-:W-:-:S04]  /*0e80*/  F2FP.F16.F32.PACK_AB R0, RZ, R0 ;  /* 0x00000000ff00723e */ /* 0x000fc800000000ff */
[----:B------:R-:W-:Y:S01]  /*0e90*/  PRMT R17, R0, 0x7610, R17 ;  /* 0x0000761000117816 */ /* 0x000fe20000000011 */
[----:B------:R-:W-:Y:S06]  /*0ea0*/  BRA `(.L_x_417) ;  /* 0x0000000000b47947 */ /* 0x000fec0003800000 */
.L_x_429:
        /* <DEDUP_REMOVED lines=14> */
.L_x_443:
[----:B------:R-:W-:Y:S05]  /*0f90*/  BSYNC B0 ;  /* 0x0000000000007941 */ /* 0x000fea0003800000 */
.L_x_442:
[----:B------:R-:W-:-:S04]  /*0fa0*/  F2FP.F16.F32.PACK_AB R0, RZ, R0 ;  /* 0x00000000ff00723e */ /* 0x000fc800000000ff */
[----:B------:R-:W-:Y:S01]  /*0fb0*/  PRMT R17, R0, 0x7610, R17 ;  /* 0x0000761000117816 */ /* 0x000fe20000000011 */
[----:B------:R-:W-:Y:S06]  /*0fc0*/  BRA `(.L_x_417) ;  /* 0x00000000006c7947 */ /* 0x000fec0003800000 */
.L_x_416:
        /* <DEDUP_REMOVED lines=16> */
.L_x_444:
[----:B------:R-:W-:Y:S01]  /*10d0*/  PRMT R17, RZ, 0x7610, R17 ;  /* 0x00007610ff117816 */ /* 0x000fe20000000011 */
[----:B------:R-:W-:Y:S06]  /*10e0*/  BRA `(.L_x_417) ;  /* 0x0000000000247947 */ /* 0x000fec0003800000 */
.L_x_441:
[----:B------:R-:W2:Y:S02]  /*10f0*/  LDG.E.64 R4, desc[UR36][R4.64] ;  /* 0x0000002404047981 */ /* 0x000ea4000c1e1b00 */
[----:B--2---:R-:W0:Y:S02]  /*1100*/  I2F.U64 R0, R4 ;  /* 0x0000000400007312 */ /* 0x004e240000301000 */
[----:B0-----:R-:W-:-:S04]  /*1110*/  F2FP.F16.F32.PACK_AB R0, RZ, R0 ;  /* 0x00000000ff00723e */ /* 0x001fc800000000ff */
[----:B------:R-:W-:Y:S01]  /*1120*/  PRMT R17, R0, 0x7610, R17 ;  /* 0x0000761000117816 */ /* 0x000fe20000000011 */
[----:B------:R-:W-:Y:S06]  /*1130*/  BRA `(.L_x_417) ;  /* 0x0000000000107947 */ /* 0x000fec0003800000 */
.L_x_440:
[----:B------:R-:W2:Y:S02]  /*1140*/  LDG.E R4, desc[UR36][R4.64] ;  /* 0x0000002404047981 */ /* 0x000ea4000c1e1900 */
[----:B--2---:R-:W-:-:S04]  /*1150*/  I2FP.F32.U32 R0, R4 ;  /* 0x0000000400007245 */ /* 0x004fc80000201000 */
[----:B------:R-:W-:-:S04]  /*1160*/  F2FP.F16.F32.PACK_AB R0, RZ, R0 ;  /* 0x00000000ff00723e */ /* 0x000fc800000000ff */
[----:B------:R-:W-:-:S07]  /*1170*/  PRMT R17, R0, 0x7610, R17 ;  /* 0x0000761000117816 */ /* 0x000fce0000000011 */
.L_x_417:
[----:B01----:R-:W0:Y:S01]  /*1180*/  LDC.64 R4, c[0x0][0x228] ;  /* 0x00008a00ff047b82 */ /* 0x003e220000000a00 */
[----:B------:R-:W-:Y:S01]  /*1190*/  PRMT R0, R22, 0x9910, RZ ;  /* 0x0000991016007816 */ /* 0x000fe200000000ff */
[----:B------:R-:W-:Y:S02]  /*11a0*/  ULDC UR4, c[0x0][0x23c] ;  /* 0x00008f0000047ab9 */ /* 0x000fe40000000800 */
[----:B------:R-:W-:Y:S01]  /*11b0*/  IMAD R3, R18, UR4, RZ ;  /* 0x0000000412037c24 */ /* 0x000fe2000f8e02ff */
[----:B------:R-:W-:-:S04]  /*11c0*/  ISETP.GT.AND P0, PT, R0, 0x9, PT ;  /* 0x000000090000780c */ /* 0x000fc80003f04270 */
[----:B0-----:R-:W-:-:S05]  /*11d0*/  IADD3 R4, P1, R3, R4, RZ ;  /* 0x0000000403047210 */ /* 0x001fca0007f3e0ff */
[----:B------:R-:W-:-:S04]  /*11e0*/  IMAD.X R5, RZ, RZ, R5, P1 ;  /* 0x000000ffff057224 */ /* 0x000fc800008e0605 */
        /* <DEDUP_REMOVED lines=14> */
.L_x_448:
[----:B------:R-:W2:Y:S02]  /*12d0*/  LDG.E.U8 R4, desc[UR36][R4.64] ;  /* 0x0000002404047981 */ /* 0x000ea4000c1e1100 */
[----:B--2---:R-:W-:-:S04]  /*12e0*/  I2FP.F32.U32 R0, R4 ;  /* 0x0000000400007245 */ /* 0x004fc80000201000 */
[----:B------:R-:W-:-:S04]  /*12f0*/  F2FP.F16.F32.PACK_AB R0, RZ, R0 ;  /* 0x00000000ff00723e */ /* 0x000fc800000000ff */
[----:B------:R-:W-:Y:S01]  /*1300*/  PRMT R18, R0, 0x7610, R18 ;  /* 0x0000761000127816 */ /* 0x000fe20000000012 */
[----:B------:R-:W-:Y:S06]  /*1310*/  BRA `(.L_x_450) ;  /* 0x0000000c00bc7947 */ /* 0x000fec0003800000 */
.L_x_447:
        /* <DEDUP_REMOVED lines=11> */
.L_x_452:
[----:B------:R-:W2:Y:S02]  /*13d0*/  LDG.E R4, desc[UR36][R4.64] ;  /* 0x0000002404047981 */ /* 0x000ea4000c1e1900 */
[----:B--2---:R-:W-:-:S04]  /*13e0*/  I2FP.F32.S32 R0, R4 ;  /* 0x0000000400007245 */ /* 0x004fc80000201400 */
[----:B------:R-:W-:-:S04]  /*13f0*/  F2FP.F16.F32.PACK_AB R0, RZ, R0 ;  /* 0x00000000ff00723e */ /* 0x000fc800000000ff */
[----:B------:R-:W-:Y:S01]  /*1400*/  PRMT R18, R0, 0x7610, R18 ;  /* 0x0000761000127816 */ /* 0x000fe20000000012 */
[----:B------:R-:W-:Y:S06]  /*1410*/  BRA `(.L_x_450) ;  /* 0x0000000c007c7947 */ /* 0x000fec0003800000 */
.L_x_451:
[----:B------:R-:W2:Y:S02]  /*1420*/  LDG.E.U16 R4, desc[UR36][R4.64] ;  /* 0x0000002404047981 */ /* 0x000ea4000c1e1500 */
[----:B--2---:R-:W0:Y:S02]  /*1430*/  I2F.S16 R0, R4 ;  /* 0x0000000400007306 */ /* 0x004e240000101400 */
[----:B0-----:R-:W-:-:S04]  /*1440*/  F2FP.F16.F32.PACK_AB R0, RZ, R0 ;  /* 0x00000000ff00723e */ /* 0x001fc800000000ff */
[----:B------:R-:W-:Y:S01]  /*1450*/  PRMT R18, R0, 0x7610, R18 ;  /* 0x0000761000127816 */ /* 0x000fe20000000012 */
[----:B------:R-:W-:Y:S06]  /*1460*/  BRA `(.L_x_450) ;  /* 0x0000000c00687947 */ /* 0x000fec0003800000 */
.L_x_446:
        /* <DEDUP_REMOVED lines=9> */
.L_x_454:
[----:B------:R1:W5:Y:S01]  /*1500*/  LDG.E.U16 R18, desc[UR36][R4.64] ;  /* 0x0000002404127981 */ /* 0x000362000c1e1500 */
[----:B------:R-:W-:Y:S05]  /*1510*/  BRA `(.L_x_450) ;  /* 0x0000000c003c7947 */ /* 0x000fea0003800000 */
.L_x_453:
        /* <DEDUP_REMOVED lines=9> */
.L_x_456:
[----:B------:R0:W5:Y:S01]  /*15b0*/  LDG.E.U16 R18, desc[UR36][R4.64] ;  /* 0x0000002404127981 */ /* 0x000162000c1e1500 */
[----:B------:R-:W-:Y:S05]  /*15c0*/  BRA `(.L_x_450) ;  /* 0x0000000c00107947 */ /* 0x000fea0003800000 */
.L_x_455:
        /* <DEDUP_REMOVED lines=9> */
.L_x_445:
        /* <DEDUP_REMOVED lines=14> */
.L_x_459:
        /* <DEDUP_REMOVED lines=9> */
.L_x_458:
        /* <DEDUP_REMOVED lines=28> */
.L_x_461:
        /* <DEDUP_REMOVED lines=15> */
.L_x_460:
[----:B------:R-:W2:Y:S02]  /*1a80*/  LDG.E.U16 R0, desc[UR36][R4.64] ;  /* 0x0000002404007981 */ /* 0x000ea4000c1e1500 */
[----:B--2---:R-:W-:-:S05]  /*1a90*/  IMAD.U32 R0, R0, 0x10000, RZ ;  /* 0x0001000000007824 */ /* 0x004fca00078e00ff */
[----:B------:R-:W-:-:S04]  /*1aa0*/  F2FP.F16.F32.PACK_AB R0, RZ, R0 ;  /* 0x00000000ff00723e */ /* 0x000fc800000000ff */
[----:B------:R-:W-:Y:S01]  /*1ab0*/  PRMT R18, R0, 0x7610, R18 ;  /* 0x0000761000127816 */ /* 0x000fe20000000012 */
[----:B------:R-:W-:Y:S06]  /*1ac0*/  BRA `(.L_x_450) ;  /* 0x0000000400d07947 */ /* 0x000fec0003800000 */
.L_x_457:
        /* <DEDUP_REMOVED lines=13> */
.L_x_464:
        /* <DEDUP_REMOVED lines=21> */
.L_x_468:
[----:B------:R-:W-:Y:S05]  /*1cf0*/  BSYNC B1 ;  /* 0x0000000000017941 */ /* 0x000fea0003800000 */
.L_x_467:
[----:B------:R-:W-:Y:S01]  /*1d00*/  LEA R5, R0, 0x3b800000, 0x17 ;  /* 0x3b80000000057811 */ /* 0x000fe200078eb8ff */
[----:B------:R-:W-:-:S05]  /*1d10*/  IMAD.SHL.U32 R0, R3, 0x100000, RZ ;  /* 0x0010000003007824 */ /* 0x000fca00078e00ff */
[----:B------:R-:W-:-:S07]  /*1d20*/  LOP3.LUT R0, R5, R0, R6, 0xfe, !PT ;  /* 0x0000000005007212 */ /* 0x000fce00078efe06 */
.L_x_466:
[----:B------:R-:W-:Y:S05]  /*1d30*/  BSYNC B0 ;  /* 0x0000000000007941 */ /* 0x000fea0003800000 */
.L_x_465:
[----:B------:R-:W-:-:S04]  /*1d40*/  F2FP.F16.F32.PACK_AB R0, RZ, R0 ;  /* 0x00000000ff00723e */ /* 0x000fc800000000ff */
[----:B------:R-:W-:Y:S01]  /*1d50*/  PRMT R18, R0, 0x7610, R18 ;  /* 0x0000761000127816 */ /* 0x000fe20000000012 */
[----:B------:R-:W-:Y:S06]  /*1d60*/  BRA `(.L_x_450) ;  /* 0x0000000400287947 */ /* 0x000fec0003800000 */
.L_x_463:
        /* <DEDUP_REMOVED lines=21> */
.L_x_472:
[----:B------:R-:W-:Y:S05]  /*1ec0*/  BSYNC B1 ;  /* 0x0000000000017941 */ /* 0x000fea0003800000 */
.L_x_471:
[----:B------:R-:W-:Y:S01]  /*1ed0*/  LEA R5, R0, 0x37800000, 0x17 ;  /* 0x3780000000057811 */ /* 0x000fe200078eb8ff */
[----:B------:R-:W-:-:S05]  /*1ee0*/  IMAD.SHL.U32 R0, R3, 0x200000, RZ ;  /* 0x0020000003007824 */ /* 0x000fca00078e00ff */
[----:B------:R-:W-:-:S07]  /*1ef0*/  LOP3.LUT R0, R5, R0, R6, 0xfe, !PT ;  /* 0x0000000005007212 */ /* 0x000fce00078efe06 */
.L_x_470:
[----:B------:R-:W-:Y:S05]  /*1f00*/  BSYNC B0 ;  /* 0x0000000000007941 */ /* 0x000fea0003800000 */
.L_x_469:
[----:B------:R-:W-:-:S04]  /*1f10*/  F2FP.F16.F32.PACK_AB R0, RZ, R0 ;  /* 0x00000000ff00723e */ /* 0x000fc800000000ff */
[----:B------:R-:W-:Y:S01]  /*1f20*/  PRMT R18, R0, 0x7610, R18 ;  /* 0x0000761000127816 */ /* 0x000fe20000000012 */
[----:B------:R-:W-:Y:S06]  /*1f30*/  BRA `(.L_x_450) ;  /* 0x0000000000b47947 */ /* 0x000fec0003800000 */
.L_x_462:
        /* <DEDUP_REMOVED lines=14> */
.L_x_476:
[----:B------:R-:W-:Y:S05]  /*2020*/  BSYNC B0 ;  /* 0x0000000000007941 */ /* 0x000fea0003800000 */
.L_x_475:
[----:B------:R-:W-:-:S04]  /*2030*/  F2FP.F16.F32.PACK_AB R0, RZ, R0 ;  /* 0x00000000ff00723e */ /* 0x000fc800000000ff */
[----:B------:R-:W-:Y:S01]  /*2040*/  PRMT R18, R0, 0x7610, R18 ;  /* 0x0000761000127816 */ /* 0x000fe20000000012 */
[----:B------:R-:W-:Y:S06]  /*2050*/  BRA `(.L_x_450) ;  /* 0x00000000006c7947 */ /* 0x000fec0003800000 */
.L_x_449:
        /* <DEDUP_REMOVED lines=16> */
.L_x_477:
[----:B------:R-:W-:Y:S01]  /*2160*/  PRMT R18, RZ, 0x7610, R18 ;  /* 0x00007610ff127816 */ /* 0x000fe20000000012 */
[----:B------:R-:W-:Y:S06]  /*2170*/  BRA `(.L_x_450) ;  /* 0x0000000000247947 */ /* 0x000fec0003800000 */
.L_x_474:
[----:B------:R-:W2:Y:S02]  /*2180*/  LDG.E.64 R4, desc[UR36][R4.64] ;  /* 0x0000002404047981 */ /* 0x000ea4000c1e1b00 */
[----:B--2---:R-:W0:Y:S02]  /*2190*/  I2F.U64 R0, R4 ;  /* 0x0000000400007312 */ /* 0x004e240000301000 */
[----:B0-----:R-:W-:-:S04]  /*21a0*/  F2FP.F16.F32.PACK_AB R0, RZ, R0 ;  /* 0x00000000ff00723e */ /* 0x001fc800000000ff */
[----:B------:R-:W-:Y:S01]  /*21b0*/  PRMT R18, R0, 0x7610, R18 ;  /* 0x0000761000127816 */ /* 0x000fe20000000012 */
[----:B------:R-:W-:Y:S06]  /*21c0*/  BRA `(.L_x_450) ;  /* 0x0000000000107947 */ /* 0x000fec0003800000 */
.L_x_473:
[----:B------:R-:W2:Y:S02]  /*21d0*/  LDG.E R4, desc[UR36][R4.64] ;  /* 0x0000002404047981 */ /* 0x000ea4000c1e1900 */
[----:B--2---:R-:W-:-:S04]  /*21e0*/  I2FP.F32.U32 R0, R4 ;  /* 0x0000000400007245 */ /* 0x004fc80000201000 */
[----:B------:R-:W-:-:S04]  /*21f0*/  F2FP.F16.F32.PACK_AB R0, RZ, R0 ;  /* 0x00000000ff00723e */ /* 0x000fc800000000ff */
[----:B------:R-:W-:-:S07]  /*2200*/  PRMT R18, R0, 0x7610, R18 ;  /* 0x0000761000127816 */ /* 0x000fce0000000012 */
.L_x_450:
[----:B------:R-:W-:-:S07]  /*2210*/  VIADD R27, R27, 0x80 ;  /* 0x000000801b1b7836 */ /* 0x000fce0000000000 */
.L_x_411:
[----:B------:R-:W-:Y:S05]  /*2220*/  BSYNC B6 ;  /* 0x0000000000067941 */ /* 0x000fea0003800000 */
.L_x_410:
[----:B------:R-:W-:Y:S01]  /*2230*/  ISETP.GE.AND P0, PT, R27, R28, PT ;  /* 0x0000001c1b00720c */ /* 0x000fe20003f06270 */
[----:B------:R-:W-:Y:S01]  /*2240*/  BSSY B6, `(.L_x_478) ;  /* 0x0000218000067945 */ /* 0x000fe20003800000 */
[----:B------:R-:W-:-:S11]  /*2250*/  PRMT R19, RZ, 0x7610, R19 ;  /* 0x00007610ff137816 */ /* 0x000fd60000000013 */
[----:B------:R-:W-:Y:S05]  /*2260*/  @P0 BRA `(.L_x_479) ;  /* 0x0000002000540947 */ /* 0x000fea0003800000 */
[----:B01----:R-:W0:Y:S01]  /*2270*/  LDC.64 R4, c[0x0][0x220] ;  /* 0x00008800ff047b82 */ /* 0x003e220000000a00 */
        /* <DEDUP_REMOVED lines=21> */
.L_x_483:
[----:B------:R-:W2:Y:S02]  /*23d0*/  LDG.E.U8 R4, desc[UR36][R4.64] ;  /* 0x0000002404047981 */ /* 0x000ea4000c1e1100 */
[----:B--2---:R-:W-:-:S04]  /*23e0*/  I2FP.F32.U32 R0, R4 ;  /* 0x0000000400007245 */ /* 0x004fc80000201000 */
[----:B------:R-:W-:-:S04]  /*23f0*/  F2FP.F16.F32.PACK_AB R0, RZ, R0 ;  /* 0x00000000ff00723e */ /* 0x000fc800000000ff */
[----:B------:R-:W-:Y:S01]  /*2400*/  PRMT R16, R0, 0x7610, R16 ;  /* 0x0000761000107816 */ /* 0x000fe20000000010 */
[----:B------:R-:W-:Y:S06]  /*2410*/  BRA `(.L_x_485) ;  /* 0x0000000c00c07947 */ /* 0x000fec0003800000 */
.L_x_482:
        /* <DEDUP_REMOVED lines=11> */
.L_x_487:
[----:B------:R-:W2:Y:S02]  /*24d0*/  LDG.E R4, desc[UR36][R4.64] ;  /* 0x0000002404047981 */ /* 0x000ea4000c1e1900 */
[----:B--2---:R-:W-:-:S04]  /*24e0*/  I2FP.F32.S32 R0, R4 ;  /* 0x0000000400007245 */ /* 0x004fc80000201400 */
[----:B------:R-:W-:-:S04]  /*24f0*/  F2FP.F16.F32.PACK_AB R0, RZ, R0 ;  /* 0x00000000ff00723e */ /* 0x000fc800000000ff */
[----:B------:R-:W-:Y:S01]  /*2500*/  PRMT R16, R0, 0x7610, R16 ;  /* 0x0000761000107816 */ /* 0x000fe20000000010 */
[----:B------:R-:W-:Y:S06]  /*2510*/  BRA `(.L_x_485) ;  /* 0x0000000c00807947 */ /* 0x000fec0003800000 */
.L_x_486:
[----:B------:R-:W2:Y:S02]  /*2520*/  LDG.E.U16 R4, desc[UR36][R4.64] ;  /* 0x0000002404047981 */ /* 0x000ea4000c1e1500 */
[----:B--2---:R-:W0:Y:S02]  /*2530*/  I2F.S16 R0, R4 ;  /* 0x0000000400007306 */ /* 0x004e240000101400 */
[----:B0-----:R-:W-:-:S04]  /*2540*/  F2FP.F16.F32.PACK_AB R0, RZ, R0 ;  /* 0x00000000ff00723e */ /* 0x001fc800000000ff */
[----:B------:R-:W-:Y:S01]  /*2550*/  PRMT R16, R0, 0x7610, R16 ;  /* 0x0000761000107816 */ /* 0x000fe20000000010 */
[----:B------:R-:W-:Y:S06]  /*2560*/  BRA `(.L_x_485) ;  /* 0x0000000c006c7947 */ /* 0x000fec0003800000 */
.L_x_481:
        /* <DEDUP_REMOVED lines=9> */
.L_x_489:
[----:B------:R1:W5:Y:S01]  /*2600*/  LDG.E.U16 R16, desc[UR36][R4.64] ;  /* 0x0000002404107981 */ /* 0x000362000c1e1500 */
[----:B------:R-:W-:Y:S05]  /*2610*/  BRA `(.L_x_485) ;  /* 0x0000000c00407947 */ /* 0x000fea0003800000 */
.L_x_488:
        /* <DEDUP_REMOVED lines=9> */
.L_x_491:
[----:B------:R0:W5:Y:S01]  /*26b0*/  LDG.E.U16 R16, desc[UR36][R4.64] ;  /* 0x0000002404107981 */ /* 0x000162000c1e1500 */
[----:B------:R-:W-:Y:S05]  /*26c0*/  BRA `(.L_x_485) ;  /* 0x0000000c00147947 */ /* 0x000fea0003800000 */
.L_x_490:
        /* <DEDUP_REMOVED lines=9> */
.L_x_480:
        /* <DEDUP_REMOVED lines=14> */
.L_x_494:
        /* <DEDUP_REMOVED lines=9> */
.L_x_493:
        /* <DEDUP_REMOVED lines=28> */
.L_x_496:
[----:B------:R-:W2:Y:S02]  /*2a90*/  LDG.E.U8 R4, desc[UR36][R4.64] ;  /* 0x0000002404047981 */ /* 0x000ea4000c1e1100 */
[----:B--2---:R-:W-:-:S05]  /*2aa0*/  IMAD.SHL.U32 R0, R4, 0x2000000, RZ ;  /* 0x0200000004007824 */ /* 0x004fca00078e00ff */
[----:B------:R-:W-:-:S13]  /*2ab0*/  ISETP.GE.U32.AND P0, PT, R0, 0x8000000, PT ;  /* 0x080000000000780c */ /* 0x000fda0003f06070 */
[C---:B------:R-:W-:Y:S02]  /*2ac0*/  @P0 IMAD.SHL.U32 R3, R4.reuse, 0x200000, RZ ;  /* 0x0020000004030824 */ /* 0x040fe400078e00ff */
[----:B------:R-:W-:-:S03]  /*2ad0*/  @!P0 IMAD.SHL.U32 R0, R4, 0x100, RZ ;  /* 0x0000010004008824 */ /* 0x000fc600078e00ff */
[----:B------:R-:W-:Y:S02]  /*2ae0*/  @P0 LOP3.LUT R3, R3, 0xfe00000, RZ, 0xc0, !PT ;  /* 0x0fe0000003030812 */ /* 0x000fe400078ec0ff */
        /* <DEDUP_REMOVED lines=10> */
.L_x_495:
[----:B------:R-:W2:Y:S02]  /*2b90*/  LDG.E.U16 R0, desc[UR36][R4.64] ;  /* 0x0000002404007981 */ /* 0x000ea4000c1e1500 */
[----:B--2---:R-:W-:-:S05]  /*2ba0*/  IMAD.U32 R0, R0, 0x10000, RZ ;  /* 0x0001000000007824 */ /* 0x004fca00078e00ff */
[----:B------:R-:W-:-:S04]  /*2bb0*/  F2FP.F16.F32.PACK_AB R0, RZ, R0 ;  /* 0x00000000ff00723e */ /* 0x000fc800000000ff */
[----:B------:R-:W-:Y:S01]  /*2bc0*/  PRMT R16, R0, 0x7610, R16 ;  /* 0x0000761000107816 */ /* 0x000fe20000000010 */
[----:B------:R-:W-:Y:S06]  /*2bd0*/  BRA `(.L_x_485) ;  /* 0x0000000400d07947 */ /* 0x000fec0003800000 */
.L_x_492:
        /* <DEDUP_REMOVED lines=13> */
.L_x_499:
        /* <DEDUP_REMOVED lines=21> */
.L_x_503:
[----:B------:R-:W-:Y:S05]  /*2e00*/  BSYNC B1 ;  /* 0x0000000000017941 */ /* 0x000fea0003800000 */
.L_x_502:
[----:B------:R-:W-:Y:S01]  /*2e10*/  LEA R5, R0, 0x3b800000, 0x17 ;  /* 0x3b80000000057811 */ /* 0x000fe200078eb8ff */
[----:B------:R-:W-:-:S05]  /*2e20*/  IMAD.SHL.U32 R0, R3, 0x100000, RZ ;  /* 0x0010000003007824 */ /* 0x000fca00078e00ff */
[----:B------:R-:W-:-:S07]  /*2e30*/  LOP3.LUT R0, R5, R0, R6, 0xfe, !PT ;  /* 0x0000000005007212 */ /* 0x000fce00078efe06 */
.L_x_501:
[----:B------:R-:W-:Y:S05]  /*2e40*/  BSYNC B0 ;  /* 0x0000000000007941 */ /* 0x000fea0003800000 */
.L_x_500:
[----:B------:R-:W-:-:S04]  /*2e50*/  F2FP.F16.F32.PACK_AB R0, RZ, R0 ;  /* 0x00000000ff00723e */ /* 0x000fc800000000ff */
[----:B------:R-:W-:Y:S01]  /*2e60*/  PRMT R16, R0, 0x7610, R16 ;  /* 0x0000761000107816 */ /* 0x000fe20000000010 */
[----:B------:R-:W-:Y:S06]  /*2e70*/  BRA `(.L_x_485) ;  /* 0x0000000400287947 */ /* 0x000fec0003800000 */
.L_x_498:
        /* <DEDUP_REMOVED lines=21> */
.L_x_507:
[----:B------:R-:W-:Y:S05]  /*2fd0*/  BSYNC B1 ;  /* 0x0000000000017941 */ /* 0x000fea0003800000 */
.L_x_506:
[----:B------:R-:W-:Y:S01]  /*2fe0*/  LEA R5, R0, 0x37800000, 0x17 ;  /* 0x3780000000057811 */ /* 0x000fe200078eb8ff */
[----:B------:R-:W-:-:S05]  /*2ff0*/  IMAD.SHL.U32 R0, R3, 0x200000, RZ ;  /* 0x0020000003007824 */ /* 0x000fca00078e00ff */
[----:B------:R-:W-:-:S07]  /*3000*/  LOP3.LUT R0, R5, R0, R6, 0xfe, !PT ;  /* 0x0000000005007212 */ /* 0x000fce00078efe06 */
.L_x_505:
[----:B------:R-:W-:Y:S05]  /*3010*/  BSYNC B0 ;  /* 0x0000000000007941 */ /* 0x000fea0003800000 */
.L_x_504:
[----:B------:R-:W-:-:S04]  /*3020*/  F2FP.F16.F32.PACK_AB R0, RZ, R0 ;  /* 0x00000000ff00723e */ /* 0x000fc800000000ff */
[----:B------:R-:W-:Y:S01]  /*3030*/  PRMT R16, R0, 0x7610, R16 ;  /* 0x0000761000107816 */ /* 0x000fe20000000010 */
[----:B------:R-:W-:Y:S06]  /*3040*/  BRA `(.L_x_485) ;  /* 0x0000000000b47947 */ /* 0x000fec0003800000 */
.L_x_497:
        /* <DEDUP_REMOVED lines=14> */
.L_x_511:
[----:B------:R-:W-:Y:S05]  /*3130*/  BSYNC B0 ;  /* 0x0000000000007941 */ /* 0x000fea0003800000 */
.L_x_510:
[----:B------:R-:W-:-:S04]  /*3140*/  F2FP.F16.F32.PACK_AB R0, RZ, R0 ;  /* 0x00000000ff00723e */ /* 0x000fc800000000ff */
[----:B------:R-:W-:Y:S01]  /*3150*/  PRMT R16, R0, 0x7610, R16 ;  /* 0x0000761000107816 */ /* 0x000fe20000000010 */
[----:B------:R-:W-:Y:S06]  /*3160*/  BRA `(.L_x_485) ;  /* 0x00000000006c7947 */ /* 0x000fec0003800000 */
.L_x_484:
        /* <DEDUP_REMOVED lines=16> */
.L_x_512:
[----:B------:R-:W-:Y:S01]  /*3270*/  PRMT R16, RZ, 0x7610, R16 ;  /* 0x00007610ff107816 */ /* 0x000fe20000000010 */
[----:B------:R-:W-:Y:S06]  /*3280*/  BRA `(.L_x_485) ;  /* 0x0000000000247947 */ /* 0x000fec0003800000 */
.L_x_509:
[----:B------:R-:W2:Y:S02]  /*3290*/  LDG.E.64 R4, desc[UR36][R4.64] ;  /* 0x0000002404047981 */ /* 0x000ea4000c1e1b00 */
[----:B--2---:R-:W0:Y:S02]  /*32a0*/  I2F.U64 R0, R4 ;  /* 0x0000000400007312 */ /* 0x004e240000301000 */
[----:B0-----:R-:W-:-:S04]  /*32b0*/  F2FP.F16.F32.PACK_AB R0, RZ, R0 ;  /* 0x00000000ff00723e */ /* 0x001fc800000000ff */
[----:B------:R-:W-:Y:S01]  /*32c0*/  PRMT R16, R0, 0x7610, R16 ;  /* 0x0000761000107816 */ /* 0x000fe20000000010 */
[----:B------:R-:W-:Y:S06]  /*32d0*/  BRA `(.L_x_485) ;  /* 0x0000000000107947 */ /* 0x000fec0003800000 */
.L_x_508:
[----:B------:R-:W2:Y:S02]  /*32e0*/  LDG.E R4, desc[UR36][R4.64] ;  /* 0x0000002404047981 */ /* 0x000ea4000c1e1900 */
[----:B--2---:R-:W-:-:S04]  /*32f0*/  I2FP.F32.U32 R0, R4 ;  /* 0x0000000400007245 */ /* 0x004fc80000201000 */
[----:B------:R-:W-:-:S04]  /*3300*/  F2FP.F16.F32.PACK_AB R0, RZ, R0 ;  /* 0x00000000ff00723e */ /* 0x000fc800000000ff */
[----:B------:R-:W-:-:S07]  /*3310*/  PRMT R16, R0, 0x7610, R16 ;  /* 0x0000761000107816 */ /* 0x000fce0000000010 */
.L_x_485:
        /* <DEDUP_REMOVED lines=21> */
.L_x_516:
[----:B------:R-:W2:Y:S02]  /*3470*/  LDG.E.U8 R4, desc[UR36][R4.64] ;  /* 0x0000002404047981 */ /* 0x000ea4000c1e1100 */
[----:B--2---:R-:W-:-:S04]  /*3480*/  I2FP.F32.U32 R0, R4 ;  /* 0x0000000400007245 */ /* 0x004fc80000201000 */
[----:B------:R-:W-:-:S04]  /*3490*/  F2FP.F16.F32.PACK_AB R0, RZ, R0 ;  /* 0x00000000ff00723e */ /* 0x000fc800000000ff */
[----:B------:R-:W-:Y:S01]  /*34a0*/  PRMT R19, R0, 0x7610, R19 ;  /* 0x0000761000137816 */ /* 0x000fe20000000013 */
[----:B------:R-:W-:Y:S06]  /*34b0*/  BRA `(.L_x_518) ;  /* 0x0000000c00bc7947 */ /* 0x000fec0003800000 */
.L_x_515:
        /* <DEDUP_REMOVED lines=11> */
.L_x_520:
[----:B------:R-:W2:Y:S02]  /*3570*/  LDG.E R4, desc[UR36][R4.64] ;  /* 0x0000002404047981 */ /* 0x000ea4000c1e1900 */
[----:B--2---:R-:W-:-:S04]  /*3580*/  I2FP.F32.S32 R0, R4 ;  /* 0x0000000400007245 */ /* 0x004fc80000201400 */
[----:B------:R-:W-:-:S04]  /*3590*/  F2FP.F16.F32.PACK_AB R0, RZ, R0 ;  /* 0x00000000ff00723e */ /* 0x000fc800000000ff */
[----:B------:R-:W-:Y:S01]  /*35a0*/  PRMT R19, R0, 0x7610, R19 ;  /* 0x0000761000137816 */ /* 0x000fe20000000013 */
[----:B------:R-:W-:Y:S06]  /*35b0*/  BRA `(.L_x_518) ;  /* 0x0000000c007c7947 */ /* 0x000fec0003800000 */
.L_x_519:
[----:B------:R-:W2:Y:S02]  /*35c0*/  LDG.E.U16 R4, desc[UR36][R4.64] ;  /* 0x0000002404047981 */ /* 0x000ea4000c1e1500 */
[----:B--2---:R-:W0:Y:S02]  /*35d0*/  I2F.S16 R0, R4 ;  /* 0x0000000400007306 */ /* 0x004e240000101400 */
[----:B0-----:R-:W-:-:S04]  /*35e0*/  F2FP.F16.F32.PACK_AB R0, RZ, R0 ;  /* 0x00000000ff00723e */ /* 0x001fc800000000ff */
[----:B------:R-:W-:Y:S01]  /*35f0*/  PRMT R19, R0, 0x7610, R19 ;  /* 0x0000761000137816 */ /* 0x000fe20000000013 */
[----:B------:R-:W-:Y:S06]  /*3600*/  BRA `(.L_x_518) ;  /* 0x0000000c00687947 */ /* 0x000fec0003800000 */
.L_x_514:
        /* <DEDUP_REMOVED lines=9> */
.L_x_522:
[----:B------:R1:W5:Y:S01]  /*36a0*/  LDG.E.U16 R19, desc[UR36][R4.64] ;  /* 0x0000002404137981 */ /* 0x000362000c1e1500 */
[----:B------:R-:W-:Y:S05]  /*36b0*/  BRA `(.L_x_518) ;  /* 0x0000000c003c7947 */ /* 0x000fea0003800000 */
.L_x_521:
        /* <DEDUP_REMOVED lines=9> */
.L_x_524:
[----:B------:R0:W5:Y:S01]  /*3750*/  LDG.E.U16 R19, desc[UR36][R4.64] ;  /* 0x0000002404137981 */ /* 0x000162000c1e1500 */
[----:B------:R-:W-:Y:S05]  /*3760*/  BRA `(.L_x_518) ;  /* 0x0000000c00107947 */ /* 0x000fea0003800000 */
.L_x_523:
        /* <DEDUP_REMOVED lines=9> */
.L_x_513:
        /* <DEDUP_REMOVED lines=14> */
.L_x_527:
        /* <DEDUP_REMOVED lines=9> */
.L_x_526:
        /* <DEDUP_REMOVED lines=28> */
.L_x_529:
        /* <DEDUP_REMOVED lines=15> */
.L_x_528:
[----:B------:R-:W2:Y:S02]  /*3c20*/  LDG.E.U16 R0, desc[UR36][R4.64] ;  /* 0x0000002404007981 */ /* 0x000ea4000c1e1500 */
[----:B--2---:R-:W-:-:S05]  /*3c30*/  IMAD.U32 R0, R0, 0x10000, RZ ;  /* 0x0001000000007824 */ /* 0x004fca00078e00ff */
[----:B------:R-:W-:-:S04]  /*3c40*/  F2FP.F16.F32.PACK_AB R0, RZ, R0 ;  /* 0x00000000ff00723e */ /* 0x000fc800000000ff */
[----:B------:R-:W-:Y:S01]  /*3c50*/  PRMT R19, R0, 0x7610, R19 ;  /* 0x0000761000137816 */ /* 0x000fe20000000013 */
[----:B------:R-:W-:Y:S06]  /*3c60*/  BRA `(.L_x_518) ;  /* 0x0000000400d07947 */ /* 0x000fec0003800000 */
.L_x_525:
        /* <DEDUP_REMOVED lines=13> */
.L_x_532:
        /* <DEDUP_REMOVED lines=21> */
.L_x_536:
[----:B------:R-:W-:Y:S05]  /*3e90*/  BSYNC B1 ;  /* 0x0000000000017941 */ /* 0x000fea0003800000 */
.L_x_535:
[----:B------:R-:W-:Y:S01]  /*3ea0*/  LEA R5, R0, 0x3b800000, 0x17 ;  /* 0x3b80000000057811 */ /* 0x000fe200078eb8ff */
[----:B------:R-:W-:-:S05]  /*3eb0*/  IMAD.SHL.U32 R0, R3, 0x100000, RZ ;  /* 0x0010000003007824 */ /* 0x000fca00078e00ff */
[----:B------:R-:W-:-:S07]  /*3ec0*/  LOP3.LUT R0, R5, R0, R6, 0xfe, !PT ;  /* 0x0000000005007212 */ /* 0x000fce00078efe06 */
.L_x_534:
[----:B------:R-:W-:Y:S05]  /*3ed0*/  BSYNC B0 ;  /* 0x0000000000007941 */ /* 0x000fea0003800000 */
.L_x_533:
[----:B------:R-:W-:-:S04]  /*3ee0*/  F2FP.F16.F32.PACK_AB R0, RZ, R0 ;  /* 0x00000000ff00723e */ /* 0x000fc800000000ff */
[----:B------:R-:W-:Y:S01]  /*3ef0*/  PRMT R19, R0, 0x7610, R19 ;  /* 0x0000761000137816 */ /* 0x000fe20000000013 */
[----:B------:R-:W-:Y:S06]  /*3f00*/  BRA `(.L_x_518) ;  /* 0x0000000400287947 */ /* 0x000fec0003800000 */
.L_x_531:
        /* <DEDUP_REMOVED lines=21> */
.L_x_540:
[----:B------:R-:W-:Y:S05]  /*4060*/  BSYNC B1 ;  /* 0x0000000000017941 */ /* 0x000fea0003800000 */
.L_x_539:
[----:B------:R-:W-:Y:S01]  /*4070*/  LEA R5, R0, 0x37800000, 0x17 ;  /* 0x3780000000057811 */ /* 0x000fe200078eb8ff */
[----:B------:R-:W-:-:S05]  /*4080*/  IMAD.SHL.U32 R0, R3, 0x200000, RZ ;  /* 0x0020000003007824 */ /* 0x000fca00078e00ff */
[----:B------:R-:W-:-:S07]  /*4090*/  LOP3.LUT R0, R5, R0, R6, 0xfe, !PT ;  /* 0x0000000005007212 */ /* 0x000fce00078efe06 */
.L_x_538:
[----:B------:R-:W-:Y:S05]  /*40a0*/  BSYNC B0 ;  /* 0x0000000000007941 */ /* 0x000fea0003800000 */
.L_x_537:
[----:B------:R-:W-:-:S04]  /*40b0*/  F2FP.F16.F32.PACK_AB R0, RZ, R0 ;  /* 0x00000000ff00723e */ /* 0x000fc800000000ff */
[----:B------:R-:W-:Y:S01]  /*40c0*/  PRMT R19, R0, 0x7610, R19 ;  /* 0x0000761000137816 */ /* 0x000fe20000000013 */
[----:B------:R-:W-:Y:S06]  /*40d0*/  BRA `(.L_x_518) ;  /* 0x0000000000b47947 */ /* 0x000fec0003800000 */
.L_x_530:
        /* <DEDUP_REMOVED lines=14> */
.L_x_544:
[----:B------:R-:W-:Y:S05]  /*41c0*/  BSYNC B0 ;  /* 0x0000000000007941 */ /* 0x000fea0003800000 */
.L_x_543:
[----:B------:R-:W-:-:S04]  /*41d0*/  F2FP.F16.F32.PACK_AB R0, RZ, R0 ;  /* 0x00000000ff00723e */ /* 0x000fc800000000ff */
[----:B------:R-:W-:Y:S01]  /*41e0*/  PRMT R19, R0, 0x7610, R19 ;  /* 0x0000761000137816 */ /* 0x000fe20000000013 */
[----:B------:R-:W-:Y:S06]  /*41f0*/  BRA `(.L_x_518) ;  /* 0x00000000006c7947 */ /* 0x000fec0003800000 */
.L_x_517:
        /* <DEDUP_REMOVED lines=16> */
.L_x_545:
[----:B------:R-:W-:Y:S01]  /*4300*/  PRMT R19, RZ, 0x7610, R19 ;  /* 0x00007610ff137816 */ /* 0x000fe20000000013 */
[----:B------:R-:W-:Y:S06]  /*4310*/  BRA `(.L_x_518) ;  /* 0x0000000000247947 */ /* 0x000fec0003800000 */
.L_x_542:
[----:B------:R-:W2:Y:S02]  /*4320*/  LDG.E.64 R4, desc[UR36][R4.64] ;  /* 0x0000002404047981 */ /* 0x000ea4000c1e1b00 */
[----:B--2---:R-:W0:Y:S02]  /*4330*/  I2F.U64 R0, R4 ;  /* 0x0000000400007312 */ /* 0x004e240000301000 */
[----:B0-----:R-:W-:-:S04]  /*4340*/  F2FP.F16.F32.PACK_AB R0, RZ, R0 ;  /* 0x00000000ff00723e */ /* 0x001fc800000000ff */
[----:B------:R-:W-:Y:S01]  /*4350*/  PRMT R19, R0, 0x7610, R19 ;  /* 0x0000761000137816 */ /* 0x000fe20000000013 */
[----:B------:R-:W-:Y:S06]  /*4360*/  BRA `(.L_x_518) ;  /* 0x0000000000107947 */ /* 0x000fec0003800000 */
.L_x_541:
[----:B------:R-:W2:Y:S02]  /*4370*/  LDG.E R4, desc[UR36][R4.64] ;  /* 0x0000002404047981 */ /* 0x000ea4000c1e1900 */
[----:B--2---:R-:W-:-:S04]  /*4380*/  I2FP.F32.U32 R0, R4 ;  /* 0x0000000400007245 */ /* 0x004fc80000201000 */
[----:B------:R-:W-:-:S04]  /*4390*/  F2FP.F16.F32.PACK_AB R0, RZ, R0 ;  /* 0x00000000ff00723e */ /* 0x000fc800000000ff */
[----:B------:R-:W-:-:S07]  /*43a0*/  PRMT R19, R0, 0x7610, R19 ;  /* 0x0000761000137816 */ /* 0x000fce0000000013 */
.L_x_518:
[----:B------:R-:W-:-:S07]  /*43b0*/  VIADD R27, R27, 0x80 ;  /* 0x000000801b1b7836 */ /* 0x000fce0000000000 */
.L_x_479:
[----:B------:R-:W-:Y:S05]  /*43c0*/  BSYNC B6 ;  /* 0x0000000000067941 */ /* 0x000fea0003800000 */
.L_x_478:
[----:B------:R-:W-:Y:S01]  /*43d0*/  ISETP.GE.AND P0, PT, R27, R28, PT ;  /* 0x0000001c1b00720c */ /* 0x000fe20003f06270 */
[----:B------:R-:W-:Y:S01]  /*43e0*/  BSSY B6, `(.L_x_546) ;  /* 0x000021a000067945 */ /* 0x000fe20003800000 */
[----:B------:R-:W-:Y:S02]  /*43f0*/  PRMT R22, RZ, 0x7610, R22 ;  /* 0x00007610ff167816 */ /* 0x000fe40000000016 */
[----:B------:R-:W-:Y:S02]  /*4400*/  PRMT R23, RZ, 0x7610, R23 ;  /* 0x00007610ff177816 */ /* 0x000fe40000000017 */
[----:B------:R-:W-:-:S07]  /*4410*/  PRMT R24, RZ, 0x7610, R24 ;  /* 0x00007610ff187816 */ /* 0x000fce0000000018 */
        /* <DEDUP_REMOVED lines=23> */
.L_x_551:
[----:B------:R-:W2:Y:S02]  /*4590*/  LDG.E.U8 R4, desc[UR36][R4.64] ;  /* 0x0000002404047981 */ /* 0x000ea4000c1e1100 */
[----:B--2---:R-:W-:-:S04]  /*45a0*/  I2FP.F32.U32 R0, R4 ;  /* 0x0000000400007245 */ /* 0x004fc80000201000 */
[----:B------:R-:W-:-:S04]  /*45b0*/  F2FP.F16.F32.PACK_AB R0, RZ, R0 ;  /* 0x00000000ff00723e */ /* 0x000fc800000000ff */
[----:B------:R-:W-:Y:S01]  /*45c0*/  PRMT R23, R0, 0x7610, R23 ;  /* 0x0000761000177816 */ /* 0x000fe20000000017 */
[----:B------:R-:W-:Y:S06]  /*45d0*/  BRA `(.L_x_553) ;  /* 0x0000000c00bc7947 */ /* 0x000fec0003800000 */
.L_x_550:
        /* <DEDUP_REMOVED lines=11> */
.L_x_555:
[----:B------:R-:W2:Y:S02]  /*4690*/  LDG.E R4, desc[UR36][R4.64] ;  /* 0x0000002404047981 */ /* 0x000ea4000c1e1900 */
[----:B--2---:R-:W-:-:S04]  /*46a0*/  I2FP.F32.S32 R0, R4 ;  /* 0x0000000400007245 */ /* 0x004fc80000201400 */
[----:B------:R-:W-:-:S04]  /*46b0*/  F2FP.F16.F32.PACK_AB R0, RZ, R0 ;  /* 0x00000000ff00723e */ /* 0x000fc800000000ff */
[----:B------:R-:W-:Y:S01]  /*46c0*/  PRMT R23, R0, 0x7610, R23 ;  /* 0x0000761000177816 */ /* 0x000fe20000000017 */
[----:B------:R-:W-:Y:S06]  /*46d0*/  BRA `(.L_x_553) ;  /* 0x0000000c007c7947 */ /* 0x000fec0003800000 */
.L_x_554:
[----:B------:R-:W2:Y:S02]  /*46e0*/  LDG.E.U16 R4, desc[UR36][R4.64] ;  /* 0x0000002404047981 */ /* 0x000ea4000c1e1500 */
[----:B--2---:R-:W0:Y:S02]  /*46f0*/  I2F.S16 R0, R4 ;  /* 0x0000000400007306 */ /* 0x004e240000101400 */
[----:B0-----:R-:W-:-:S04]  /*4700*/  F2FP.F16.F32.PACK_AB R0, RZ, R0 ;  /* 0x00000000ff00723e */ /* 0x001fc800000000ff */
[----:B------:R-:W-:Y:S01]  /*4710*/  PRMT R23, R0, 0x7610, R23 ;  /* 0x0000761000177816 */ /* 0x000fe20000000017 */
[----:B------:R-:W-:Y:S06]  /*4720*/  BRA `(.L_x_553) ;  /* 0x0000000c00687947 */ /* 0x000fec0003800000 */
.L_x_549:
        /* <DEDUP_REMOVED lines=9> */
.L_x_557:
[----:B------:R1:W5:Y:S01]  /*47c0*/  LDG.E.U16 R23, desc[UR36][R4.64] ;  /* 0x0000002404177981 */ /* 0x000362000c1e1500 */
[----:B------:R-:W-:Y:S05]  /*47d0*/  BRA `(.L_x_553) ;  /* 0x0000000c003c7947 */ /* 0x000fea0003800000 */
.L_x_556:
        /* <DEDUP_REMOVED lines=9> */
.L_x_559:
[----:B------:R0:W5:Y:S01]  /*4870*/  LDG.E.U16 R23, desc[UR36][R4.64] ;  /* 0x0000002404177981 */ /* 0x000162000c1e1500 */
[----:B------:R-:W-:Y:S05]  /*4880*/  BRA `(.L_x_553) ;  /* 0x0000000c00107947 */ /* 0x000fea0003800000 */
.L_x_558:
        /* <DEDUP_REMOVED lines=9> */
.L_x_548:
        /* <DEDUP_REMOVED lines=14> */
.L_x_562:
        /* <DEDUP_REMOVED lines=9> */
.L_x_561:
        /* <DEDUP_REMOVED lines=28> */
.L_x_564:
        /* <DEDUP_REMOVED lines=15> */
.L_x_563:
[----:B------:R-:W2:Y:S02]  /*4d40*/  LDG.E.U16 R0, desc[UR36][R4.64] ;  /* 0x0000002404007981 */ /* 0x000ea4000c1e1500 */
[----:B--2---:R-:W-:-:S05]  /*4d50*/  IMAD.U32 R0, R0, 0x10000, RZ ;  /* 0x0001000000007824 */ /* 0x004fca00078e00ff */
[----:B------:R-:W-:-:S04]  /*4d60*/  F2FP.F16.F32.PACK_AB R0, RZ, R0 ;  /* 0x00000000ff00723e */ /* 0x000fc800000000ff */
[----:B------:R-:W-:Y:S01]  /*4d70*/  PRMT R23, R0, 0x7610, R23 ;  /* 0x0000761000177816 */ /* 0x000fe20000000017 */
[----:B------:R-:W-:Y:S06]  /*4d80*/  BRA `(.L_x_553) ;  /* 0x0000000400d07947 */ /* 0x000fec0003800000 */
.L_x_560:
        /* <DEDUP_REMOVED lines=13> */
.L_x_567:
        /* <DEDUP_REMOVED lines=21> */
.L_x_571:
[----:B------:R-:W-:Y:S05]  /*4fb0*/  BSYNC B1 ;  /* 0x0000000000017941 */ /* 0x000fea0003800000 */
.L_x_570:
[----:B------:R-:W-:Y:S01]  /*4fc0*/  LEA R5, R0, 0x3b800000, 0x17 ;  /* 0x3b80000000057811 */ /* 0x000fe200078eb8ff */
[----:B------:R-:W-:-:S05]  /*4fd0*/  IMAD.SHL.U32 R0, R3, 0x100000, RZ ;  /* 0x0010000003007824 */ /* 0x000fca00078e00ff */
[----:B------:R-:W-:-:S07]  /*4fe0*/  LOP3.LUT R0, R5, R0, R6, 0xfe, !PT ;  /* 0x0000000005007212 */ /* 0x000fce00078efe06 */
.L_x_569:
[----:B------:R-:W-:Y:S05]  /*4ff0*/  BSYNC B0 ;  /* 0x0000000000007941 */ /* 0x000fea0003800000 */
.L_x_568:
[----:B------:R-:W-:-:S04]  /*5000*/  F2FP.F16.F32.PACK_AB R0, RZ, R0 ;  /* 0x00000000ff00723e */ /* 0x000fc800000000ff */
[----:B------:R-:W-:Y:S01]  /*5010*/  PRMT R23, R0, 0x7610, R23 ;  /* 0x0000761000177816 */ /* 0x000fe20000000017 */
[----:B------:R-:W-:Y:S06]  /*5020*/  BRA `(.L_x_553) ;  /* 0x0000000400287947 */ /* 0x000fec0003800000 */
.L_x_566:
        /* <DEDUP_REMOVED lines=21> */
.L_x_575:
[----:B------:R-:W-:Y:S05]  /*5180*/  BSYNC B1 ;  /* 0x0000000000017941 */ /* 0x000fea0003800000 */
.L_x_574:
[----:B------:R-:W-:Y:S01]  /*5190*/  LEA R5, R0, 0x37800000, 0x17 ;  /* 0x3780000000057811 */ /* 0x000fe200078eb8ff */
[----:B------:R-:W-:-:S05]  /*51a0*/  IMAD.SHL.U32 R0, R3, 0x200000, RZ ;  /* 0x0020000003007824 */ /* 0x000fca00078e00ff */
[----:B------:R-:W-:-:S07]  /*51b0*/  LOP3.LUT R0, R5, R0, R6, 0xfe, !PT ;  /* 0x0000000005007212 */ /* 0x000fce00078efe06 */
.L_x_573:
[----:B------:R-:W-:Y:S05]  /*51c0*/  BSYNC B0 ;  /* 0x0000000000007941 */ /* 0x000fea0003800000 */
.L_x_572:
[----:B------:R-:W-:-:S04]  /*51d0*/  F2FP.F16.F32.PACK_AB R0, RZ, R0 ;  /* 0x00000000ff00723e */ /* 0x000fc800000000ff */
[----:B------:R-:W-:Y:S01]  /*51e0*/  PRMT R23, R0, 0x7610, R23 ;  /* 0x0000761000177816 */ /* 0x000fe20000000017 */
[----:B------:R-:W-:Y:S06]  /*51f0*/  BRA `(.L_x_553) ;  /* 0x0000000000b47947 */ /* 0x000fec0003800000 */
.L_x_565:
        /* <DEDUP_REMOVED lines=14> */
.L_x_579:
[----:B------:R-:W-:Y:S05]  /*52e0*/  BSYNC B0 ;  /* 0x0000000000007941 */ /* 0x000fea0003800000 */
.L_x_578:
[----:B------:R-:W-:-:S04]  /*52f0*/  F2FP.F16.F32.PACK_AB R0, RZ, R0 ;  /* 0x00000000ff00723e */ /* 0x000fc800000000ff */
[----:B------:R-:W-:Y:S01]  /*5300*/  PRMT R23, R0, 0x7610, R23 ;  /* 0x0000761000177816 */ /* 0x000fe20000000017 */
[----:B------:R-:W-:Y:S06]  /*5310*/  BRA `(.L_x_553) ;  /* 0x00000000006c7947 */ /* 0x000fec0003800000 */
.L_x_552:
        /* <DEDUP_REMOVED lines=16> */
.L_x_580:
[----:B------:R-:W-:Y:S01]  /*5420*/  PRMT R23, RZ, 0x7610, R23 ;  /* 0x00007610ff177816 */ /* 0x000fe20000000017 */
[----:B------:R-:W-:Y:S06]  /*5430*/  BRA `(.L_x_553) ;  /* 0x0000000000247947 */ /* 0x000fec0003800000 */
.L_x_577:
[----:B------:R-:W2:Y:S02]  /*5440*/  LDG.E.64 R4, desc[UR36][R4.64] ;  /* 0x0000002404047981 */ /* 0x000ea4000c1e1b00 */
[----:B--2---:R-:W0:Y:S02]  /*5450*/  I2F.U64 R0, R4 ;  /* 0x0000000400007312 */ /* 0x004e240000301000 */
[----:B0-----:R-:W-:-:S04]  /*5460*/  F2FP.F16.F32.PACK_AB R0, RZ, R0 ;  /* 0x00000000ff00723e */ /* 0x001fc800000000ff */
[----:B------:R-:W-:Y:S01]  /*5470*/  PRMT R23, R0, 0x7610, R23 ;  /* 0x0000761000177816 */ /* 0x000fe20000000017 */
[----:B------:R-:W-:Y:S06]  /*5480*/  BRA `(.L_x_553) ;  /* 0x0000000000107947 */ /* 0x000fec0003800000 */
.L_x_576:
[----:B------:R-:W2:Y:S02]  /*5490*/  LDG.E R4, desc[UR36][R4.64] ;  /* 0x0000002404047981 */ /* 0x000ea4000c1e1900 */
[----:B--2---:R-:W-:-:S04]  /*54a0*/  I2FP.F32.U32 R0, R4 ;  /* 0x0000000400007245 */ /* 0x004fc80000201000 */
[----:B------:R-:W-:-:S04]  /*54b0*/  F2FP.F16.F32.PACK_AB R0, RZ, R0 ;  /* 0x00000000ff00723e */ /* 0x000fc800000000ff */
[----:B------:R-:W-:-:S07]  /*54c0*/  PRMT R23, R0, 0x7610, R23 ;  /* 0x0000761000177816 */ /* 0x000fce0000000017 */
.L_x_553:
[----:B------:R-:W2:Y:S01]  /*54d0*/  LDC.U8 R6, c[0x0][0x235] ;  /* 0x00008d40ff067b82 */ /* 0x000ea20000000000 */
[----:B------:R-:W-:Y:S02]  /*54e0*/  ULDC UR4, c[0x0][0x23c] ;  /* 0x00008f0000047ab9 */ /* 0x000fe40000000800 */
[----:B------:R-:W-:-:S05]  /*54f0*/  IMAD R3, R24, UR4, RZ ;  /* 0x0000000418037c24 */ /* 0x000fca000f8e02ff */
[----:B01----:R-:W0:Y:S01]  /*5500*/  LDC.64 R4, c[0x0][0x228] ;  /* 0x00008a00ff047b82 */ /* 0x003e220000000a00 */
[----:B--2---:R-:W-:-:S04]  /*5510*/  PRMT R0, R6, 0x9910, RZ ;  /* 0x0000991006007816 */ /* 0x004fc800000000ff */
[----:B------:R-:W-:Y:S02]  /*5520*/  ISETP.GT.AND P1, PT, R0, 0x9, PT ;  /* 0x000000090000780c */ /* 0x000fe40003f24270 */
[----:B0-----:R-:W-:-:S05]  /*5530*/  IADD3 R4, P0, R3, R4, RZ ;  /* 0x0000000403047210 */ /* 0x001fca0007f1e0ff */
[----:B------:R-:W-:-:S06]  /*5540*/  IMAD.X R5, RZ, RZ, R5, P0 ;  /* 0x000000ffff057224 */ /* 0x000fcc00000e0605 */
        /* <DEDUP_REMOVED lines=14> */
.L_x_584:
[----:B------:R-:W2:Y:S02]  /*5630*/  LDG.E.U8 R4, desc[UR36][R4.64] ;  /* 0x0000002404047981 */ /* 0x000ea4000c1e1100 */
[----:B--2---:R-:W-:-:S04]  /*5640*/  I2FP.F32.U32 R0, R4 ;  /* 0x0000000400007245 */ /* 0x004fc80000201000 */
[----:B------:R-:W-:-:S04]  /*5650*/  F2FP.F16.F32.PACK_AB R0, RZ, R0 ;  /* 0x00000000ff00723e */ /* 0x000fc800000000ff */
[----:B------:R-:W-:Y:S01]  /*5660*/  PRMT R24, R0, 0x7610, R24 ;  /* 0x0000761000187816 */ /* 0x000fe20000000018 */
[----:B------:R-:W-:Y:S06]  /*5670*/  BRA `(.L_x_586) ;  /* 0x0000000c00bc7947 */ /* 0x000fec0003800000 */
.L_x_583:
        /* <DEDUP_REMOVED lines=11> */
.L_x_588:
[----:B------:R-:W2:Y:S02]  /*5730*/  LDG.E R4, desc[UR36][R4.64] ;  /* 0x0000002404047981 */ /* 0x000ea4000c1e1900 */
[----:B--2---:R-:W-:-:S04]  /*5740*/  I2FP.F32.S32 R0, R4 ;  /* 0x0000000400007245 */ /* 0x004fc80000201400 */
[----:B------:R-:W-:-:S04]  /*5750*/  F2FP.F16.F32.PACK_AB R0, RZ, R0 ;  /* 0x00000000ff00723e */ /* 0x000fc800000000ff */
[----:B------:R-:W-:Y:S01]  /*5760*/  PRMT R24, R0, 0x7610, R24 ;  /* 0x0000761000187816 */ /* 0x000fe20000000018 */
[----:B------:R-:W-:Y:S06]  /*5770*/  BRA `(.L_x_586) ;  /* 0x0000000c007c7947 */ /* 0x000fec0003800000 */
.L_x_587:
[----:B------:R-:W2:Y:S02]  /*5780*/  LDG.E.U16 R4, desc[UR36][R4.64] ;  /* 0x0000002404047981 */ /* 0x000ea4000c1e1500 */
[----:B--2---:R-:W0:Y:S02]  /*5790*/  I2F.S16 R0, R4 ;  /* 0x0000000400007306 */ /* 0x004e240000101400 */
[----:B0-----:R-:W-:-:S04]  /*57a0*/  F2FP.F16.F32.PACK_AB R0, RZ, R0 ;  /* 0x00000000ff00723e */ /* 0x001fc800000000ff */
[----:B------:R-:W-:Y:S01]  /*57b0*/  PRMT R24, R0, 0x7610, R24 ;  /* 0x0000761000187816 */ /* 0x000fe20000000018 */
[----:B------:R-:W-:Y:S06]  /*57c0*/  BRA `(.L_x_586) ;  /* 0x0000000c00687947 */ /* 0x000fec0003800000 */
.L_x_582:
        /* <DEDUP_REMOVED lines=9> */
.L_x_590:
[----:B------:R1:W5:Y:S01]  /*5860*/  LDG.E.U16 R24, desc[UR36][R4.64] ;  /* 0x0000002404187981 */ /* 0x000362000c1e1500 */
[----:B------:R-:W-:Y:S05]  /*5870*/  BRA `(.L_x_586) ;  /* 0x0000000c003c7947 */ /* 0x000fea0003800000 */
.L_x_589:
        /* <DEDUP_REMOVED lines=9> */
.L_x_592:
[----:B------:R0:W5:Y:S01]  /*5910*/  LDG.E.U16 R24, desc[UR36][R4.64] ;  /* 0x0000002404187981 */ /* 0x000162000c1e1500 */
[----:B------:R-:W-:Y:S05]  /*5920*/  BRA `(.L_x_586) ;  /* 0x0000000c00107947 */ /* 0x000fea0003800000 */
.L_x_591:
        /* <DEDUP_REMOVED lines=9> */
.L_x_581:
        /* <DEDUP_REMOVED lines=14> */
.L_x_595:
        /* <DEDUP_REMOVED lines=9> */
.L_x_594:
        /* <DEDUP_REMOVED lines=28> */
.L_x_597:
        /* <DEDUP_REMOVED lines=15> */
.L_x_596:
[----:B------:R-:W2:Y:S02]  /*5de0*/  LDG.E.U16 R0, desc[UR36][R4.64] ;  /* 0x0000002404007981 */ /* 0x000ea4000c1e1500 */
[----:B--2---:R-:W-:-:S05]  /*5df0*/  IMAD.U32 R0, R0, 0x10000, RZ ;  /* 0x0001000000007824 */ /* 0x004fca00078e00ff */
[----:B------:R-:W-:-:S04]  /*5e00*/  F2FP.F16.F32.PACK_AB R0, RZ, R0 ;  /* 0x00000000ff00723e */ /* 0x000fc800000000ff */
[----:B------:R-:W-:Y:S01]  /*5e10*/  PRMT R24, R0, 0x7610, R24 ;  /* 0x0000761000187816 */ /* 0x000fe20000000018 */
[----:B------:R-:W-:Y:S06]  /*5e20*/  BRA `(.L_x_586) ;  /* 0x0000000400d07947 */ /* 0x000fec0003800000 */
.L_x_593:
        /* <DEDUP_REMOVED lines=13> */
.L_x_600:
        /* <DEDUP_REMOVED lines=21> */
.L_x_604:
[----:B------:R-:W-:Y:S05]  /*6050*/  BSYNC B1 ;  /* 0x0000000000017941 */ /* 0x000fea0003800000 */
.L_x_603:
[----:B------:R-:W-:Y:S01]  /*6060*/  LEA R5, R0, 0x3b800000, 0x17 ;  /* 0x3b80000000057811 */ /* 0x000fe200078eb8ff */
[----:B------:R-:W-:-:S05]  /*6070*/  IMAD.SHL.U32 R0, R3, 0x100000, RZ ;  /* 0x0010000003007824 */ /* 0x000fca00078e00ff */
[----:B------:R-:W-:-:S07]  /*6080*/  LOP3.LUT R0, R5, R0, R6, 0xfe, !PT ;  /* 0x0000000005007212 */ /* 0x000fce00078efe06 */
.L_x_602:
[----:B------:R-:W-:Y:S05]  /*6090*/  BSYNC B0 ;  /* 0x0000000000007941 */ /* 0x000fea0003800000 */
.L_x_601:
[----:B------:R-:W-:-:S04]  /*60a0*/  F2FP.F16.F32.PACK_AB R0, RZ, R0 ;  /* 0x00000000ff00723e */ /* 0x000fc800000000ff */
[----:B------:R-:W-:Y:S01]  /*60b0*/  PRMT R24, R0, 0x7610, R24 ;  /* 0x0000761000187816 */ /* 0x000fe20000000018 */
[----:B------:R-:W-:Y:S06]  /*60c0*/  BRA `(.L_x_586) ;  /* 0x0000000400287947 */ /* 0x000fec0003800000 */
.L_x_599:
        /* <DEDUP_REMOVED lines=21> */
.L_x_608:
[----:B------:R-:W-:Y:S05]  /*6220*/  BSYNC B1 ;  /* 0x0000000000017941 */ /* 0x000fea0003800000 */
.L_x_607:
[----:B------:R-:W-:Y:S01]  /*6230*/  LEA R5, R0, 0x37800000, 0x17 ;  /* 0x3780000000057811 */ /* 0x000fe200078eb8ff */
[----:B------:R-:W-:-:S05]  /*6240*/  IMAD.SHL.U32 R0, R3, 0x200000, RZ ;  /* 0x0020000003007824 */ /* 0x000fca00078e00ff */
[----:B------:R-:W-:-:S07]  /*6250*/  LOP3.LUT R0, R5, R0, R6, 0xfe, !PT ;  /* 0x0000000005007212 */ /* 0x000fce00078efe06 */
.L_x_606:
[----:B------:R-:W-:Y:S05]  /*6260*/  BSYNC B0 ;  /* 0x0000000000007941 */ /* 0x000fea0003800000 */
.L_x_605:
[----:B------:R-:W-:-:S04]  /*6270*/  F2FP.F16.F32.PACK_AB R0, RZ, R0 ;  /* 0x00000000ff00723e */ /* 0x000fc800000000ff */
[----:B------:R-:W-:Y:S01]  /*6280*/  PRMT R24, R0, 0x7610, R24 ;  /* 0x0000761000187816 */ /* 0x000fe20000000018 */
[----:B------:R-:W-:Y:S06]  /*6290*/  BRA `(.L_x_586) ;  /* 0x0000000000b47947 */ /* 0x000fec0003800000 */
.L_x_598:
        /* <DEDUP_REMOVED lines=14> */
.L_x_612:
[----:B------:R-:W-:Y:S05]  /*6380*/  BSYNC B0 ;  /* 0x0000000000007941 */ /* 0x000fea0003800000 */
.L_x_611:
[----:B------:R-:W-:-:S04]  /*6390*/  F2FP.F16.F32.PACK_AB R0, RZ, R0 ;  /* 0x00000000ff00723e */ /* 0x000fc800000000ff */
[----:B------:R-:W-:Y:S01]  /*63a0*/  PRMT R24, R0, 0x7610, R24 ;  /* 0x0000761000187816 */ /* 0x000fe20000000018 */
[----:B------:R-:W-:Y:S06]  /*63b0*/  BRA `(.L_x_586) ;  /* 0x00000000006c7947 */ /* 0x000fec0003800000 */
.L_x_585:
        /* <DEDUP_REMOVED lines=16> */
.L_x_613:
[----:B------:R-:W-:Y:S01]  /*64c0*/  PRMT R24, RZ, 0x7610, R24 ;  /* 0x00007610ff187816 */ /* 0x000fe20000000018 */
[----:B------:R-:W-:Y:S06]  /*64d0*/  BRA `(.L_x_586) ;  /* 0x0000000000247947 */ /* 0x000fec0003800000 */
.L_x_610:
[----:B------:R-:W2:Y:S02]  /*64e0*/  LDG.E.64 R4, desc[UR36][R4.64] ;  /* 0x0000002404047981 */ /* 0x000ea4000c1e1b00 */
[----:B--2---:R-:W0:Y:S02]  /*64f0*/  I2F.U64 R0, R4 ;  /* 0x0000000400007312 */ /* 0x004e240000301000 */
[----:B0-----:R-:W-:-:S04]  /*6500*/  F2FP.F16.F32.PACK_AB R0, RZ, R0 ;  /* 0x00000000ff00723e */ /* 0x001fc800000000ff */
[----:B------:R-:W-:Y:S01]  /*6510*/  PRMT R24, R0, 0x7610, R24 ;  /* 0x0000761000187816 */ /* 0x000fe20000000018 */
[----:B------:R-:W-:Y:S06]  /*6520*/  BRA `(.L_x_586) ;  /* 0x0000000000107947 */ /* 0x000fec0003800000 */
.L_x_609:
[----:B------:R-:W2:Y:S02]  /*6530*/  LDG.E R4, desc[UR36][R4.64] ;  /* 0x0000002404047981 */ /* 0x000ea4000c1e1900 */
[----:B--2---:R-:W-:-:S04]  /*6540*/  I2FP.F32.U32 R0, R4 ;  /* 0x0000000400007245 */ /* 0x004fc80000201000 */
[----:B------:R-:W-:-:S04]  /*6550*/  F2FP.F16.F32.PACK_AB R0, RZ, R0 ;  /* 0x00000000ff00723e */ /* 0x000fc800000000ff */
[----:B------:R-:W-:-:S07]  /*6560*/  PRMT R24, R0, 0x7610, R24 ;  /* 0x0000761000187816 */ /* 0x000fce0000000018 */
.L_x_586:
[----:B------:R-:W-:-:S07]  /*6570*/  VIADD R27, R27, 0x80 ;  /* 0x000000801b1b7836 */ /* 0x000fce0000000000 */
.L_x_547:
[----:B------:R-:W-:Y:S05]  /*6580*/  BSYNC B6 ;  /* 0x0000000000067941 */ /* 0x000fea0003800000 */
.L_x_546:
        /* <DEDUP_REMOVED lines=26> */
.L_x_619:
[----:B------:R-:W2:Y:S02]  /*6730*/  LDG.E.U8 R4, desc[UR36][R4.64] ;  /* 0x0000002404047981 */ /* 0x000ea4000c1e1100 */
[----:B--2---:R-:W-:-:S04]  /*6740*/  I2FP.F32.U32 R0, R4 ;  /* 0x0000000400007245 */ /* 0x004fc80000201000 */
[----:B------:R-:W-:-:S04]  /*6750*/  F2FP.F16.F32.PACK_AB R0, RZ, R0 ;  /* 0x00000000ff00723e */ /* 0x000fc800000000ff */
[----:B------:R-:W-:Y:S01]  /*6760*/  PRMT R22, R0, 0x7610, R22 ;  /* 0x0000761000167816 */ /* 0x000fe20000000016 */
[----:B------:R-:W-:Y:S06]  /*6770*/  BRA `(.L_x_621) ;  /* 0x0000000c00bc7947 */ /* 0x000fec0003800000 */
.L_x_618:
        /* <DEDUP_REMOVED lines=11> */
.L_x_623:
[----:B------:R-:W2:Y:S02]  /*6830*/  LDG.E R4, desc[UR36][R4.64] ;  /* 0x0000002404047981 */ /* 0x000ea4000c1e1900 */
[----:B--2---:R-:W-:-:S04]  /*6840*/  I2FP.F32.S32 R0, R4 ;  /* 0x0000000400007245 */ /* 0x004fc80000201400 */
[----:B------:R-:W-:-:S04]  /*6850*/  F2FP.F16.F32.PACK_AB R0, RZ, R0 ;  /* 0x00000000ff00723e */ /* 0x000fc800000000ff */
[----:B------:R-:W-:Y:S01]  /*6860*/  PRMT R22, R0, 0x7610, R22 ;  /* 0x0000761000167816 */ /* 0x000fe20000000016 */
[----:B------:R-:W-:Y:S06]  /*6870*/  BRA `(.L_x_621) ;  /* 0x0000000c007c7947 */ /* 0x000fec0003800000 */
.L_x_622:
[----:B------:R-:W2:Y:S02]  /*6880*/  LDG.E.U16 R4, desc[UR36][R4.64] ;  /* 0x0000002404047981 */ /* 0x000ea4000c1e1500 */
[----:B--2---:R-:W0:Y:S02]  /*6890*/  I2F.S16 R0, R4 ;  /* 0x0000000400007306 */ /* 0x004e240000101400 */
[----:B0-----:R-:W-:-:S04]  /*68a0*/  F2FP.F16.F32.PACK_AB R0, RZ, R0 ;  /* 0x00000000ff00723e */ /* 0x001fc800000000ff */
[----:B------:R-:W-:Y:S01]  /*68b0*/  PRMT R22, R0, 0x7610, R22 ;  /* 0x0000761000167816 */ /* 0x000fe20000000016 */
[----:B------:R-:W-:Y:S06]  /*68c0*/  BRA `(.L_x_621) ;  /* 0x0000000c00687947 */ /* 0x000fec0003800000 */
.L_x_617:
        /* <DEDUP_REMOVED lines=9> */
.L_x_625:
[----:B------:R0:W5:Y:S01]  /*6960*/  LDG.E.U16 R22, desc[UR36][R4.64] ;  /* 0x0000002404167981 */ /* 0x000162000c1e1500 */
[----:B------:R-:W-:Y:S05]  /*6970*/  BRA `(.L_x_621) ;  /* 0x0000000c003c7947 */ /* 0x000fea0003800000 */
.L_x_624:
        /* <DEDUP_REMOVED lines=9> */
.L_x_627:
[----:B------:R1:W5:Y:S01]  /*6a10*/  LDG.E.U16 R22, desc[UR36][R4.64] ;  /* 0x0000002404167981 */ /* 0x000362000c1e1500 */
[----:B------:R-:W-:Y:S05]  /*6a20*/  BRA `(.L_x_621) ;  /* 0x0000000c00107947 */ /* 0x000fea0003800000 */
.L_x_626:
        /* <DEDUP_REMOVED lines=9> */
.L_x_616:
        /* <DEDUP_REMOVED lines=14> */
.L_x_630:
        /* <DEDUP_REMOVED lines=9> */
.L_x_629:
        /* <DEDUP_REMOVED lines=28> */
.L_x_632:
        /* <DEDUP_REMOVED lines=15> */
.L_x_631:
[----:B------:R-:W2:Y:S02]  /*6ee0*/  LDG.E.U16 R0, desc[UR36][R4.64] ;  /* 0x0000002404007981 */ /* 0x000ea4000c1e1500 */
[----:B--2---:R-:W-:-:S05]  /*6ef0*/  IMAD.U32 R0, R0, 0x10000, RZ ;  /* 0x0001000000007824 */ /* 0x004fca00078e00ff */
[----:B------:R-:W-:-:S04]  /*6f00*/  F2FP.F16.F32.PACK_AB R0, RZ, R0 ;  /* 0x00000000ff00723e */ /* 0x000fc800000000ff */
[----:B------:R-:W-:Y:S01]  /*6f10*/  PRMT R22, R0, 0x7610, R22 ;  /* 0x0000761000167816 */ /* 0x000fe20000000016 */
[----:B------:R-:W-:Y:S06]  /*6f20*/  BRA `(.L_x_621) ;  /* 0x0000000400d07947 */ /* 0x000fec0003800000 */
.L_x_628:
        /* <DEDUP_REMOVED lines=13> */
.L_x_635:
        /* <DEDUP_REMOVED lines=21> */
.L_x_639:
[----:B------:R-:W-:Y:S05]  /*7150*/  BSYNC B1 ;  /* 0x0000000000017941 */ /* 0x000fea0003800000 */
.L_x_638:
[----:B------:R-:W-:Y:S01]  /*7160*/  LEA R5, R0, 0x3b800000, 0x17 ;  /* 0x3b80000000057811 */ /* 0x000fe200078eb8ff */
[----:B------:R-:W-:-:S05]  /*7170*/  IMAD.SHL.U32 R0, R3, 0x100000, RZ ;  /* 0x0010000003007824 */ /* 0x000fca00078e00ff */
[----:B------:R-:W-:-:S07]  /*7180*/  LOP3.LUT R0, R5, R0, R6, 0xfe, !PT ;  /* 0x0000000005007212 */ /* 0x000fce00078efe06 */
.L_x_637:
[----:B------:R-:W-:Y:S05]  /*7190*/  BSYNC B0 ;  /* 0x0000000000007941 */ /* 0x000fea0003800000 */
.L_x_636:
[----:B------:R-:W-:-:S04]  /*71a0*/  F2FP.F16.F32.PACK_AB R0, RZ, R0 ;  /* 0x00000000ff00723e */ /* 0x000fc800000000ff */
[----:B------:R-:W-:Y:S01]  /*71b0*/  PRMT R22, R0, 0x7610, R22 ;  /* 0x0000761000167816 */ /* 0x000fe20000000016 */
[----:B------:R-:W-:Y:S06]  /*71c0*/  BRA `(.L_x_621) ;  /* 0x0000000400287947 */ /* 0x000fec0003800000 */
.L_x_634:
        /* <DEDUP_REMOVED lines=21> */
.L_x_643:
[----:B------:R-:W-:Y:S05]  /*7320*/  BSYNC B1 ;  /* 0x0000000000017941 */ /* 0x000fea0003800000 */
.L_x_642:
[----:B------:R-:W-:Y:S01]  /*7330*/  LEA R5, R0, 0x37800000, 0x17 ;  /* 0x3780000000057811 */ /* 0x000fe200078eb8ff */
[----:B------:R-:W-:-:S05]  /*7340*/  IMAD.SHL.U32 R0, R3, 0x200000, RZ ;  /* 0x0020000003007824 */ /* 0x000fca00078e00ff */
[----:B------:R-:W-:-:S07]  /*7350*/  LOP3.LUT R0, R5, R0, R6, 0xfe, !PT ;  /* 0x0000000005007212 */ /* 0x000fce00078efe06 */
.L_x_641:
[----:B------:R-:W-:Y:S05]  /*7360*/  BSYNC B0 ;  /* 0x0000000000007941 */ /* 0x000fea0003800000 */
.L_x_640:
[----:B------:R-:W-:-:S04]  /*7370*/  F2FP.F16.F32.PACK_AB R0, RZ, R0 ;  /* 0x00000000ff00723e */ /* 0x000fc800000000ff */
[----:B------:R-:W-:Y:S01]  /*7380*/  PRMT R22, R0, 0x7610, R22 ;  /* 0x0000761000167816 */ /* 0x000fe20000000016 */
[----:B------:R-:W-:Y:S06]  /*7390*/  BRA `(.L_x_621) ;  /* 0x0000000000b47947 */ /* 0x000fec0003800000 */
.L_x_633:
        /* <DEDUP_REMOVED lines=14> */
.L_x_647:
[----:B------:R-:W-:Y:S05]  /*7480*/  BSYNC B0 ;  /* 0x0000000000007941 */ /* 0x000fea0003800000 */
.L_x_646:
[----:B------:R-:W-:-:S04]  /*7490*/  F2FP.F16.F32.PACK_AB R0, RZ, R0 ;  /* 0x00000000ff00723e */ /* 0x000fc800000000ff */
[----:B------:R-:W-:Y:S01]  /*74a0*/  PRMT R22, R0, 0x7610, R22 ;  /* 0x0000761000167816 */ /* 0x000fe20000000016 */
[----:B------:R-:W-:Y:S06]  /*74b0*/  BRA `(.L_x_621) ;  /* 0x00000000006c7947 */ /* 0x000fec0003800000 */
.L_x_620:
        /* <DEDUP_REMOVED lines=16> */
.L_x_648:
[----:B------:R-:W-:Y:S01]  /*75c0*/  PRMT R22, RZ, 0x7610, R22 ;  /* 0x00007610ff167816 */ /* 0x000fe20000000016 */
[----:B------:R-:W-:Y:S06]  /*75d0*/  BRA `(.L_x_621) ;  /* 0x0000000000247947 */ /* 0x000fec0003800000 */
.L_x_645:
[----:B------:R-:W2:Y:S02]  /*75e0*/  LDG.E.64 R4, desc[UR36][R4.64] ;  /* 0x0000002404047981 */ /* 0x000ea4000c1e1b00 */
[----:B--2---:R-:W0:Y:S02]  /*75f0*/  I2F.U64 R0, R4 ;  /* 0x0000000400007312 */ /* 0x004e240000301000 */
[----:B0-----:R-:W-:-:S04]  /*7600*/  F2FP.F16.F32.PACK_AB R0, RZ, R0 ;  /* 0x00000000ff00723e */ /* 0x001fc800000000ff */
[----:B------:R-:W-:Y:S01]  /*7610*/  PRMT R22, R0, 0x7610, R22 ;  /* 0x0000761000167816 */ /* 0x000fe20000000016 */
[----:B------:R-:W-:Y:S06]  /*7620*/  BRA `(.L_x_621) ;  /* 0x0000000000107947 */ /* 0x000fec0003800000 */
.L_x_644:
[----:B------:R-:W2:Y:S02]  /*7630*/  LDG.E R4, desc[UR36][R4.64] ;  /* 0x0000002404047981 */ /* 0x000ea4000c1e1900 */
[----:B--2---:R-:W-:-:S04]  /*7640*/  I2FP.F32.U32 R0, R4 ;  /* 0x0000000400007245 */ /* 0x004fc80000201000 */
[----:B------:R-:W-:-:S04]  /*7650*/  F2FP.F16.F32.PACK_AB R0, RZ, R0 ;  /* 0x00000000ff00723e */ /* 0x000fc800000000ff */
[----:B------:R-:W-:-:S07]  /*7660*/  PRMT R22, R0, 0x7610, R22 ;  /* 0x0000761000167816 */ /* 0x000fce0000000016 */
.L_x_621:
        /* <DEDUP_REMOVED lines=21> */
.L_x_652:
[----:B------:R-:W2:Y:S02]  /*77c0*/  LDG.E.U8 R4, desc[UR36][R4.64] ;  /* 0x0000002404047981 */ /* 0x000ea4000c1e1100 */
[----:B--2---:R-:W-:-:S04]  /*77d0*/  I2FP.F32.U32 R0, R4 ;  /* 0x0000000400007245 */ /* 0x004fc80000201000 */
[----:B------:R-:W-:Y:S01]  /*77e0*/  F2FP.F16.F32.PACK_AB R0, RZ, R0 ;  /* 0x00000000ff00723e */ /* 0x000fe200000000ff */
[----:B------:R-:W-:Y:S06]  /*77f0*/  BRA `(.L_x_615) ;  /* 0x0000000c00847947 */ /* 0x000fec0003800000 */
.L_x_651:
        /* <DEDUP_REMOVED lines=10> */
.L_x_655:
[----:B------:R-:W2:Y:S02]  /*78a0*/  LDG.E R4, desc[UR36][R4.64] ;  /* 0x0000002404047981 */ /* 0x000ea4000c1e1900 */
[----:B--2---:R-:W-:-:S04]  /*78b0*/  I2FP.F32.S32 R0, R4 ;  /* 0x0000000400007245 */ /* 0x004fc80000201400 */
[----:B------:R-:W-:Y:S01]  /*78c0*/  F2FP.F16.F32.PACK_AB R0, RZ, R0 ;  /* 0x00000000ff00723e */ /* 0x000fe200000000ff */
[----:B------:R-:W-:Y:S06]  /*78d0*/  BRA `(.L_x_615) ;  /* 0x0000000c004c7947 */ /* 0x000fec0003800000 */
.L_x_654:
[----:B------:R-:W2:Y:S02]  /*78e0*/  LDG.E.U16 R4, desc[UR36][R4.64] ;  /* 0x0000002404047981 */ /* 0x000ea4000c1e1500 */
[----:B--2---:R-:W0:Y:S02]  /*78f0*/  I2F.S16 R0, R4 ;  /* 0x0000000400007306 */ /* 0x004e240000101400 */
[----:B0-----:R-:W-:Y:S01]  /*7900*/  F2FP.F16.F32.PACK_AB R0, RZ, R0 ;  /* 0x00000000ff00723e */ /* 0x001fe200000000ff */
[----:B------:R-:W-:Y:S06]  /*7910*/  BRA `(.L_x_615) ;  /* 0x0000000c003c7947 */ /* 0x000fec0003800000 */
.L_x_650:
        /* <DEDUP_REMOVED lines=9> */
.L_x_657:
[----:B------:R2:W5:Y:S01]  /*79b0*/  LDG.E.U16 R0, desc[UR36][R4.64] ;  /* 0x0000002404007981 */ /* 0x000562000c1e1500 */
[----:B------:R-:W-:Y:S05]  /*79c0*/  BRA `(.L_x_615) ;  /* 0x0000000c00107947 */ /* 0x000fea0003800000 */
.L_x_656:
        /* <DEDUP_REMOVED lines=9> */
.L_x_659:
[----:B------:R3:W5:Y:S01]  /*7a60*/  LDG.E.U16 R0, desc[UR36][R4.64] ;  /* 0x0000002404007981 */ /* 0x000762000c1e1500 */
[----:B------:R-:W-:Y:S05]  /*7a70*/  BRA `(.L_x_615) ;  /* 0x0000000800e47947 */ /* 0x000fea0003800000 */
.L_x_658:
        /* <DEDUP_REMOVED lines=8> */
.L_x_649:
        /* <DEDUP_REMOVED lines=13> */
.L_x_662:
        /* <DEDUP_REMOVED lines=8> */
.L_x_661:
        /* <DEDUP_REMOVED lines=28> */
.L_x_664:
        /* <DEDUP_REMOVED lines=12> */
[----:B------:R-:W-:Y:S01]  /*7ed0*/  F2FP.F16.F32.PACK_AB R0, RZ, R0 ;  /* 0x00000000ff00723e */ /* 0x000fe200000000ff */
[----:B------:R-:W-:Y:S06]  /*7ee0*/  BRA `(.L_x_615) ;  /* 0x0000000400c87947 */ /* 0x000fec0003800000 */
.L_x_663:
[----:B------:R-:W2:Y:S02]  /*7ef0*/  LDG.E.U16 R0, desc[UR36][R4.64] ;  /* 0x0000002404007981 */ /* 0x000ea4000c1e1500 */
[----:B--2---:R-:W-:-:S05]  /*7f00*/  IMAD.U32 R0, R0, 0x10000, RZ ;  /* 0x0001000000007824 */ /* 0x004fca00078e00ff */
[----:B------:R-:W-:Y:S01]  /*7f10*/  F2FP.F16.F32.PACK_AB R0, RZ, R0 ;  /* 0x00000000ff00723e */ /* 0x000fe200000000ff */
[----:B------:R-:W-:Y:S06]  /*7f20*/  BRA `(.L_x_615) ;  /* 0x0000000400b87947 */ /* 0x000fec0003800000 */
.L_x_660:
        /* <DEDUP_REMOVED lines=12> */
.L_x_667:
        /* <DEDUP_REMOVED lines=21> */
.L_x_671:
[----:B------:R-:W-:Y:S05]  /*8140*/  BSYNC B1 ;  /* 0x0000000000017941 */ /* 0x000fea0003800000 */
.L_x_670:
[----:B------:R-:W-:Y:S01]  /*8150*/  LEA R5, R0, 0x3b800000, 0x17 ;  /* 0x3b80000000057811 */ /* 0x000fe200078eb8ff */
[----:B------:R-:W-:-:S05]  /*8160*/  IMAD.SHL.U32 R0, R3, 0x100000, RZ ;  /* 0x0010000003007824 */ /* 0x000fca00078e00ff */
[----:B------:R-:W-:-:S07]  /*8170*/  LOP3.LUT R0, R5, R0, R6, 0xfe, !PT ;  /* 0x0000000005007212 */ /* 0x000fce00078efe06 */
.L_x_669:
[----:B------:R-:W-:Y:S05]  /*8180*/  BSYNC B0 ;  /* 0x0000000000007941 */ /* 0x000fea0003800000 */
.L_x_668:
[----:B------:R-:W-:Y:S01]  /*8190*/  F2FP.F16.F32.PACK_AB R0, RZ, R0 ;  /* 0x00000000ff00723e */ /* 0x000fe200000000ff */
[----:B------:R-:W-:Y:S06]  /*81a0*/  BRA `(.L_x_615) ;  /* 0x0000000400187947 */ /* 0x000fec0003800000 */
.L_x_666:
        /* <DEDUP_REMOVED lines=21> */
.L_x_675:
[----:B------:R-:W-:Y:S05]  /*8300*/  BSYNC B1 ;  /* 0x0000000000017941 */ /* 0x000fea0003800000 */
.L_x_674:
[----:B------:R-:W-:Y:S01]  /*8310*/  LEA R5, R0, 0x37800000, 0x17 ;  /* 0x3780000000057811 */ /* 0x000fe200078eb8ff */
[----:B------:R-:W-:-:S05]  /*8320*/  IMAD.SHL.U32 R0, R3, 0x200000, RZ ;  /* 0x0020000003007824 */ /* 0x000fca00078e00ff */
[----:B------:R-:W-:-:S07]  /*8330*/  LOP3.LUT R0, R5, R0, R6, 0xfe, !PT ;  /* 0x0000000005007212 */ /* 0x000fce00078efe06 */
.L_x_673:
[----:B------:R-:W-:Y:S05]  /*8340*/  BSYNC B0 ;  /* 0x0000000000007941 */ /* 0x000fea0003800000 */
.L_x_672:
[----:B------:R-:W-:Y:S01]  /*8350*/  F2FP.F16.F32.PACK_AB R0, RZ, R0 ;  /* 0x00000000ff00723e */ /* 0x000fe200000000ff */
[----:B------:R-:W-:Y:S06]  /*8360*/  BRA `(.L_x_615) ;  /* 0x0000000000a87947 */ /* 0x000fec0003800000 */
.L_x_665:
        /* <DEDUP_REMOVED lines=14> */
.L_x_679:
[----:B------:R-:W-:Y:S05]  /*8450*/  BSYNC B0 ;  /* 0x0000000000007941 */ /* 0x000fea0003800000 */
.L_x_678:
[----:B------:R-:W-:Y:S01]  /*8460*/  F2FP.F16.F32.PACK_AB R0, RZ, R0 ;  /* 0x00000000ff00723e */ /* 0x000fe200000000ff */
[----:B------:R-:W-:Y:S06]  /*8470*/  BRA `(.L_x_615) ;  /* 0x0000000000647947 */ /* 0x000fec0003800000 */
.L_x_653:
        /* <DEDUP_REMOVED lines=16> */
.L_x_680:
[----:B------:R-:W-:Y:S01]  /*8580*/  PRMT R0, RZ, 0x7610, R0 ;  /* 0x00007610ff007816 */ /* 0x000fe20000000000 */
[----:B------:R-:W-:Y:S06]  /*8590*/  BRA `(.L_x_615) ;  /* 0x00000000001c7947 */ /* 0x000fec0003800000 */
.L_x_677:
[----:B------:R-:W2:Y:S02]  /*85a0*/  LDG.E.64 R4, desc[UR36][R4.64] ;  /* 0x0000002404047981 */ /* 0x000ea4000c1e1b00 */
[----:B--2---:R-:W0:Y:S02]  /*85b0*/  I2F.U64 R0, R4 ;  /* 0x0000000400007312 */ /* 0x004e240000301000 */
[----:B0-----:R-:W-:Y:S01]  /*85c0*/  F2FP.F16.F32.PACK_AB R0, RZ, R0 ;  /* 0x00000000ff00723e */ /* 0x001fe200000000ff */
[----:B------:R-:W-:Y:S06]  /*85d0*/  BRA `(.L_x_615) ;  /* 0x00000000000c7947 */ /* 0x000fec0003800000 */
.L_x_676:
[----:B------:R-:W2:Y:S02]  /*85e0*/  LDG.E R4, desc[UR36][R4.64] ;  /* 0x0000002404047981 */ /* 0x000ea4000c1e1900 */
[----:B--2---:R-:W-:-:S04]  /*85f0*/  I2FP.F32.U32 R0, R4 ;  /* 0x0000000400007245 */ /* 0x004fc80000201000 */
[----:B------:R-:W-:-:S07]  /*8600*/  F2FP.F16.F32.PACK_AB R0, RZ, R0 ;  /* 0x00000000ff00723e */ /* 0x000fce00000000ff */
.L_x_615:
[----:B------:R-:W-:Y:S05]  /*8610*/  BSYNC B6 ;  /* 0x0000000000067941 */ /* 0x000fea0003800000 */
.L_x_614:
[----:B------:R-:W4:Y:S01]  /*8620*/  S2R R25, SR_TID.X ;  /* 0x0000000000197919 */ /* 0x000f220000002100 */
[----:B------:R-:W0:Y:S01]  /*8630*/  LDC.U8 R27, c[0x0][0x240] ;  /* 0x00009000ff1b7b82 */ /* 0x000e220000000000 */
[----:B------:R-:W-:Y:S01]  /*8640*/  BSSY B6, `(.L_x_681) ;  /* 0x0000129000067945 */ /* 0x000fe20003800000 */
[C---:B----4-:R-:W-:Y:S01]  /*8650*/  VIADD R3, R25.reuse, 0x100 ;  /* 0x0000010019037836 */ /* 0x050fe20000000000 */
[CC--:B------:R-:W-:Y:S01]  /*8660*/  ISETP.GE.AND P3, PT, R25.reuse, R28.reuse, PT ;  /* 0x0000001c1900720c */ /* 0x0c0fe20003f66270 */
[C---:B0123--:R-:W-:Y:S02]  /*8670*/  VIADD R5, R25.reuse, 0x180 ;  /* 0x0000018019057836 */ /* 0x04ffe40000000000 */
[----:B------:R-:W-:Y:S01]  /*8680*/  VIADD R26, R25, 0x80 ;  /* 0x00000080191a7836 */ /* 0x000fe20000000000 */
[-C--:B------:R-:W-:Y:S02]  /*8690*/  ISETP.GE.AND P1, PT, R3, R28.reuse, PT ;  /* 0x0000001c0300720c */ /* 0x080fe40003f26270 */
[----:B------:R-:W-:-:S02]  /*86a0*/  ISETP.GE.AND P2, PT, R5, R28, PT ;  /* 0x0000001c0500720c */ /* 0x000fc40003f46270 */
[----:B------:R-:W-:-:S05]  /*86b0*/  ISETP.GE.AND P0, PT, R26, R28, PT ;  /* 0x0000001c1a00720c */ /* 0x000fca0003f06270 */
[----:B-----5:R-:W-:Y:S02]  /*86c0*/  @!P3 HADD2.F32 R3, -RZ, R17.H0_H0 ;  /* 0x20000011ff03b230 */ /* 0x020fe40000004100 */
[----:B------:R-:W-:Y:S02]  /*86d0*/  @!P3 HADD2.F32 R4, -RZ, R18.H0_H0 ;  /* 0x20000012ff04b230 */ /* 0x000fe40000004100 */
[----:B------:R-:W-:Y:S02]  /*86e0*/  @!P1 HADD2.F32 R23, -RZ, R23.H0_H0 ;  /* 0x20000017ff179230 */ /* 0x000fe40000004100 */
[----:B------:R-:W-:Y:S01]  /*86f0*/  @!P1 HADD2.F32 R24, -RZ, R24.H0_H0 ;  /* 0x20000018ff189230 */ /* 0x000fe20000004100 */
[----:B------:R-:W-:Y:S01]  /*8700*/  @!P3 LOP3.LUT R3, R3, 0x80000000, R4, 0xb8, !PT ;  /* 0x800000000303b812 */ /* 0x000fe200078eb804 */
[----:B------:R-:W-:Y:S02]  /*8710*/  @!P2 HADD2.F32 R22, -RZ, R22.H0_H0 ;  /* 0x20000016ff16a230 */ /* 0x000fe40000004100 */
[----:B------:R-:W-:Y:S01]  /*8720*/  @!P2 HADD2.F32 R7, -RZ, R0.H0_H0 ;  /* 0x20000000ff07a230 */ /* 0x000fe20000004100 */
[----:B------:R-:W-:Y:S01]  /*8730*/  @!P1 LOP3.LUT R23, R23, 0x80000000, R24, 0xb8, !PT ;  /* 0x8000000017179812 */ /* 0x000fe200078eb818 */
[----:B------:R-:W-:Y:S01]  /*8740*/  @!P0 HADD2.F32 R5, -RZ, R16.H0_H0 ;  /* 0x20000010ff058230 */ /* 0x000fe20000004100 */
[----:B------:R-:W-:Y:S01]  /*8750*/  @!P3 F2FP.F16.F32.PACK_AB R0, RZ, R3 ;  /* 0x00000003ff00b23e */ /* 0x000fe200000000ff */
[----:B------:R-:W-:Y:S01]  /*8760*/  @!P0 HADD2.F32 R6, -RZ, R19.H0_H0 ;  /* 0x20000013ff068230 */ /* 0x000fe20000004100 */
[----:B------:R-:W-:-:S02]  /*8770*/  @!P2 LOP3.LUT R7, R22, 0x80000000, R7, 0xb8, !PT ;  /* 0x800000001607a812 */ /* 0x000fc400078eb807 */
[----:B------:R-:W-:Y:S02]  /*8780*/  @!P1 F2FP.F16.F32.PACK_AB R17, RZ, R23 ;  /* 0x00000017ff11923e */ /* 0x000fe400000000ff */
[----:B------:R-:W-:Y:S02]  /*8790*/  @!P0 LOP3.LUT R5, R5, 0x80000000, R6, 0xb8, !PT ;  /* 0x8000000005058812 */ /* 0x000fe400078eb806 */
[----:B------:R-:W-:Y:S02]  /*87a0*/  @!P2 F2FP.F16.F32.PACK_AB R16, RZ, R7 ;  /* 0x00000007ff10a23e */ /* 0x000fe400000000ff */
[----:B------:R-:W-:Y:S01]  /*87b0*/  @!P0 F2FP.F16.F32.PACK_AB R18, RZ, R5 ;  /* 0x00000005ff12823e */ /* 0x000fe200000000ff */
[----:B------:R-:W-:Y:S06]  /*87c0*/  @P3 BRA `(.L_x_682) ;  /* 0x0000001000403947 */ /* 0x000fec0003800000 */
        /* <DEDUP_REMOVED lines=17> */
[----:B------:R-:W-:Y:S02]  /*88e0*/  HADD2.F32 R0, -RZ, R0.H0_H0 ;  /* 0x20000000ff007230 */ /* 0x000fe40000004100 */
[----:B------:R-:W-:Y:S02]  /*88f0*/  IMAD.MOV.U32 R25, RZ, RZ, R26 ;  /* 0x000000ffff197224 */ /* 0x000fe400078e001a */
[----:B------:R-:W0:Y:S02]  /*8900*/  F2I.FTZ.TRUNC.NTZ R3, R0 ;  /* 0x0000000000037305 */ /* 0x000e24000021f100 */
[----:B0-----:R0:W-:Y:S01]  /*8910*/  STG.E.U8 desc[UR36][R8.64], R3 ;  /* 0x0000000308007986 */ /* 0x0011e2000c101124 */
[----:B------:R-:W-:Y:S05]  /*8920*/  BRA `(.L_x_682) ;  /* 0x0000000c00e87947 */ /* 0x000fea0003800000 */
.L_x_686:
[----:B------:R-:W-:Y:S02]  /*8930*/  HADD2.F32 R5, -RZ, R0.H0_H0 ;  /* 0x20000000ff057230 */ /* 0x000fe40000004100 */
[----:B------:R-:W-:-:S04]  /*8940*/  IMAD.MOV.U32 R25, RZ, RZ, R26 ;  /* 0x000000ffff197224 */ /* 0x000fc800078e001a */
[----:B------:R-:W0:Y:S02]  /*8950*/  F2I.S64.TRUNC R4, R5 ;  /* 0x0000000500047311 */ /* 0x000e24000020d900 */
[----:B0-----:R0:W-:Y:S01]  /*8960*/  STG.E.U8 desc[UR36][R8.64], R4 ;  /* 0x0000000408007986 */ /* 0x0011e2000c101124 */
[----:B------:R-:W-:Y:S05]  /*8970*/  BRA `(.L_x_682) ;  /* 0x0000000c00d47947 */ /* 0x000fea0003800000 */
.L_x_685:
[----:B------:R-:W-:-:S13]  /*8980*/  ISETP.NE.AND P0, PT, R3, 0x2, PT ;  /* 0x000000020300780c */ /* 0x000fda0003f05270 */
[----:B------:R-:W-:Y:S05]  /*8990*/  @!P0 BRA `(.L_x_688) ;  /* 0x0000000000388947 */ /* 0x000fea0003800000 */
[----:B------:R-:W-:-:S13]  /*89a0*/  ISETP.NE.AND P0, PT, R3, 0x3, PT ;  /* 0x000000030300780c */ /* 0x000fda0003f05270 */
[----:B------:R-:W-:Y:S05]  /*89b0*/  @!P0 BRA `(.L_x_689) ;  /* 0x00000000001c8947 */ /* 0x000fea0003800000 */
[----:B------:R-:W-:-:S13]  /*89c0*/  ISETP.NE.AND P0, PT, R3, 0x4, PT ;  /* 0x000000040300780c */ /* 0x000fda0003f05270 */
[----:B------:R-:W-:Y:S05]  /*89d0*/  @P0 BRA `(.L_x_687) ;  /* 0x0000000c00500947 */ /* 0x000fea0003800000 */
[----:B------:R-:W-:Y:S02]  /*89e0*/  HADD2.F32 R4, -RZ, R0.H0_H0 ;  /* 0x20000000ff047230 */ /* 0x000fe40000004100 */
[----:B------:R-:W-:-:S04]  /*89f0*/  IMAD.MOV.U32 R25, RZ, RZ, R26 ;  /* 0x000000ffff197224 */ /* 0x000fc800078e001a */
[----:B------:R-:W0:Y:S02]  /*8a00*/  F2I.S64.TRUNC R4, R4 ;  /* 0x0000000400047311 */ /* 0x000e24000020d900 */
[----:B0-----:R0:W-:Y:S01]  /*8a10*/  STG.E.64 desc[UR36][R8.64], R4 ;  /* 0x0000000408007986 */ /* 0x0011e2000c101b24 */
[----:B------:R-:W-:Y:S05]  /*8a20*/  BRA `(.L_x_682) ;  /* 0x0000000c00a87947 */ /* 0x000fea0003800000 */
.L_x_689:
[----:B------:R-:W-:Y:S02]  /*8a30*/  HADD2.F32 R0, -RZ, R0.H0_H0 ;  /* 0x20000000ff007230 */ /* 0x000fe40000004100 */
[----:B------:R-:W-:Y:S02]  /*8a40*/  IMAD.MOV.U32 R25, RZ, RZ, R26 ;  /* 0x000000ffff197224 */ /* 0x000fe400078e001a */
[----:B------:R-:W0:Y:S02]  /*8a50*/  F2I.FTZ.TRUNC.NTZ R3, R0 ;  /* 0x0000000000037305 */ /* 0x000e24000021f100 */
[----:B0-----:R0:W-:Y:S01]  /*8a60*/  STG.E desc[UR36][R8.64], R3 ;  /* 0x0000000308007986 */ /* 0x0011e2000c101924 */
[----:B------:R-:W-:Y:S05]  /*8a70*/  BRA `(.L_x_682) ;  /* 0x0000000c00947947 */ /* 0x000fea0003800000 */
.L_x_688:
[----:B------:R-:W-:Y:S02]  /*8a80*/  HADD2.F32 R0, -RZ, R0.H0_H0 ;  /* 0x20000000ff007230 */ /* 0x000fe40000004100 */
[----:B------:R-:W-:Y:S02]  /*8a90*/  IMAD.MOV.U32 R25, RZ, RZ, R26 ;  /* 0x000000ffff197224 */ /* 0x000fe400078e001a */
[----:B------:R-:W0:Y:S02]  /*8aa0*/  F2I.FTZ.TRUNC.NTZ R3, R0 ;  /* 0x0000000000037305 */ /* 0x000e24000021f100 */
[----:B0-----:R0:W-:Y:S01]  /*8ab0*/  STG.E.U16 desc[UR36][R8.64], R3 ;  /* 0x0000000308007986 */ /* 0x0011e2000c101524 */
[----:B------:R-:W-:Y:S05]  /*8ac0*/  BRA `(.L_x_682) ;  /* 0x0000000c00807947 */ /* 0x000fea0003800000 */
.L_x_684:
[----:B------:R-:W-:-:S13]  /*8ad0*/  ISETP.GT.AND P0, PT, R3, 0x6, PT ;  /* 0x000000060300780c */ /* 0x000fda0003f04270 */
[----:B------:R-:W-:Y:S05]  /*8ae0*/  @P0 BRA `(.L_x_690) ;  /* 0x00000000002c0947 */ /* 0x000fea0003800000 */
[----:B------:R-:W-:-:S13]  /*8af0*/  ISETP.NE.AND P0, PT, R3, 0x5, PT ;  /* 0x000000050300780c */ /* 0x000fda0003f05270 */
[----:B------:R-:W-:Y:S05]  /*8b00*/  @!P0 BRA `(.L_x_691) ;  /* 0x0000000000188947 */ /* 0x000fea0003800000 */
[----:B------:R-:W-:-:S13]  /*8b10*/  ISETP.NE.AND P0, PT, R3, 0x6, PT ;  /* 0x000000060300780c */ /* 0x000fda0003f05270 */
[----:B------:R-:W-:Y:S05]  /*8b20*/  @P0 BRA `(.L_x_687) ;  /* 0x0000000800fc0947 */ /* 0x000fea0003800000 */
[----:B------:R-:W-:Y:S02]  /*8b30*/  HADD2.F32 R3, -RZ, R0.H0_H0 ;  /* 0x20000000ff037230 */ /* 0x000fe40000004100 */
[----:B------:R-:W-:-:S03]  /*8b40*/  IMAD.MOV.U32 R25, RZ, RZ, R26 ;  /* 0x000000ffff197224 */ /* 0x000fc600078e001a */
[----:B------:R1:W-:Y:S01]  /*8b50*/  STG.E desc[UR36][R8.64], R3 ;  /* 0x0000000308007986 */ /* 0x0003e2000c101924 */
[----:B------:R-:W-:Y:S05]  /*8b60*/  BRA `(.L_x_682) ;  /* 0x0000000c00587947 */ /* 0x000fea0003800000 */
.L_x_691:
[----:B------:R0:W-:Y:S01]  /*8b70*/  STG.E.U16 desc[UR36][R8.64], R0 ;  /* 0x0000000008007986 */ /* 0x0001e2000c101524 */
[----:B------:R-:W-:Y:S01]  /*8b80*/  IMAD.MOV.U32 R25, RZ, RZ, R26 ;  /* 0x000000ffff197224 */ /* 0x000fe200078e001a */
[----:B------:R-:W-:Y:S06]  /*8b90*/  BRA `(.L_x_682) ;  /* 0x0000000c004c7947 */ /* 0x000fec0003800000 */
.L_x_690:
[----:B------:R-:W-:-:S13]  /*8ba0*/  ISETP.NE.AND P0, PT, R3, 0x7, PT ;  /* 0x000000070300780c */ /* 0x000fda0003f05270 */
[----:B------:R-:W-:Y:S05]  /*8bb0*/  @!P0 BRA `(.L_x_692) ;  /* 0x00000000003c8947 */ /* 0x000fea0003800000 */
[----:B------:R-:W-:-:S13]  /*8bc0*/  ISETP.NE.AND P0, PT, R3, 0x8, PT ;  /* 0x000000080300780c */ /* 0x000fda0003f05270 */
[----:B------:R-:W-:Y:S05]  /*8bd0*/  @!P0 BRA `(.L_x_693) ;  /* 0x00000000001c8947 */ /* 0x000fea0003800000 */
[----:B------:R-:W-:-:S13]  /*8be0*/  ISETP.NE.AND P0, PT, R3, 0x9, PT ;  /* 0x000000090300780c */ /* 0x000fda0003f05270 */
[----:B------:R-:W-:Y:S05]  /*8bf0*/  @P0 BRA `(.L_x_687) ;  /* 0x0000000800c80947 */ /* 0x000fea0003800000 */
[----:B------:R-:W-:Y:S02]  /*8c00*/  HADD2.F32 R4, -RZ, R0.H0_H0 ;  /* 0x20000000ff047230 */ /* 0x000fe40000004100 */
[----:B------:R-:W-:Y:S02]  /*8c10*/  IMAD.MOV.U32 R5, RZ, RZ, RZ ;  /* 0x000000ffff057224 */ /* 0x000fe400078e00ff */
[----:B------:R-:W-:-:S03]  /*8c20*/  IMAD.MOV.U32 R25, RZ, RZ, R26 ;  /* 0x000000ffff197224 */ /* 0x000fc600078e001a */
[----:B------:R2:W-:Y:S01]  /*8c30*/  STG.E.64 desc[UR36][R8.64], R4 ;  /* 0x0000000408007986 */ /* 0x0005e2000c101b24 */
[----:B------:R-:W-:Y:S05]  /*8c40*/  BRA `(.L_x_682) ;  /* 0x0000000c00207947 */ /* 0x000fea0003800000 */
.L_x_693:
[----:B------:R-:W-:Y:S02]  /*8c50*/  HADD2.F32 R0, -RZ, R0.H0_H0 ;  /* 0x20000000ff007230 */ /* 0x000fe40000004100 */
[----:B------:R-:W-:-:S03]  /*8c60*/  IMAD.MOV.U32 R25, RZ, RZ, R26 ;  /* 0x000000ffff197224 */ /* 0x000fc600078e001a */
[----:B------:R-:W-:-:S04]  /*8c70*/  F2FP.F16.F32.PACK_AB R0, RZ, R0 ;  /* 0x00000000ff00723e */ /* 0x000fc800000000ff */
[----:B------:R-:W-:-:S05]  /*8c80*/  PRMT R0, R0, 0x5410, RZ ;  /* 0x0000541000007816 */ /* 0x000fca00000000ff */
[----:B------:R3:W-:Y:S01]  /*8c90*/  STG.E desc[UR36][R8.64], R0 ;  /* 0x0000000008007986 */ /* 0x0007e2000c101924 */
[----:B------:R-:W-:Y:S05]  /*8ca0*/  BRA `(.L_x_682) ;  /* 0x0000000c00087947 */ /* 0x000fea0003800000 */
.L_x_692:
[----:B------:R-:W-:Y:S02]  /*8cb0*/  HADD2.F32 R4, -RZ, R0.H0_H0 ;  /* 0x20000000ff047230 */ /* 0x000fe40000004100 */
[----:B------:R-:W-:-:S03]  /*8cc0*/  IMAD.MOV.U32 R25, RZ, RZ, R26 ;  /* 0x000000ffff197224 */ /* 0x000fc600078e001a */
[----:B------:R-:W-:-:S06]  /*8cd0*/  FMUL.FTZ R4, R4, 1 ;  /* 0x3f80000004047820 */ /* 0x000fcc0000410000 */
[----:B------:R-:W0:Y:S02]  /*8ce0*/  F2F.F64.F32 R4, R4 ;  /* 0x0000000400047310 */ /* 0x000e240000201800 */
[----:B0-----:R4:W-:Y:S01]  /*8cf0*/  STG.E.64 desc[UR36][R8.64], R4 ;  /* 0x0000000408007986 */ /* 0x0019e2000c101b24 */
[----:B------:R-:W-:Y:S05]  /*8d00*/  BRA `(.L_x_682) ;  /* 0x0000000800f07947 */ /* 0x000fea0003800000 */
.L_x_683:
        /* <DEDUP_REMOVED lines=10> */
[----:B------:R-:W-:-:S04]  /*8db0*/  FSETP.NEU.FTZ.AND P0, PT, R0, RZ, PT ;  /* 0x000000ff0000720b */ /* 0x000fc80003f1d000 */
[----:B------:R-:W-:-:S05]  /*8dc0*/  SEL R3, RZ, 0x1, !P0 ;  /* 0x00000001ff037807 */ /* 0x000fca0004000000 */
[----:B------:R0:W-:Y:S01]  /*8dd0*/  STG.E.U8 desc[UR36][R8.64], R3 ;  /* 0x0000000308007986 */ /* 0x0001e2000c101124 */
[----:B------:R-:W-:Y:S05]  /*8de0*/  BRA `(.L_x_682) ;  /* 0x0000000800b87947 */ /* 0x000fea0003800000 */
.L_x_696:
[----:B------:R-:W-:Y:S01]  /*8df0*/  HADD2.F32 R0, -RZ, R0.H0_H0 ;  /* 0x20000000ff007230 */ /* 0x000fe20000004100 */
[----:B------:R-:W-:Y:S01]  /*8e00*/  CS2R R6, SRZ ;  /* 0x0000000000067805 */ /* 0x000fe2000001ff00 */
[----:B------:R-:W-:-:S03]  /*8e10*/  IMAD.MOV.U32 R25, RZ, RZ, R26 ;  /* 0x000000ffff197224 */ /* 0x000fc600078e001a */
[----:B------:R-:W-:-:S04]  /*8e20*/  FMUL.FTZ R0, R0, 1 ;  /* 0x3f80000000007820 */ /* 0x000fc80000410000 */
[----:B------:R-:W0:Y:S02]  /*8e30*/  F2F.F64.F32 R4, R0 ;  /* 0x0000000000047310 */ /* 0x000e240000201800 */
[----:B0-----:R0:W-:Y:S01]  /*8e40*/  STG.E.128 desc[UR36][R8.64], R4 ;  /* 0x0000000408007986 */ /* 0x0011e2000c101d24 */
[----:B------:R-:W-:Y:S05]  /*8e50*/  BRA `(.L_x_682) ;  /* 0x00000008009c7947 */ /* 0x000fea0003800000 */
.L_x_695:
        /* <DEDUP_REMOVED lines=21> */
.L_x_700:
[----:B------:R-:W-:Y:S05]  /*8fb0*/  BSYNC B0 ;  /* 0x0000000000007941 */ /* 0x000fea0003800000 */
.L_x_699:
[----:B------:R-:W-:Y:S01]  /*8fc0*/  LOP3.LUT R5, R0, R5, RZ, 0xfc, !PT ;  /* 0x0000000500057212 */ /* 0x000fe200078efcff */
[----:B------:R-:W-:-:S04]  /*8fd0*/  IMAD.MOV.U32 R25, RZ, RZ, R26 ;  /* 0x000000ffff197224 */ /* 0x000fc800078e001a */
[----:B------:R0:W-:Y:S01]  /*8fe0*/  STG.E.U8 desc[UR36][R8.64], R5 ;  /* 0x0000000508007986 */ /* 0x0001e2000c101124 */
[----:B------:R-:W-:Y:S05]  /*8ff0*/  BRA `(.L_x_682) ;  /* 0x0000000800347947 */ /* 0x000fea0003800000 */
.L_x_698:
        /* <DEDUP_REMOVED lines=13> */
.L_x_702:
[----:B------:R-:W-:Y:S01]  /*90d0*/  IMAD.MOV.U32 R0, RZ, RZ, 0x7f ;  /* 0x0000007fff007424 */ /* 0x000fe200078e00ff */
[----:B------:R-:W-:-:S04]  /*90e0*/  ISETP.GT.U32.AND P0, PT, R3, 0x7f800000, PT ;  /* 0x7f8000000300780c */ /* 0x000fc80003f04070 */
[----:B------:R-:W-:-:S09]  /*90f0*/  SEL R0, R0, 0x7c, P0 ;  /* 0x0000007c00007807 */ /* 0x000fd20000000000 */
.L_x_703:
[----:B------:R-:W-:Y:S05]  /*9100*/  BSYNC B0 ;  /* 0x0000000000007941 */ /* 0x000fea0003800000 */
.L_x_701:
[----:B------:R-:W-:Y:S01]  /*9110*/  LOP3.LUT R3, R5, 0x80000000, RZ, 0xc0, !PT ;  /* 0x8000000005037812 */ /* 0x000fe200078ec0ff */
[----:B------:R-:W-:-:S03]  /*9120*/  IMAD.MOV.U32 R25, RZ, RZ, R26 ;  /* 0x000000ffff197224 */ /* 0x000fc600078e001a */
[----:B------:R-:W-:-:S04]  /*9130*/  SHF.R.U32.HI R3, RZ, 0x18, R3 ;  /* 0x00000018ff037819 */ /* 0x000fc80000011603 */
[----:B------:R-:W-:-:S05]  /*9140*/  LOP3.LUT R3, R0, R3, RZ, 0xfc, !PT ;  /* 0x0000000300037212 */ /* 0x000fca00078efcff */
[----:B------:R0:W-:Y:S01]  /*9150*/  STG.E.U8 desc[UR36][R8.64], R3 ;  /* 0x0000000308007986 */ /* 0x0001e2000c101124 */
[----:B------:R-:W-:Y:S05]  /*9160*/  BRA `(.L_x_682) ;  /* 0x0000000400d87947 */ /* 0x000fea0003800000 */
.L_x_697:
[----:B------:R-:W-:Y:S02]  /*9170*/  HADD2.F32 R0, -RZ, R0.H0_H0 ;  /* 0x20000000ff007230 */ /* 0x000fe40000004100 */
[----:B------:R-:W-:-:S03]  /*9180*/  IMAD.MOV.U32 R25, RZ, RZ, R26 ;  /* 0x000000ffff197224 */ /* 0x000fc600078e001a */
[----:B------:R-:W-:-:S05]  /*9190*/  F2FP.BF16.F32.PACK_AB R0, RZ, R0 ;  /* 0x00000000ff00723e */ /* 0x000fca00000010ff */
[----:B------:R0:W-:Y:S01]  /*91a0*/  STG.E.U16 desc[UR36][R8.64], R0 ;  /* 0x0000000008007986 */ /* 0x0001e2000c101524 */
[----:B------:R-:W-:Y:S05]  /*91b0*/  BRA `(.L_x_682) ;  /* 0x0000000400c47947 */ /* 0x000fea0003800000 */
.L_x_694:
        /* <DEDUP_REMOVED lines=10> */
[----:B------:R-:W0:Y:S02]  /*9260*/  F2I.FTZ.U32.TRUNC.NTZ R3, R3 ;  /* 0x0000000300037305 */ /* 0x000e24000021f000 */
[----:B0-----:R0:W-:Y:S01]  /*9270*/  STG.E.U16 desc[UR36][R8.64], R3 ;  /* 0x0000000308007986 */ /* 0x0011e2000c101524 */
[----:B------:R-:W-:Y:S05]  /*9280*/  BRA `(.L_x_682) ;  /* 0x0000000400907947 */ /* 0x000fea0003800000 */
.L_x_706:
        /* <DEDUP_REMOVED lines=17> */
.L_x_709:
[----:B------:R-:W-:-:S04]  /*93a0*/  LOP3.LUT R3, R5, 0x80000000, RZ, 0xc0, !PT ;  /* 0x8000000005037812 */ /* 0x000fc800078ec0ff */
[----:B------:R-:W-:-:S04]  /*93b0*/  SHF.R.U32.HI R3, RZ, 0x18, R3 ;  /* 0x00000018ff037819 */ /* 0x000fc80000011603 */
[----:B------:R-:W-:-:S04]  /*93c0*/  LOP3.LUT R0, R0, R3, RZ, 0xfc, !PT ;  /* 0x0000000300007212 */ /* 0x000fc800078efcff */
[----:B------:R-:W-:-:S07]  /*93d0*/  PRMT R4, R0, 0x7610, R4 ;  /* 0x0000761000047816 */ /* 0x000fce0000000004 */
.L_x_708:
[----:B------:R-:W-:Y:S05]  /*93e0*/  BSYNC B0 ;  /* 0x0000000000007941 */ /* 0x000fea0003800000 */
.L_x_707:
[----:B------:R0:W-:Y:S01]  /*93f0*/  STG.E.U8 desc[UR36][R8.64], R4 ;  /* 0x0000000408007986 */ /* 0x0001e2000c101124 */
[----:B------:R-:W-:Y:S01]  /*9400*/  IMAD.MOV.U32 R25, RZ, RZ, R26 ;  /* 0x000000ffff197224 */ /* 0x000fe200078e001a */
[----:B------:R-:W-:Y:S06]  /*9410*/  BRA `(.L_x_682) ;  /* 0x00000004002c7947 */ /* 0x000fec0003800000 */
.L_x_705:
        /* <DEDUP_REMOVED lines=17> */
.L_x_712:
[----:B------:R-:W-:-:S04]  /*9530*/  LOP3.LUT R3, R5, 0x80000000, RZ, 0xc0, !PT ;  /* 0x8000000005037812 */ /* 0x000fc800078ec0ff */
[----:B------:R-:W-:-:S04]  /*9540*/  SHF.R.U32.HI R3, RZ, 0x18, R3 ;  /* 0x00000018ff037819 */ /* 0x000fc80000011603 */
[----:B------:R-:W-:-:S04]  /*9550*/  LOP3.LUT R0, R0, R3, RZ, 0xfc, !PT ;  /* 0x0000000300007212 */ /* 0x000fc800078efcff */
[----:B------:R-:W-:-:S07]  /*9560*/  PRMT R4, R0, 0x7610, R4 ;  /* 0x0000761000047816 */ /* 0x000fce0000000004 */
.L_x_711:
[----:B------:R-:W-:Y:S05]  /*9570*/  BSYNC B0 ;  /* 0x0000000000007941 */ /* 0x000fea0003800000 */
.L_x_710:
[----:B------:R0:W-:Y:S01]  /*9580*/  STG.E.U8 desc[UR36][R8.64], R4 ;  /* 0x0000000408007986 */ /* 0x0001e2000c101124 */
[----:B------:R-:W-:Y:S01]  /*9590*/  IMAD.MOV.U32 R25, RZ, RZ, R26 ;  /* 0x000000ffff197224 */ /* 0x000fe200078e001a */
[----:B------:R-:W-:Y:S06]  /*95a0*/  BRA `(.L_x_682) ;  /* 0x0000000000c87947 */ /* 0x000fec0003800000 */
.L_x_704:
[----:B------:R-:W-:-:S13]  /*95b0*/  ISETP.NE.AND P0, PT, R3, 0x1c, PT ;  /* 0x0000001c0300780c */ /* 0x000fda0003f05270 */
[----:B------:R-:W-:Y:S05]  /*95c0*/  @!P0 BRA `(.L_x_713) ;  /* 0x0000000000b08947 */ /* 0x000fea0003800000 */
[----:B------:R-:W-:-:S13]  /*95d0*/  ISETP.NE.AND P0, PT, R3, 0x1d, PT ;  /* 0x0000001d0300780c */ /* 0x000fda0003f05270 */
[----:B------:R-:W-:Y:S05]  /*95e0*/  @!P0 BRA `(.L_x_714) ;  /* 0x0000000000948947 */ /* 0x000fea0003800000 */
[----:B------:R-:W-:-:S13]  /*95f0*/  ISETP.NE.AND P0, PT, R3, 0x2c, PT ;  /* 0x0000002c0300780c */ /* 0x000fda0003f05270 */
[----:B------:R-:W-:Y:S05]  /*9600*/  @P0 BRA `(.L_x_687) ;  /* 0x0000000000440947 */ /* 0x000fea0003800000 */
[----:B------:R-:W-:Y:S02]  /*9610*/  HADD2.F32 R4, -RZ, R0.H0_H0 ;  /* 0x20000000ff047230 */ /* 0x000fe40000004100 */
[----:B------:R-:W-:-:S03]  /*9620*/  IMAD.MOV.U32 R25, RZ, RZ, R26 ;  /* 0x000000ffff197224 */ /* 0x000fc600078e001a */
        /* <DEDUP_REMOVED lines=15> */
.L_x_687:
        /* <DEDUP_REMOVED lines=16> */
.L_x_715:
[----:B------:R-:W-:Y:S01]  /*9820*/  IMAD.MOV.U32 R25, RZ, RZ, R26 ;  /* 0x000000ffff197224 */ /* 0x000fe200078e001a */
[----:B------:R-:W-:Y:S06]  /*9830*/  BRA `(.L_x_682) ;  /* 0x0000000000247947 */ /* 0x000fec0003800000 */
.L_x_714:
[----:B------:R-:W-:Y:S02]  /*9840*/  HADD2.F32 R4, -RZ, R0.H0_H0 ;  /* 0x20000000ff047230 */ /* 0x000fe40000004100 */
[----:B------:R-:W-:-:S04]  /*9850*/  IMAD.MOV.U32 R25, RZ, RZ, R26 ;  /* 0x000000ffff197224 */ /* 0x000fc800078e001a */
[----:B------:R-:W0:Y:S02]  /*9860*/  F2I.U64.TRUNC R4, R4 ;  /* 0x0000000400047311 */ /* 0x000e24000020d800 */
[----:B0-----:R0:W-:Y:S01]  /*9870*/  STG.E.64 desc[UR36][R8.64], R4 ;  /* 0x0000000408007986 */ /* 0x0011e2000c101b24 */
[----:B------:R-:W-:Y:S05]  /*9880*/  BRA `(.L_x_682) ;  /* 0x0000000000107947 */ /* 0x000fea0003800000 */
.L_x_713:
[----:B------:R-:W-:Y:S02]  /*9890*/  HADD2.F32 R0, -RZ, R0.H0_H0 ;  /* 0x20000000ff007230 */ /* 0x000fe40000004100 */
[----:B------:R-:W-:Y:S02]  /*98a0*/  IMAD.MOV.U32 R25, RZ, RZ, R26 ;  /* 0x000000ffff197224 */ /* 0x000fe400078e001a */
[----:B------:R-:W0:Y:S02]  /*98b0*/  F2I.FTZ.U32.TRUNC.NTZ R3, R0 ;  /* 0x0000000000037305 */ /* 0x000e24000021f000 */
[----:B0-----:R0:W-:Y:S03]  /*98c0*/  STG.E desc[UR36][R8.64], R3 ;  /* 0x0000000308007986 */ /* 0x0011e6000c101924 */
.L_x_682:
[----:B------:R-:W-:Y:S05]  /*98d0*/  BSYNC B6 ;  /* 0x0000000000067941 */ /* 0x000fea0003800000 */
.L_x_681:
[----:B------:R-:W-:Y:S01]  /*98e0*/  ISETP.GE.AND P0, PT, R25, R28, PT ;  /* 0x0000001c1900720c */ /* 0x000fe20003f06270 */
[----:B------:R-:W-:-:S12]  /*98f0*/  BSSY B6, `(.L_x_716) ;  /* 0x00001fc000067945 */ /* 0x000fd80003800000 */
[----:B------:R-:W-:Y:S05]  /*9900*/  @P0 BRA `(.L_x_717) ;  /* 0x0000001c00e80947 */ /* 0x000fea0003800000 */
[----:B01234-:R-:W0:Y:S01]  /*9910*/  LDC.64 R8, c[0x0][0x218] ;  /* 0x00008600ff087b82 */ /* 0x01fe220000000a00 */
[----:B------:R-:W-:Y:S01]  /*9920*/  IMAD R0, R2, 0x200, R25 ;  /* 0x0000020002007824 */ /* 0x000fe200078e0219 */
[----:B------:R-:W-:Y:S01]  /*9930*/  PRMT R4, R27, 0x9910, RZ ;  /* 0x000099101b047816 */ /* 0x000fe200000000ff */
[----:B------:R-:W-:Y:S02]  /*9940*/  ULDC UR4, c[0x0][0x244] ;  /* 0x0000910000047ab9 */ /* 0x000fe40000000800 */
[----:B------:R-:W-:Y:S02]  /*9950*/  IMAD R3, R0, UR4, RZ ;  /* 0x0000000400037c24 */ /* 0x000fe4000f8e02ff */
[----:B------:R-:W-:-:S05]  /*9960*/  IMAD.MOV.U32 R0, RZ, RZ, R4 ;  /* 0x000000ffff007224 */ /* 0x000fca00078e0004 */
        /* <DEDUP_REMOVED lines=16> */
.L_x_721:
[----:B------:R-:W-:-:S06]  /*9a70*/  HADD2.F32 R5, -RZ, R18.H0_H0 ;  /* 0x20000012ff057230 */ /* 0x000fcc0000004100 */
[----:B------:R-:W0:Y:S02]  /*9a80*/  F2I.S64.TRUNC R4, R5 ;  /* 0x0000000500047311 */ /* 0x000e24000020d900 */
[----:B0-----:R0:W-:Y:S01]  /*9a90*/  STG.E.U8 desc[UR36][R8.64], R4 ;  /* 0x0000000408007986 */ /* 0x0011e2000c101124 */
[----:B------:R-:W-:Y:S05]  /*9aa0*/  BRA `(.L_x_723) ;  /* 0x0000000c00847947 */ /* 0x000fea0003800000 */
.L_x_720:
        /* <DEDUP_REMOVED lines=10> */
.L_x_725:
[----:B------:R-:W-:-:S04]  /*9b50*/  HADD2.F32 R18, -RZ, R18.H0_H0 ;  /* 0x20000012ff127230 */ /* 0x000fc80000004100 */
[----:B------:R-:W0:Y:S02]  /*9b60*/  F2I.FTZ.TRUNC.NTZ R3, R18 ;  /* 0x0000001200037305 */ /* 0x000e24000021f100 */
[----:B0-----:R0:W-:Y:S01]  /*9b70*/  STG.E desc[UR36][R8.64], R3 ;  /* 0x0000000308007986 */ /* 0x0011e2000c101924 */
[----:B------:R-:W-:Y:S05]  /*9b80*/  BRA `(.L_x_723) ;  /* 0x0000000c004c7947 */ /* 0x000fea0003800000 */
.L_x_724:
[----:B------:R-:W-:-:S04]  /*9b90*/  HADD2.F32 R18, -RZ, R18.H0_H0 ;  /* 0x20000012ff127230 */ /* 0x000fc80000004100 */
[----:B------:R-:W0:Y:S02]  /*9ba0*/  F2I.FTZ.TRUNC.NTZ R3, R18 ;  /* 0x0000001200037305 */ /* 0x000e24000021f100 */
[----:B0-----:R0:W-:Y:S01]  /*9bb0*/  STG.E.U16 desc[UR36][R8.64], R3 ;  /* 0x0000000308007986 */ /* 0x0011e2000c101524 */
[----:B------:R-:W-:Y:S05]  /*9bc0*/  BRA `(.L_x_723) ;  /* 0x0000000c003c7947 */ /* 0x000fea0003800000 */
.L_x_719:
        /* <DEDUP_REMOVED lines=9> */
.L_x_727:
[----:B------:R0:W-:Y:S01]  /*9c60*/  STG.E.U16 desc[UR36][R8.64], R18 ;  /* 0x0000001208007986 */ /* 0x0001e2000c101524 */
[----:B------:R-:W-:Y:S05]  /*9c70*/  BRA `(.L_x_723) ;  /* 0x0000000c00107947 */ /* 0x000fea0003800000 */
.L_x_726:
        /* <DEDUP_REMOVED lines=10> */
.L_x_729:
[----:B------:R-:W-:-:S05]  /*9d20*/  HADD2.F32 R0, -RZ, R18.H0_H0 ;  /* 0x20000012ff007230 */ /* 0x000fca0000004100 */
[----:B------:R-:W-:-:S04]  /*9d30*/  F2FP.F16.F32.PACK_AB R0, RZ, R0 ;  /* 0x00000000ff00723e */ /* 0x000fc800000000ff */
[----:B------:R-:W-:-:S05]  /*9d40*/  PRMT R0, R0, 0x5410, RZ ;  /* 0x0000541000007816 */ /* 0x000fca00000000ff */
[----:B------:R3:W-:Y:S01]  /*9d50*/  STG.E desc[UR36][R8.64], R0 ;  /* 0x0000000008007986 */ /* 0x0007e2000c101924 */
[----:B------:R-:W-:Y:S05]  /*9d60*/  BRA `(.L_x_723) ;  /* 0x0000000800d47947 */ /* 0x000fea0003800000 */
.L_x_728:
[----:B------:R-:W-:-:S05]  /*9d70*/  HADD2.F32 R4, -RZ, R18.H0_H0 ;  /* 0x20000012ff047230 */ /* 0x000fca0000004100 */
[----:B------:R-:W-:-:S06]  /*9d80*/  FMUL.FTZ R4, R4, 1 ;  /* 0x3f80000004047820 */ /* 0x000fcc0000410000 */
[----:B------:R-:W0:Y:S02]  /*9d90*/  F2F.F64.F32 R4, R4 ;  /* 0x0000000400047310 */ /* 0x000e240000201800 */
[----:B0-----:R4:W-:Y:S01]  /*9da0*/  STG.E.64 desc[UR36][R8.64], R4 ;  /* 0x0000000408007986 */ /* 0x0019e2000c101b24 */
[----:B------:R-:W-:Y:S05]  /*9db0*/  BRA `(.L_x_723) ;  /* 0x0000000800c07947 */ /* 0x000fea0003800000 */
.L_x_718:
        /* <DEDUP_REMOVED lines=13> */
.L_x_732:
[----:B------:R-:W-:Y:S01]  /*9e90*/  HADD2.F32 R18, -RZ, R18.H0_H0 ;  /* 0x20000012ff127230 */ /* 0x000fe20000004100 */
[----:B------:R-:W-:-:S04]  /*9ea0*/  CS2R R6, SRZ ;  /* 0x0000000000067805 */ /* 0x000fc8000001ff00 */
[----:B------:R-:W-:-:S06]  /*9eb0*/  FMUL.FTZ R4, R18, 1 ;  /* 0x3f80000012047820 */ /* 0x000fcc0000410000 */
[----:B------:R-:W0:Y:S02]  /*9ec0*/  F2F.F64.F32 R4, R4 ;  /* 0x0000000400047310 */ /* 0x000e240000201800 */
[----:B0-----:R0:W-:Y:S01]  /*9ed0*/  STG.E.128 desc[UR36][R8.64], R4 ;  /* 0x0000000408007986 */ /* 0x0011e2000c101d24 */
[----:B------:R-:W-:Y:S05]  /*9ee0*/  BRA `(.L_x_723) ;  /* 0x0000000800747947 */ /* 0x000fea0003800000 */
.L_x_731:
        /* <DEDUP_REMOVED lines=21> */
.L_x_736:
[----:B------:R-:W-:Y:S05]  /*a040*/  BSYNC B0 ;  /* 0x0000000000007941 */ /* 0x000fea0003800000 */
.L_x_735:
[----:B------:R-:W-:-:S05]  /*a050*/  LOP3.LUT R5, R0, R5, RZ, 0xfc, !PT ;  /* 0x0000000500057212 */ /* 0x000fca00078efcff */
[----:B------:R0:W-:Y:S01]  /*a060*/  STG.E.U8 desc[UR36][R8.64], R5 ;  /* 0x0000000508007986 */ /* 0x0001e2000c101124 */
[----:B------:R-:W-:Y:S05]  /*a070*/  BRA `(.L_x_723) ;  /* 0x0000000800107947 */ /* 0x000fea0003800000 */
.L_x_734:
        /* <DEDUP_REMOVED lines=13> */
.L_x_738:
[----:B------:R-:W-:Y:S01]  /*a150*/  IMAD.MOV.U32 R0, RZ, RZ, 0x7f ;  /* 0x0000007fff007424 */ /* 0x000fe200078e00ff */
[----:B------:R-:W-:-:S04]  /*a160*/  ISETP.GT.U32.AND P0, PT, R3, 0x7f800000, PT ;  /* 0x7f8000000300780c */ /* 0x000fc80003f04070 */
[----:B------:R-:W-:-:S09]  /*a170*/  SEL R0, R0, 0x7c, P0 ;  /* 0x0000007c00007807 */ /* 0x000fd20000000000 */
.L_x_739:
[----:B------:R-:W-:Y:S05]  /*a180*/  BSYNC B0 ;  /* 0x0000000000007941 */ /* 0x000fea0003800000 */
.L_x_737:
[----:B------:R-:W-:-:S04]  /*a190*/  LOP3.LUT R3, R5, 0x80000000, RZ, 0xc0, !PT ;  /* 0x8000000005037812 */ /* 0x000fc800078ec0ff */
[----:B------:R-:W-:-:S04]  /*a1a0*/  SHF.R.U32.HI R3, RZ, 0x18, R3 ;  /* 0x00000018ff037819 */ /* 0x000fc80000011603 */
[----:B------:R-:W-:-:S05]  /*a1b0*/  LOP3.LUT R3, R0, R3, RZ, 0xfc, !PT ;  /* 0x0000000300037212 */ /* 0x000fca00078efcff */
[----:B------:R0:W-:Y:S01]  /*a1c0*/  STG.E.U8 desc[UR36][R8.64], R3 ;  /* 0x0000000308007986 */ /* 0x0001e2000c101124 */
[----:B------:R-:W-:Y:S05]  /*a1d0*/  BRA `(.L_x_723) ;  /* 0x0000000400b87947 */ /* 0x000fea0003800000 */
.L_x_733:
[----:B------:R-:W-:-:S05]  /*a1e0*/  HADD2.F32 R0, -RZ, R18.H0_H0 ;  /* 0x20000012ff007230 */ /* 0x000fca0000004100 */
[----:B------:R-:W-:-:S05]  /*a1f0*/  F2FP.BF16.F32.PACK_AB R0, RZ, R0 ;  /* 0x00000000ff00723e */ /* 0x000fca00000010ff */
[----:B------:R0:W-:Y:S01]  /*a200*/  STG.E.U16 desc[UR36][R8.64], R0 ;  /* 0x0000000008007986 */ /* 0x0001e2000c101524 */
[----:B------:R-:W-:Y:S05]  /*a210*/  BRA `(.L_x_723) ;  /* 0x0000000400a87947 */ /* 0x000fea0003800000 */
.L_x_730:
        /* <DEDUP_REMOVED lines=12> */
.L_x_742:
        /* <DEDUP_REMOVED lines=17> */
.L_x_745:
[----:B------:R-:W-:-:S04]  /*a3f0*/  LOP3.LUT R3, R5, 0x80000000, RZ, 0xc0, !PT ;  /* 0x8000000005037812 */ /* 0x000fc800078ec0ff */
[----:B------:R-:W-:-:S04]  /*a400*/  SHF.R.U32.HI R3, RZ, 0x18, R3 ;  /* 0x00000018ff037819 */ /* 0x000fc80000011603 */
[----:B------:R-:W-:-:S04]  /*a410*/  LOP3.LUT R0, R0, R3, RZ, 0xfc, !PT ;  /* 0x0000000300007212 */ /* 0x000fc800078efcff */
[----:B------:R-:W-:-:S07]  /*a420*/  PRMT R4, R0, 0x7610, R4 ;  /* 0x0000761000047816 */ /* 0x000fce0000000004 */
.L_x_744:
[----:B------:R-:W-:Y:S05]  /*a430*/  BSYNC B0 ;  /* 0x0000000000007941 */ /* 0x000fea0003800000 */
.L_x_743:
[----:B------:R0:W-:Y:S01]  /*a440*/  STG.E.U8 desc[UR36][R8.64], R4 ;  /* 0x0000000408007986 */ /* 0x0001e2000c101124 */
[----:B------:R-:W-:Y:S05]  /*a450*/  BRA `(.L_x_723) ;  /* 0x0000000400187947 */ /* 0x000fea0003800000 */
.L_x_741:
        /* <DEDUP_REMOVED lines=17> */
.L_x_748:
[----:B------:R-:W-:-:S04]  /*a570*/  LOP3.LUT R3, R5, 0x80000000, RZ, 0xc0, !PT ;  /* 0x8000000005037812 */ /* 0x000fc800078ec0ff */
[----:B------:R-:W-:-:S04]  /*a580*/  SHF.R.U32.HI R3, RZ, 0x18, R3 ;  /* 0x00000018ff037819 */ /* 0x000fc80000011603 */
[----:B------:R-:W-:-:S04]  /*a590*/  LOP3.LUT R0, R0, R3, RZ, 0xfc, !PT ;  /* 0x0000000300007212 */ /* 0x000fc800078efcff */
[----:B------:R-:W-:-:S07]  /*a5a0*/  PRMT R4, R0, 0x7610, R4 ;  /* 0x0000761000047816 */ /* 0x000fce0000000004 */
.L_x_747:
[----:B------:R-:W-:Y:S05]  /*a5b0*/  BSYNC B0 ;  /* 0x0000000000007941 */ /* 0x000fea0003800000 */
.L_x_746:
[----:B------:R0:W-:Y:S01]  /*a5c0*/  STG.E.U8 desc[UR36][R8.64], R4 ;  /* 0x0000000408007986 */ /* 0x0001e2000c101124 */
[----:B------:R-:W-:Y:S05]  /*a5d0*/  BRA `(.L_x_723) ;  /* 0x0000000000b87947 */ /* 0x000fea0003800000 */
.L_x_740:
        /* <DEDUP_REMOVED lines=22> */
.L_x_722:
        /* <DEDUP_REMOVED lines=16> */
.L_x_751:
[----:B------:R-:W-:Y:S05]  /*a840*/  BRA `(.L_x_723) ;  /* 0x00000000001c7947 */ /* 0x000fea0003800000 */
.L_x_750:
[----:B------:R-:W-:-:S06]  /*a850*/  HADD2.F32 R4, -RZ, R18.H0_H0 ;  /* 0x20000012ff047230 */ /* 0x000fcc0000004100 */
[----:B------:R-:W0:Y:S02]  /*a860*/  F2I.U64.TRUNC R4, R4 ;  /* 0x0000000400047311 */ /* 0x000e24000020d800 */
[----:B0-----:R0:W-:Y:S01]  /*a870*/  STG.E.64 desc[UR36][R8.64], R4 ;  /* 0x0000000408007986 */ /* 0x0011e2000c101b24 */
[----:B------:R-:W-:Y:S05]  /*a880*/  BRA `(.L_x_723) ;  /* 0x00000000000c7947 */ /* 0x000fea0003800000 */
.L_x_749:
[----:B------:R-:W-:-:S04]  /*a890*/  HADD2.F32 R18, -RZ, R18.H0_H0 ;  /* 0x20000012ff127230 */ /* 0x000fc80000004100 */
[----:B------:R-:W0:Y:S02]  /*a8a0*/  F2I.FTZ.U32.TRUNC.NTZ R3, R18 ;  /* 0x0000001200037305 */ /* 0x000e24000021f000 */
[----:B0-----:R0:W-:Y:S02]  /*a8b0*/  STG.E desc[UR36][R8.64], R3 ;  /* 0x0000000308007986 */ /* 0x0011e4000c101924 */
.L_x_723:
[----:B------:R-:W-:-:S05]  /*a8c0*/  VIADD R25, R25, 0x80 ;  /* 0x0000008019197836 */ /* 0x000fca0000000000 */
[----:B------:R-:W-:-:S13]  /*a8d0*/  ISETP.GE.AND P0, PT, R25, R28, PT ;  /* 0x0000001c1900720c */ /* 0x000fda0003f06270 */
        /* <DEDUP_REMOVED lines=19> */
[----:B------:R-:W-:-:S06]  /*aa10*/  HADD2.F32 R17, -RZ, R17.H0_H0 ;  /* 0x20000011ff117230 */ /* 0x000fcc0000004100 */
[----:B------:R-:W0:Y:S02]  /*aa20*/  F2I.FTZ.TRUNC.NTZ R17, R17 ;  /* 0x0000001100117305 */ /* 0x000e24000021f100 */
[----:B0-----:R0:W-:Y:S01]  /*aa30*/  STG.E.U8 desc[UR36][R8.64], R17 ;  /* 0x0000001108007986 */ /* 0x0011e2000c101124 */
[----:B------:R-:W-:Y:S05]  /*aa40*/  BRA `(.L_x_757) ;  /* 0x0000000c00947947 */ /* 0x000fea0003800000 */
.L_x_755:
[----:B------:R-:W-:-:S06]  /*aa50*/  HADD2.F32 R5, -RZ, R17.H0_H0 ;  /* 0x20000011ff057230 */ /* 0x000fcc0000004100 */
[----:B------:R-:W0:Y:S02]  /*aa60*/  F2I.S64.TRUNC R4, R5 ;  /* 0x0000000500047311 */ /* 0x000e24000020d900 */
[----:B0-----:R0:W-:Y:S01]  /*aa70*/  STG.E.U8 desc[UR36][R8.64], R4 ;  /* 0x0000000408007986 */ /* 0x0011e2000c101124 */
[----:B------:R-:W-:Y:S05]  /*aa80*/  BRA `(.L_x_757) ;  /* 0x0000000c00847947 */ /* 0x000fea0003800000 */
.L_x_754:
        /* <DEDUP_REMOVED lines=10> */
.L_x_759:
[----:B------:R-:W-:-:S06]  /*ab30*/  HADD2.F32 R17, -RZ, R17.H0_H0 ;  /* 0x20000011ff117230 */ /* 0x000fcc0000004100 */
[----:B------:R-:W0:Y:S02]  /*ab40*/  F2I.FTZ.TRUNC.NTZ R17, R17 ;  /* 0x0000001100117305 */ /* 0x000e24000021f100 */
[----:B0-----:R0:W-:Y:S01]  /*ab50*/  STG.E desc[UR36][R8.64], R17 ;  /* 0x0000001108007986 */ /* 0x0011e2000c101924 */
[----:B------:R-:W-:Y:S05]  /*ab60*/  BRA `(.L_x_757) ;  /* 0x0000000c004c7947 */ /* 0x000fea0003800000 */
.L_x_758:
[----:B------:R-:W-:-:S06]  /*ab70*/  HADD2.F32 R17, -RZ, R17.H0_H0 ;  /* 0x20000011ff117230 */ /* 0x000fcc0000004100 */
[----:B------:R-:W0:Y:S02]  /*ab80*/  F2I.FTZ.TRUNC.NTZ R17, R17 ;  /* 0x0000001100117305 */ /* 0x000e24000021f100 */
[----:B0-----:R0:W-:Y:S01]  /*ab90*/  STG.E.U16 desc[UR36][R8.64], R17 ;  /* 0x0000001108007986 */ /* 0x0011e2000c101524 */
[----:B------:R-:W-:Y:S05]  /*aba0*/  BRA `(.L_x_757) ;  /* 0x0000000c003c7947 */ /* 0x000fea0003800000 */
.L_x_753:
        /* <DEDUP_REMOVED lines=9> */
.L_x_761:
[----:B------:R4:W-:Y:S01]  /*ac40*/  STG.E.U16 desc[UR36][R8.64], R17 ;  /* 0x0000001108007986 */ /* 0x0009e2000c101524 */
[----:B------:R-:W-:Y:S05]  /*ac50*/  BRA `(.L_x_757) ;  /* 0x0000000c00107947 */ /* 0x000fea0003800000 */
.L_x_760:
        /* <DEDUP_REMOVED lines=10> */
.L_x_763:
[----:B------:R-:W-:-:S05]  /*ad00*/  HADD2.F32 R0, -RZ, R17.H0_H0 ;  /* 0x20000011ff007230 */ /* 0x000fca0000004100 */
[----:B------:R-:W-:-:S04]  /*ad10*/  F2FP.F16.F32.PACK_AB R0, RZ, R0 ;  /* 0x00000000ff00723e */ /* 0x000fc800000000ff */
[----:B------:R-:W-:-:S05]  /*ad20*/  PRMT R0, R0, 0x5410, RZ ;  /* 0x0000541000007816 */ /* 0x000fca00000000ff */
[----:B------:R2:W-:Y:S01]  /*ad30*/  STG.E desc[UR36][R8.64], R0 ;  /* 0x0000000008007986 */ /* 0x0005e2000c101924 */
[----:B------:R-:W-:Y:S05]  /*ad40*/  BRA `(.L_x_757) ;  /* 0x0000000800d47947 */ /* 0x000fea0003800000 */
.L_x_762:
[----:B------:R-:W-:-:S05]  /*ad50*/  HADD2.F32 R4, -RZ, R17.H0_H0 ;  /* 0x20000011ff047230 */ /* 0x000fca0000004100 */
[----:B------:R-:W-:-:S06]  /*ad60*/  FMUL.FTZ R4, R4, 1 ;  /* 0x3f80000004047820 */ /* 0x000fcc0000410000 */
[----:B------:R-:W0:Y:S02]  /*ad70*/  F2F.F64.F32 R4, R4 ;  /* 0x0000000400047310 */ /* 0x000e240000201800 */
[----:B0-----:R0:W-:Y:S01]  /*ad80*/  STG.E.64 desc[UR36][R8.64], R4 ;  /* 0x0000000408007986 */ /* 0x0011e2000c101b24 */
[----:B------:R-:W-:Y:S05]  /*ad90*/  BRA `(.L_x_757) ;  /* 0x0000000800c07947 */ /* 0x000fea0003800000 */
.L_x_752:
        /* <DEDUP_REMOVED lines=13> */
.L_x_766:
[----:B------:R-:W-:Y:S01]  /*ae70*/  HADD2.F32 R17, -RZ, R17.H0_H0 ;  /* 0x20000011ff117230 */ /* 0x000fe20000004100 */
[----:B------:R-:W-:-:S04]  /*ae80*/  CS2R R6, SRZ ;  /* 0x0000000000067805 */ /* 0x000fc8000001ff00 */
[----:B------:R-:W-:-:S06]  /*ae90*/  FMUL.FTZ R4, R17, 1 ;  /* 0x3f80000011047820 */ /* 0x000fcc0000410000 */
[----:B------:R-:W0:Y:S02]  /*aea0*/  F2F.F64.F32 R4, R4 ;  /* 0x0000000400047310 */ /* 0x000e240000201800 */
[----:B0-----:R0:W-:Y:S01]  /*aeb0*/  STG.E.128 desc[UR36][R8.64], R4 ;  /* 0x0000000408007986 */ /* 0x0011e2000c101d24 */
[----:B------:R-:W-:Y:S05]  /*aec0*/  BRA `(.L_x_757) ;  /* 0x0000000800747947 */ /* 0x000fea0003800000 */
.L_x_765:
        /* <DEDUP_REMOVED lines=21> */
.L_x_770:
[----:B------:R-:W-:Y:S05]  /*b020*/  BSYNC B0 ;  /* 0x0000000000007941 */ /* 0x000fea0003800000 */
.L_x_769:
[----:B------:R-:W-:-:S05]  /*b030*/  LOP3.LUT R5, R0, R5, RZ, 0xfc, !PT ;  /* 0x0000000500057212 */ /* 0x000fca00078efcff */
[----:B------:R0:W-:Y:S01]  /*b040*/  STG.E.U8 desc[UR36][R8.64], R5 ;  /* 0x0000000508007986 */ /* 0x0001e2000c101124 */
[----:B------:R-:W-:Y:S05]  /*b050*/  BRA `(.L_x_757) ;  /* 0x0000000800107947 */ /* 0x000fea0003800000 */
.L_x_768:
        /* <DEDUP_REMOVED lines=13> */
.L_x_772:
[----:B------:R-:W-:Y:S01]  /*b130*/  IMAD.MOV.U32 R0, RZ, RZ, 0x7f ;  /* 0x0000007fff007424 */ /* 0x000fe200078e00ff */
[----:B------:R-:W-:-:S04]  /*b140*/  ISETP.GT.U32.AND P0, PT, R3, 0x7f800000, PT ;  /* 0x7f8000000300780c */ /* 0x000fc80003f04070 */
[----:B------:R-:W-:-:S09]  /*b150*/  SEL R0, R0, 0x7c, P0 ;  /* 0x0000007c00007807 */ /* 0x000fd20000000000 */
.L_x_773:
[----:B------:R-:W-:Y:S05]  /*b160*/  BSYNC B0 ;  /* 0x0000000000007941 */ /* 0x000fea0003800000 */
.L_x_771:
[----:B------:R-:W-:-:S04]  /*b170*/  LOP3.LUT R3, R17, 0x80000000, RZ, 0xc0, !PT ;  /* 0x8000000011037812 */ /* 0x000fc800078ec0ff */
[----:B------:R-:W-:-:S04]  /*b180*/  SHF.R.U32.HI R3, RZ, 0x18, R3 ;  /* 0x00000018ff037819 */ /* 0x000fc80000011603 */
[----:B------:R-:W-:-:S05]  /*b190*/  LOP3.LUT R3, R0, R3, RZ, 0xfc, !PT ;  /* 0x0000000300037212 */ /* 0x000fca00078efcff */
[----:B------:R0:W-:Y:S01]  /*b1a0*/  STG.E.U8 desc[UR36][R8.64], R3 ;  /* 0x0000000308007986 */ /* 0x0001e2000c101124 */
[----:B------:R-:W-:Y:S05]  /*b1b0*/  BRA `(.L_x_757) ;  /* 0x0000000400b87947 */ /* 0x000fea0003800000 */
.L_x_767:
[----:B------:R-:W-:-:S05]  /*b1c0*/  HADD2.F32 R0, -RZ, R17.H0_H0 ;  /* 0x20000011ff007230 */ /* 0x000fca0000004100 */
[----:B------:R-:W-:-:S05]  /*b1d0*/  F2FP.BF16.F32.PACK_AB R0, RZ, R0 ;  /* 0x00000000ff00723e */ /* 0x000fca00000010ff */
[----:B------:R0:W-:Y:S01]  /*b1e0*/  STG.E.U16 desc[UR36][R8.64], R0 ;  /* 0x0000000008007986 */ /* 0x0001e2000c101524 */
[----:B------:R-:W-:Y:S05]  /*b1f0*/  BRA `(.L_x_757) ;  /* 0x0000000400a87947 */ /* 0x000fea0003800000 */
.L_x_764:
        /* <DEDUP_REMOVED lines=12> */
.L_x_776:
        /* <DEDUP_REMOVED lines=17> */
.L_x_779:
[----:B------:R-:W-:-:S04]  /*b3d0*/  LOP3.LUT R3, R17, 0x80000000, RZ, 0xc0, !PT ;  /* 0x8000000011037812 */ /* 0x000fc800078ec0ff */
[----:B------:R-:W-:-:S04]  /*b3e0*/  SHF.R.U32.HI R3, RZ, 0x18, R3 ;  /* 0x00000018ff037819 */ /* 0x000fc80000011603 */
[----:B------:R-:W-:-:S04]  /*b3f0*/  LOP3.LUT R0, R0, R3, RZ, 0xfc, !PT ;  /* 0x0000000300007212 */ /* 0x000fc800078efcff */
[----:B------:R-:W-:-:S07]  /*b400*/  PRMT R4, R0, 0x7610, R4 ;  /* 0x0000761000047816 */ /* 0x000fce0000000004 */
.L_x_778:
[----:B------:R-:W-:Y:S05]  /*b410*/  BSYNC B0 ;  /* 0x0000000000007941 */ /* 0x000fea0003800000 */
.L_x_777:
[----:B------:R0:W-:Y:S01]  /*b420*/  STG.E.U8 desc[UR36][R8.64], R4 ;  /* 0x0000000408007986 */ /* 0x0001e2000c101124 */
[----:B------:R-:W-:Y:S05]  /*b430*/  BRA `(.L_x_757) ;  /* 0x0000000400187947 */ /* 0x000fea0003800000 */
.L_x_775:
        /* <DEDUP_REMOVED lines=17> */
.L_x_782:
[----:B------:R-:W-:-:S04]  /*b550*/  LOP3.LUT R3, R17, 0x80000000, RZ, 0xc0, !PT ;  /* 0x8000000011037812 */ /* 0x000fc800078ec0ff */
[----:B------:R-:W-:-:S04]  /*b560*/  SHF.R.U32.HI R3, RZ, 0x18, R3 ;  /* 0x00000018ff037819 */ /* 0x000fc80000011603 */
[----:B------:R-:W-:-:S04]  /*b570*/  LOP3.LUT R0, R0, R3, RZ, 0xfc, !PT ;  /* 0x0000000300007212 */ /* 0x000fc800078efcff */
[----:B------:R-:W-:-:S07]  /*b580*/  PRMT R4, R0, 0x7610, R4 ;  /* 0x0000761000047816 */ /* 0x000fce0000000004 */
.L_x_781:
[----:B------:R-:W-:Y:S05]  /*b590*/  BSYNC B0 ;  /* 0x0000000000007941 */ /* 0x000fea0003800000 */
.L_x_780:
[----:B------:R0:W-:Y:S01]  /*b5a0*/  STG.E.U8 desc[UR36][R8.64], R4 ;  /* 0x0000000408007986 */ /* 0x0001e2000c101124 */
[----:B------:R-:W-:Y:S05]  /*b5b0*/  BRA `(.L_x_757) ;  /* 0x0000000000b87947 */ /* 0x000fea0003800000 */
.L_x_774:
        /* <DEDUP_REMOVED lines=22> */
.L_x_756:
        /* <DEDUP_REMOVED lines=16> */
.L_x_785:
[----:B------:R-:W-:Y:S05]  /*b820*/  BRA `(.L_x_757) ;  /* 0x00000000001c7947 */ /* 0x000fea0003800000 */
.L_x_784:
[----:B------:R-:W-:-:S06]  /*b830*/  HADD2.F32 R4, -RZ, R17.H0_H0 ;  /* 0x20000011ff047230 */ /* 0x000fcc0000004100 */
[----:B------:R-:W0:Y:S02]  /*b840*/  F2I.U64.TRUNC R4, R4 ;  /* 0x0000000400047311 */ /* 0x000e24000020d800 */
[----:B0-----:R0:W-:Y:S01]  /*b850*/  STG.E.64 desc[UR36][R8.64], R4 ;  /* 0x0000000408007986 */ /* 0x0011e2000c101b24 */
[----:B------:R-:W-:Y:S05]  /*b860*/  BRA `(.L_x_757) ;  /* 0x00000000000c7947 */ /* 0x000fea0003800000 */
.L_x_783:
[----:B------:R-:W-:-:S06]  /*b870*/  HADD2.F32 R17, -RZ, R17.H0_H0 ;  /* 0x20000011ff117230 */ /* 0x000fcc0000004100 */
[----:B------:R-:W0:Y:S02]  /*b880*/  F2I.FTZ.U32.TRUNC.NTZ R17, R17 ;  /* 0x0000001100117305 */ /* 0x000e24000021f000 */
[----:B0-----:R0:W-:Y:S02]  /*b890*/  STG.E desc[UR36][R8.64], R17 ;  /* 0x0000001108007986 */ /* 0x0011e4000c101924 */
.L_x_757:
[----:B------:R-:W-:-:S07]  /*b8a0*/  VIADD R25, R25, 0x80 ;  /* 0x0000008019197836 */ /* 0x000fce0000000000 */
.L_x_717:
[----:B------:R-:W-:Y:S05]  /*b8b0*/  BSYNC B6 ;  /* 0x0000000000067941 */ /* 0x000fea0003800000 */
.L_x_716:
[----:B------:R-:W-:-:S13]  /*b8c0*/  ISETP.GE.AND P0, PT, R25, R28, PT ;  /* 0x0000001c1900720c */ /* 0x000fda0003f06270 */
[----:B------:R-:W-:Y:S05]  /*b8d0*/  @P0 EXIT ;  /* 0x000000000000094d */ /* 0x000fea0003800000 */
[----:B012-4-:R-:W0:Y:S01]  /*b8e0*/  LDC.64 R4, c[0x0][0x218] ;  /* 0x00008600ff047b82 */ /* 0x017e220000000a00 */
[----:B---3--:R-:W-:Y:S01]  /*b8f0*/  PRMT R0, R27, 0x9910, RZ ;  /* 0x000099101b007816 */ /* 0x008fe200000000ff */
        /* <DEDUP_REMOVED lines=19> */
.L_x_789:
[----:B------:R-:W-:-:S06]  /*ba30*/  HADD2.F32 R5, -RZ, R16.H0_H0 ;  /* 0x20000010ff057230 */ /* 0x000fcc0000004100 */
[----:B------:R-:W0:Y:S02]  /*ba40*/  F2I.S64.TRUNC R4, R5 ;  /* 0x0000000500047311 */ /* 0x000e24000020d900 */
[----:B0-----:R-:W-:Y:S01]  /*ba50*/  STG.E.U8 desc[UR36][R2.64], R4 ;  /* 0x0000000402007986 */ /* 0x001fe2000c101124 */
[----:B------:R-:W-:Y:S05]  /*ba60*/  EXIT ;  /* 0x000000000000794d */ /* 0x000fea0003800000 */
.L_x_788:
        /* <DEDUP_REMOVED lines=10> */
.L_x_792:
[----:B------:R-:W-:-:S04]  /*bb10*/  HADD2.F32 R16, -RZ, R16.H0_H0 ;  /* 0x20000010ff107230 */ /* 0x000fc80000004100 */
[----:B------:R-:W0:Y:S02]  /*bb20*/  F2I.FTZ.TRUNC.NTZ R5, R16 ;  /* 0x0000001000057305 */ /* 0x000e24000021f100 */
[----:B0-----:R-:W-:Y:S01]  /*bb30*/  STG.E desc[UR36][R2.64], R5 ;  /* 0x0000000502007986 */ /* 0x001fe2000c101924 */
[----:B------:R-:W-:Y:S05]  /*bb40*/  EXIT ;  /* 0x000000000000794d */ /* 0x000fea0003800000 */
.L_x_791:
[----:B------:R-:W-:-:S04]  /*bb50*/  HADD2.F32 R16, -RZ, R16.H0_H0 ;  /* 0x20000010ff107230 */ /* 0x000fc80000004100 */
[----:B------:R-:W0:Y:S02]  /*bb60*/  F2I.FTZ.TRUNC.NTZ R5, R16 ;  /* 0x0000001000057305 */ /* 0x000e24000021f100 */
[----:B0-----:R-:W-:Y:S01]  /*bb70*/  STG.E.U16 desc[UR36][R2.64], R5 ;  /* 0x0000000502007986 */ /* 0x001fe2000c101524 */
[----:B------:R-:W-:Y:S05]  /*bb80*/  EXIT ;  /* 0x000000000000794d */ /* 0x000fea0003800000 */
.L_x_787:
        /* <DEDUP_REMOVED lines=9> */
.L_x_794:
[----:B------:R-:W-:Y:S01]  /*bc20*/  STG.E.U16 desc[UR36][R2.64], R16 ;  /* 0x0000001002007986 */ /* 0x000fe2000c101524 */
[----:B------:R-:W-:Y:S05]  /*bc30*/  EXIT ;  /* 0x000000000000794d */ /* 0x000fea0003800000 */
.L_x_793:
        /* <DEDUP_REMOVED lines=10> */
.L_x_796:
[----:B------:R-:W-:-:S05]  /*bce0*/  HADD2.F32 R0, -RZ, R16.H0_H0 ;  /* 0x20000010ff007230 */ /* 0x000fca0000004100 */
[----:B------:R-:W-:-:S04]  /*bcf0*/  F2FP.F16.F32.PACK_AB R0, RZ, R0 ;  /* 0x00000000ff00723e */ /* 0x000fc800000000ff */
[----:B------:R-:W-:-:S05]  /*bd00*/  PRMT R0, R0, 0x5410, RZ ;  /* 0x0000541000007816 */ /* 0x000fca00000000ff */
[----:B------:R-:W-:Y:S01]  /*bd10*/  STG.E desc[UR36][R2.64], R0 ;  /* 0x0000000002007986 */ /* 0x000fe2000c101924 */
[----:B------:R-:W-:Y:S05]  /*bd20*/  EXIT ;  /* 0x000000000000794d */ /* 0x000fea0003800000 */
.L_x_795:
[----:B------:R-:W-:-:S05]  /*bd30*/  HADD2.F32 R4, -RZ, R16.H0_H0 ;  /* 0x20000010ff047230 */ /* 0x000fca0000004100 */
[----:B------:R-:W-:-:S06]  /*bd40*/  FMUL.FTZ R4, R4, 1 ;  /* 0x3f80000004047820 */ /* 0x000fcc0000410000 */
[----:B------:R-:W0:Y:S02]  /*bd50*/  F2F.F64.F32 R4, R4 ;  /* 0x0000000400047310 */ /* 0x000e240000201800 */
[----:B0-----:R-:W-:Y:S01]  /*bd60*/  STG.E.64 desc[UR36][R2.64], R4 ;  /* 0x0000000402007986 */ /* 0x001fe2000c101b24 */
[----:B------:R-:W-:Y:S05]  /*bd70*/  EXIT ;  /* 0x000000000000794d */ /* 0x000fea0003800000 */
.L_x_786:
        /* <DEDUP_REMOVED lines=13> */
.L_x_799:
[----:B------:R-:W-:Y:S01]  /*be50*/  HADD2.F32 R16, -RZ, R16.H0_H0 ;  /* 0x20000010ff107230 */ /* 0x000fe20000004100 */
[----:B------:R-:W-:-:S04]  /*be60*/  CS2R R6, SRZ ;  /* 0x0000000000067805 */ /* 0x000fc8000001ff00 */
[----:B------:R-:W-:-:S06]  /*be70*/  FMUL.FTZ R4, R16, 1 ;  /* 0x3f80000010047820 */ /* 0x000fcc0000410000 */
[----:B------:R-:W0:Y:S02]  /*be80*/  F2F.F64.F32 R4, R4 ;  /* 0x0000000400047310 */ /* 0x000e240000201800 */
[----:B0-----:R-:W-:Y:S01]  /*be90*/  STG.E.128 desc[UR36][R2.64], R4 ;  /* 0x0000000402007986 */ /* 0x001fe2000c101d24 */
[----:B------:R-:W-:Y:S05]  /*bea0*/  EXIT ;  /* 0x000000000000794d */ /* 0x000fea0003800000 */
.L_x_798:
        /* <DEDUP_REMOVED lines=21> */
.L_x_803:
[----:B------:R-:W-:Y:S05]  /*c000*/  BSYNC B0 ;  /* 0x0000000000007941 */ /* 0x000fea0003800000 */
.L_x_802:
[----:B------:R-:W-:-:S05]  /*c010*/  LOP3.LUT R5, R0, R5, RZ, 0xfc, !PT ;  /* 0x0000000500057212 */ /* 0x000fca00078efcff */
[----:B------:R-:W-:Y:S01]  /*c020*/  STG.E.U8 desc[UR36][R2.64], R5 ;  /* 0x0000000502007986 */ /* 0x000fe2000c101124 */
[----:B------:R-:W-:Y:S05]  /*c030*/  EXIT ;  /* 0x000000000000794d */ /* 0x000fea0003800000 */
.L_x_801:
        /* <DEDUP_REMOVED lines=13> */
.L_x_805:
[----:B------:R-:W-:Y:S01]  /*c110*/  IMAD.MOV.U32 R0, RZ, RZ, 0x7f ;  /* 0x0000007fff007424 */ /* 0x000fe200078e00ff */
[----:B------:R-:W-:-:S04]  /*c120*/  ISETP.GT.U32.AND P0, PT, R4, 0x7f800000, PT ;  /* 0x7f8000000400780c */ /* 0x000fc80003f04070 */
[----:B------:R-:W-:-:S09]  /*c130*/  SEL R0, R0, 0x7c, P0 ;  /* 0x0000007c00007807 */ /* 0x000fd20000000000 */
.L_x_806:
[----:B------:R-:W-:Y:S05]  /*c140*/  BSYNC B0 ;  /* 0x0000000000007941 */ /* 0x000fea0003800000 */
.L_x_804:
[----:B------:R-:W-:-:S04]  /*c150*/  LOP3.LUT R4, R5, 0x80000000, RZ, 0xc0, !PT ;  /* 0x8000000005047812 */ /* 0x000fc800078ec0ff */
[----:B------:R-:W-:-:S04]  /*c160*/  SHF.R.U32.HI R5, RZ, 0x18, R4 ;  /* 0x00000018ff057819 */ /* 0x000fc80000011604 */
[----:B------:R-:W-:-:S05]  /*c170*/  LOP3.LUT R5, R0, R5, RZ, 0xfc, !PT ;  /* 0x0000000500057212 */ /* 0x000fca00078efcff */
[----:B------:R-:W-:Y:S01]  /*c180*/  STG.E.U8 desc[UR36][R2.64], R5 ;  /* 0x0000000502007986 */ /* 0x000fe2000c101124 */
[----:B------:R-:W-:Y:S05]  /*c190*/  EXIT ;  /* 0x000000000000794d */ /* 0x000fea0003800000 */
.L_x_800:
[----:B------:R-:W-:-:S05]  /*c1a0*/  HADD2.F32 R0, -RZ, R16.H0_H0 ;  /* 0x20000010ff007230 */ /* 0x000fca0000004100 */
[----:B------:R-:W-:-:S05]  /*c1b0*/  F2FP.BF16.F32.PACK_AB R0, RZ, R0 ;  /* 0x00000000ff00723e */ /* 0x000fca00000010ff */
[----:B------:R-:W-:Y:S01]  /*c1c0*/  STG.E.U16 desc[UR36][R2.64], R0 ;  /* 0x0000000002007986 */ /* 0x000fe2000c101524 */
[----:B------:R-:W-:Y:S05]  /*c1d0*/  EXIT ;  /* 0x000000000000794d */ /* 0x000fea0003800000 */
.L_x_797:
        /* <DEDUP_REMOVED lines=12> */
.L_x_809:
        /* <DEDUP_REMOVED lines=13> */
[----:B------:R-:W-:-:S05]  /*c370*/  FADD.FTZ R0, R5, 8192 ;  /* 0x4600000005007421 */ /* 0x000fca0000010000 */
[----:B------:R-:W-:Y:S02]  /*c380*/  LOP3.LUT P0, R4, R0, 0xff, RZ, 0xc0, !PT ;  /* 0x000000ff00047812 */ /* 0x000fe4000780c0ff */
[----:B------:R-:W-:-:S11]  /*c390*/  PRMT R0, RZ, 0x7610, R0 ;  /* 0x00007610ff007816 */ /* 0x000fd60000000000 */
[----:B------:R-:W-:Y:S05]  /*c3a0*/  @!P0 BRA `(.L_x_811) ;  /* 0x0000000000108947 */ /* 0x000fea0003800000 */
.L_x_812:
[----:B------:R-:W-:-:S04]  /*c3b0*/  LOP3.LUT R0, R7, 0x80000000, RZ, 0xc0, !PT ;  /* 0x8000000007007812 */ /* 0x000fc800078ec0ff */
[----:B------:R-:W-:-:S04]  /*c3c0*/  SHF.R.U32.HI R5, RZ, 0x18, R0 ;  /* 0x00000018ff057819 */ /* 0x000fc80000011600 */
[----:B------:R-:W-:-:S04]  /*c3d0*/  LOP3.LUT R4, R4, R5, RZ, 0xfc, !PT ;  /* 0x0000000504047212 */ /* 0x000fc800078efcff */
[----:B------:R-:W-:-:S07]  /*c3e0*/  PRMT R0, R4, 0x7610, R0 ;  /* 0x0000761004007816 */ /* 0x000fce0000000000 */
.L_x_811:
[----:B------:R-:W-:Y:S05]  /*c3f0*/  BSYNC B0 ;  /* 0x0000000000007941 */ /* 0x000fea0003800000 */
.L_x_810:
[----:B------:R-:W-:Y:S01]  /*c400*/  STG.E.U8 desc[UR36][R2.64], R0 ;  /* 0x0000000002007986 */ /* 0x000fe2000c101124 */
[----:B------:R-:W-:Y:S05]  /*c410*/  EXIT ;  /* 0x000000000000794d */ /* 0x000fea0003800000 */
.L_x_808:
        /* <DEDUP_REMOVED lines=17> */
.L_x_815:
[----:B------:R-:W-:-:S04]  /*c530*/  LOP3.LUT R0, R7, 0x80000000, RZ, 0xc0, !PT ;  /* 0x8000000007007812 */ /* 0x000fc800078ec0ff */
[----:B------:R-:W-:-:S04]  /*c540*/  SHF.R.U32.HI R5, RZ, 0x18, R0 ;  /* 0x00000018ff057819 */ /* 0x000fc80000011600 */
[----:B------:R-:W-:-:S04]  /*c550*/  LOP3.LUT R4, R4, R5, RZ, 0xfc, !PT ;  /* 0x0000000504047212 */ /* 0x000fc800078efcff */
[----:B------:R-:W-:-:S07]  /*c560*/  PRMT R0, R4, 0x7610, R0 ;  /* 0x0000761004007816 */ /* 0x000fce0000000000 */
.L_x_814:
[----:B------:R-:W-:Y:S05]  /*c570*/  BSYNC B0 ;  /* 0x0000000000007941 */ /* 0x000fea0003800000 */
.L_x_813:
[----:B------:R-:W-:Y:S01]  /*c580*/  STG.E.U8 desc[UR36][R2.64], R0 ;  /* 0x0000000002007986 */ /* 0x000fe2000c101124 */
[----:B------:R-:W-:Y:S05]  /*c590*/  EXIT ;  /* 0x000000000000794d */ /* 0x000fea0003800000 */
.L_x_807:
        /* <DEDUP_REMOVED lines=22> */
.L_x_790:
        /* <DEDUP_REMOVED lines=16> */
.L_x_818:
[----:B------:R-:W-:Y:S05]  /*c800*/  EXIT ;  /* 0x000000000000794d */ /* 0x000fea0003800000 */
.L_x_817:
[----:B------:R-:W-:-:S06]  /*c810*/  HADD2.F32 R4, -RZ, R16.H0_H0 ;  /* 0x20000010ff047230 */ /* 0x000fcc0000004100 */
[----:B------:R-:W0:Y:S02]  /*c820*/  F2I.U64.TRUNC R4, R4 ;  /* 0x0000000400047311 */ /* 0x000e24000020d800 */
[----:B0-----:R-:W-:Y:S01]  /*c830*/  STG.E.64 desc[UR36][R2.64], R4 ;  /* 0x0000000402007986 */ /* 0x001fe2000c101b24 */
[----:B------:R-:W-:Y:S05]  /*c840*/  EXIT ;  /* 0x000000000000794d */ /* 0x000fea0003800000 */
.L_x_816:
[----:B------:R-:W-:-:S04]  /*c850*/  HADD2.F32 R16, -RZ, R16.H0_H0 ;  /* 0x20000010ff107230 */ /* 0x000fc80000004100 */
[----:B------:R-:W0:Y:S02]  /*c860*/  F2I.FTZ.U32.TRUNC.NTZ R5, R16 ;  /* 0x0000001000057305 */ /* 0x000e24000021f000 */
[----:B0-----:R-:W-:Y:S01]  /*c870*/  STG.E desc[UR36][R2.64], R5 ;  /* 0x0000000502007986 */ /* 0x001fe2000c101924 */
[----:B------:R-:W-:Y:S05]  /*c880*/  EXIT ;  /* 0x000000000000794d */ /* 0x000fea0003800000 */
.L_x_819:
        /* <DEDUP_REMOVED lines=15> */
.L_x_8010:


//--------------------- .text._ZN2at6native18elementwise_kernelILi128ELi4EZNS0_22gpu_kernel_impl_nocastINS0_13BinaryFunctorIN3c104HalfES5_S5_ZZZNS0_20copysign_kernel_cudaERNS_18TensorIteratorBaseEENKUlvE_clEvENKUlvE2_clEvEUlS5_S5_E_EEEEvS7_RKT_EUliE_EEviT1_ --------------------------
	.section	.text._ZN2at6native18elementwise_kernelILi128ELi4EZNS0_22gpu_kernel_impl_nocastINS0_13BinaryFunctorIN3c104HalfES5_S5_ZZZNS0_20copysign_kernel_cudaERNS_18TensorIteratorBaseEENKUlvE_clEvENKUlvE2_clEvEUlS5_S5_E_EEEEvS7_RKT_EUliE_EEviT1_,"ax",@progbits
	.align	128
        .global         _ZN2at6native18elementwise_kernelILi128ELi4EZNS0_22gpu_kernel_impl_nocastINS0_13BinaryFunctorIN3c104HalfES5_S5_ZZZNS0_20copysign_kernel_cudaERNS_18TensorIteratorBaseEENKUlvE_clEvENKUlvE2_clEvEUlS5_S5_E_EEEEvS7_RKT_EUliE_EEviT1_
        .type           _ZN2at6native18elementwise_kernelILi128ELi4EZNS0_22gpu_kernel_impl_nocastINS0_13BinaryFunctorIN3c104HalfES5_S5_ZZZNS0_20copysign_kernel_cudaERNS_18TensorIteratorBaseEENKUlvE_clEvENKUlvE2_clEvEUlS5_S5_E_EEEEvS7_RKT_EUliE_EEviT1_,@function
        .size           _ZN2at6native18elementwise_kernelILi128ELi4EZNS0_22gpu_kernel_impl_nocastINS0_13BinaryFunctorIN3c104HalfES5_S5_ZZZNS0_20copysign_kernel_cudaERNS_18TensorIteratorBaseEENKUlvE_clEvENKUlvE2_clEvEUlS5_S5_E_EEEEvS7_RKT_EUliE_EEviT1_,(.L_x_8011 - _ZN2at6native18elementwise_kernelILi128ELi4EZNS0_22gpu_kernel_impl_nocastINS0_13BinaryFunctorIN3c104HalfES5_S5_ZZZNS0_20copysign_kernel_cudaERNS_18TensorIteratorBaseEENKUlvE_clEvENKUlvE2_clEvEUlS5_S5_E_EEEEvS7_RKT_EUliE_EEviT1_)
        .other          _ZN2at6native18elementwise_kernelILi128ELi4EZNS0_22gpu_kernel_impl_nocastINS0_13BinaryFunctorIN3c104HalfES5_S5_ZZZNS0_20copysign_kernel_cudaERNS_18TensorIteratorBaseEENKUlvE_clEvENKUlvE2_clEvEUlS5_S5_E_EEEEvS7_RKT_EUliE_EEviT1_,@"STO_CUDA_ENTRY STV_DEFAULT"
_ZN2at6native18elementwise_kernelILi128ELi4EZNS0_22gpu_kernel_impl_nocastINS0_13BinaryFunctorIN3c104HalfES5_S5_ZZZNS0_20copysign_kernel_cudaERNS_18TensorIteratorBaseEENKUlvE_clEvENKUlvE2_clEvEUlS5_S5_E_EEEEvS7_RKT_EUliE_EEviT1_:
.text._ZN2at6native18elementwise_kernelILi128ELi4EZNS0_22gpu_kernel_impl_nocastINS0_13BinaryFunctorIN3c104HalfES5_S5_ZZZNS0_20copysign_kernel_cudaERNS_18TensorIteratorBaseEENKUlvE_clEvENKUlvE2_clEvEUlS5_S5_E_EEEEvS7_RKT_EUliE_EEviT1_:
[----:B------:R-:W-:Y:S01]  /*0000*/  LDC R1, c[0x0][0x28] ;  /* 0x00000a00ff017b82 */ /* 0x000fe20000000800 */
[----:B------:R-:W0:Y:S01]  /*0010*/  S2R R3, SR_CTAID.X ;  /* 0x0000000000037919 */ /* 0x000e220000002500 */
[----:B------:R-:W-:Y:S01]  /*0020*/  ULDC UR6, c[0x0][0x210] ;  /* 0x0000840000067ab9 */ /* 0x000fe20000000800 */
[----:B------:R-:W-:Y:S01]  /*0030*/  ULDC.64 UR4, c[0x0][0x208] ;  /* 0x0000820000047ab9 */ /* 0x000fe20000000a00 */
[----:B------:R-:W-:Y:S01]  /*0040*/  BSSY B0, `(.L_x_820) ;  /* 0x0000178000007945 */ /* 0x000fe20003800000 */
[----:B------:R-:W0:Y:S02]  /*0050*/  S2R R0, SR_TID.X ;  /* 0x0000000000007919 */ /* 0x000e240000002100 */
[----:B0-----:R-:W-:-:S04]  /*0060*/  LEA R3, R3, R0, 0x9 ;  /* 0x0000000003037211 */ /* 0x001fc800078e48ff */
[----:B------:R-:W-:-:S13]  /*0070*/  ISETP.GE.AND P0, PT, R3, UR6, PT ;  /* 0x0000000603007c0c */ /* 0x000fda000bf06270 */
[----:B------:R-:W-:Y:S05]  /*0080*/  @P0 BRA `(.L_x_821) ;  /* 0x0000001400cc0947 */ /* 0x000fea0003800000 */
[----:B------:R-:W0:Y:S01]  /*0090*/  LDC R10, c[0x0][0x218] ;  /* 0x00008600ff0a7b82 */ /* 0x000e220000000800 */
[----:B------:R-:W-:Y:S01]  /*00a0*/  HFMA2.MMA R0, -RZ, RZ, 0, 0 ;  /* 0x00000000ff007435 */ /* 0x000fe200000001ff */
[----:B------:R-:W-:Y:S01]  /*00b0*/  MOV R2, RZ ;  /* 0x000000ff00027202 */ /* 0x000fe20000000f00 */
[----:B------:R-:W-:Y:S01]  /*00c0*/  HFMA2.MMA R5, -RZ, RZ, 0, 0 ;  /* 0x00000000ff057435 */ /* 0x000fe200000001ff */
[----:B0-----:R-:W-:-:S13]  /*00d0*/  ISETP.NE.AND P0, PT, R10, RZ, PT ;  /* 0x000000ff0a00720c */ /* 0x001fda0003f05270 */
[----:B------:R-:W-:Y:S05]  /*00e0*/  @!P0 BRA `(.L_x_822) ;  /* 0x0000001400708947 */ /* 0x000fea0003800000 */
[----:B------:R-:W-:Y:S01]  /*00f0*/  MOV R4, RZ ;  /* 0x000000ff00047202 */ /* 0x000fe20000000f00 */
[----:B------:R-:W-:Y:S01]  /*0100*/  ULDC.64 UR8, c[0x0][0x220] ;  /* 0x0000880000087ab9 */ /* 0x000fe20000000a00 */
[----:B------:R-:W-:Y:S01]  /*0110*/  MOV R5, R3 ;  /* 0x0000000300057202 */ /* 0x000fe20000000f00 */
[----:B------:R-:W-:Y:S01]  /*0120*/  ULDC UR7, c[0x0][0x21c] ;  /* 0x0000870000077ab9 */ /* 0x000fe20000000800 */
[----:B------:R-:W-:Y:S01]  /*0130*/  ISETP.NE.AND P0, PT, R10, 0x1, PT ;  /* 0x000000010a00780c */ /* 0x000fe20003f05270 */
[----:B------:R-:W-:-:S05]  /*0140*/  IMAD.HI.U32 R6, R3, UR8, R4 ;  /* 0x0000000803067c27 */ /* 0x000fca000f8e0004 */
[----:B------:R-:W-:Y:S01]  /*0150*/  SHF.R.U32.HI R7, RZ, UR9, R6 ;  /* 0x00000009ff077c19 */ /* 0x000fe20008011606 */
[----:B------:R-:W-:-:S03]  /*0160*/  ULDC.64 UR8, c[0x0][0x348] ;  /* 0x0000d20000087ab9 */ /* 0x000fc60000000a00 */
[----:B------:R-:W-:-:S05]  /*0170*/  IADD3 R0, -R7, RZ, RZ ;  /* 0x000000ff07007210 */ /* 0x000fca0007ffe1ff */
[----:B------:R-:W-:Y:S01]  /*0180*/  IMAD R0, R0, UR7, R3 ;  /* 0x0000000700007c24 */ /* 0x000fe2000f8e0203 */
[----:B------:R-:W-:-:S03]  /*0190*/  ULDC UR7, c[0x0][0x350] ;  /* 0x0000d40000077ab9 */ /* 0x000fc60000000800 */
[C---:B------:R-:W-:Y:S02]  /*01a0*/  IMAD R5, R0.reuse, UR8, RZ ;  /* 0x0000000800057c24 */ /* 0x040fe4000f8e02ff */
[C---:B------:R-:W-:Y:S02]  /*01b0*/  IMAD R2, R0.reuse, UR9, RZ ;  /* 0x0000000900027c24 */ /* 0x040fe4000f8e02ff */
[----:B------:R-:W-:Y:S01]  /*01c0*/  IMAD R0, R0, UR7, RZ ;  /* 0x0000000700007c24 */ /* 0x000fe2000f8e02ff */
[----:B------:R-:W-:Y:S06]  /*01d0*/  @!P0 BRA `(.L_x_822) ;  /* 0x0000001400348947 */ /* 0x000fec0003800000 */
[----:B------:R-:W-:Y:S01]  /*01e0*/  MOV R6, RZ ;  /* 0x000000ff00067202 */ /* 0x000fe20000000f00 */
[----:B------:R-:W-:Y:S01]  /*01f0*/  ULDC.64 UR8, c[0x0][0x228] ;  /* 0x00008a0000087ab9 */ /* 0x000fe20000000a00 */
[----:B------:R-:W-:Y:S01]  /*0200*/  ULDC UR7, c[0x0][0x230] ;  /* 0x00008c0000077ab9 */ /* 0x000fe20000000800 */
[----:B------:R-:W-:Y:S02]  /*0210*/  ISETP.NE.AND P0, PT, R10, 0x2, PT ;  /* 0x000000020a00780c */ /* 0x000fe40003f05270 */
[----:B------:R-:W-:-:S05]  /*0220*/  IMAD.HI.U32 R8, R7, UR9, R6 ;  /* 0x0000000907087c27 */ /* 0x000fca000f8e0006 */
[----:B------:R-:W-:Y:S01]  /*0230*/  SHF.R.U32.HI R9, RZ, UR7, R8 ;  /* 0x00000007ff097c19 */ /* 0x000fe20008011608 */
[----:B------:R-:W-:-:S03]  /*0240*/  ULDC UR7, c[0x0][0x354] ;  /* 0x0000d50000077ab9 */ /* 0x000fc60000000800 */
[----:B------:R-:W-:-:S05]  /*0250*/  IADD3 R6, -R9, RZ, RZ ;  /* 0x000000ff09067210 */ /* 0x000fca0007ffe1ff */
[----:B------:R-:W-:Y:S01]  /*0260*/  IMAD R7, R6, UR8, R7 ;  /* 0x0000000806077c24 */ /* 0x000fe2000f8e0207 */
[----:B------:R-:W-:-:S03]  /*0270*/  ULDC.64 UR8, c[0x0][0x358] ;  /* 0x0000d60000087ab9 */ /* 0x000fc60000000a00 */
[C---:B------:R-:W-:Y:S02]  /*0280*/  IMAD R5, R7.reuse, UR7, R5 ;  /* 0x0000000707057c24 */ /* 0x040fe4000f8e0205 */
[C---:B------:R-:W-:Y:S02]  /*0290*/  IMAD R2, R7.reuse, UR8, R2 ;  /* 0x0000000807027c24 */ /* 0x040fe4000f8e0202 */
[----:B------:R-:W-:Y:S01]  /*02a0*/  IMAD R0, R7, UR9, R0 ;  /* 0x0000000907007c24 */ /* 0x000fe2000f8e0200 */
[----:B------:R-:W-:Y:S06]  /*02b0*/  @!P0 BRA `(.L_x_822) ;  /* 0x0000001000fc8947 */ /* 0x000fec0003800000 */
[----:B------:R-:W-:Y:S01]  /*02c0*/  HFMA2.MMA R8, -RZ, RZ, 0, 0 ;  /* 0x00000000ff087435 */ /* 0x000fe200000001ff */
[----:B------:R-:W-:Y:S01]  /*02d0*/  ULDC.64 UR8, c[0x0][0x238] ;  /* 0x00008e0000087ab9 */ /* 0x000fe20000000a00 */
[----:B------:R-:W-:Y:S01]  /*02e0*/  ISETP.NE.AND P0, PT, R10, 0x3, PT ;  /* 0x000000030a00780c */ /* 0x000fe20003f05270 */
[----:B------:R-:W-:-:S07]  /*02f0*/  ULDC UR7, c[0x0][0x234] ;  /* 0x00008d0000077ab9 */ /* 0x000fce0000000800 */
[----:B------:R-:W-:-:S05]  /*0300*/  IMAD.HI.U32 R6, R9, UR8, R8 ;  /* 0x0000000809067c27 */ /* 0x000fca000f8e0008 */
[----:B------:R-:W-:Y:S01]  /*0310*/  SHF.R.U32.HI R7, RZ, UR9, R6 ;  /* 0x00000009ff077c19 */ /* 0x000fe20008011606 */
[----:B------:R-:W-:-:S03]  /*0320*/  ULDC.64 UR8, c[0x0][0x360] ;  /* 0x0000d80000087ab9 */ /* 0x000fc60000000a00 */
[----:B------:R-:W-:-:S05]  /*0330*/  IADD3 R8, -R7, RZ, RZ ;  /* 0x000000ff07087210 */ /* 0x000fca0007ffe1ff */
[----:B------:R-:W-:Y:S01]  /*0340*/  IMAD R9, R8, UR7, R9 ;  /* 0x0000000708097c24 */ /* 0x000fe2000f8e0209 */
[----:B------:R-:W-:-:S03]  /*0350*/  ULDC UR7, c[0x0][0x368] ;  /* 0x0000da0000077ab9 */ /* 0x000fc60000000800 */
[C---:B------:R-:W-:Y:S02]  /*0360*/  IMAD R5, R9.reuse, UR8, R5 ;  /* 0x0000000809057c24 */ /* 0x040fe4000f8e0205 */
[C---:B------:R-:W-:Y:S02]  /*0370*/  IMAD R2, R9.reuse, UR9, R2 ;  /* 0x0000000909027c24 */ /* 0x040fe4000f8e0202 */
[----:B------:R-:W-:Y:S01]  /*0380*/  IMAD R0, R9, UR7, R0 ;  /* 0x0000000709007c24 */ /* 0x000fe2000f8e0200 */
        /* <DEDUP_REMOVED lines=15> */
[----:B------:R-:W-:Y:S01]  /*0480*/  MOV R8, RZ ;  /* 0x000000ff00087202 */ /* 0x000fe20000000f00 */
[----:B------:R-:W-:Y:S01]  /*0490*/  ULDC.64 UR8, c[0x0][0x250] ;  /* 0x0000940000087ab9 */ /* 0x000fe20000000a00 */
[----:B------:R-:W-:Y:S01]  /*04a0*/  ISETP.NE.AND P0, PT, R10, 0x5, PT ;  /* 0x000000050a00780c */ /* 0x000fe20003f05270 */
[----:B------:R-:W-:Y:S02]  /*04b0*/  ULDC UR7, c[0x0][0x24c] ;  /* 0x0000930000077ab9 */ /* 0x000fe40000000800 */
        /* <DEDUP_REMOVED lines=10> */
[----:B------:R-:W-:Y:S01]  /*0560*/  HFMA2.MMA R6, -RZ, RZ, 0, 0 ;  /* 0x00000000ff067435 */ /* 0x000fe200000001ff */
[----:B------:R-:W-:Y:S01]  /*0570*/  ULDC.64 UR8, c[0x0][0x258] ;  /* 0x0000960000087ab9 */ /* 0x000fe20000000a00 */
[----:B------:R-:W-:Y:S01]  /*0580*/  ULDC UR7, c[0x0][0x260] ;  /* 0x0000980000077ab9 */ /* 0x000fe20000000800 */
[----:B------:R-:W-:-:S07]  /*0590*/  ISETP.NE.AND P0, PT, R10, 0x6, PT ;  /* 0x000000060a00780c */ /* 0x000fce0003f05270 */
        /* <DEDUP_REMOVED lines=248> */
[----:B------:R-:W-:Y:S01]  /*1520*/  ISETP.NE.AND P0, PT, R10, 0x18, PT ;  /* 0x000000180a00780c */ /* 0x000fe20003f05270 */
[----:B------:R-:W-:Y:S01]  /*1530*/  HFMA2.MMA R6, -RZ, RZ, 0, 0 ;  /* 0x00000000ff067435 */ /* 0x000fe200000001ff */
[----:B------:R-:W-:Y:S01]  /*1540*/  ULDC.64 UR8, c[0x0][0x330] ;  /* 0x0000cc0000087ab9 */ /* 0x000fe20000000a00 */
[----:B------:R-:W-:-:S08]  /*1550*/  ULDC UR7, c[0x0][0x338] ;  /* 0x0000ce0000077ab9 */ /* 0x000fd00000000800 */
[----:B------:R-:W-:Y:S02]  /*1560*/  IMAD.HI.U32 R10, R7, UR9, R6 ;  /* 0x00000009070a7c27 */ /* 0x000fe4000f8e0006 */
[----:B------:R-:W0:Y:S03]  /*1570*/  @P0 LDC.64 R12, c[0x0][0x340] ;  /* 0x0000d000ff0c0b82 */ /* 0x000e260000000a00 */
[----:B------:R-:W-:Y:S01]  /*1580*/  SHF.R.U32.HI R11, RZ, UR7, R10 ;  /* 0x00000007ff0b7c19 */ /* 0x000fe2000801160a */
[----:B------:R-:W-:Y:S01]  /*1590*/  ULDC UR7, c[0x0][0x45c] ;  /* 0x0001170000077ab9 */ /* 0x000fe20000000800 */
[----:B------:R-:W-:Y:S02]  /*15a0*/  @P0 MOV R10, RZ ;  /* 0x000000ff000a0202 */ /* 0x000fe40000000f00 */
[----:B------:R-:W-:Y:S01]  /*15b0*/  IADD3 R6, -R11, RZ, RZ ;  /* 0x000000ff0b067210 */ /* 0x000fe20007ffe1ff */
[----:B------:R-:W1:Y:S04]  /*15c0*/  @P0 LDC R15, c[0x0][0x33c] ;  /* 0x0000cf00ff0f0b82 */ /* 0x000e680000000800 */
[----:B------:R-:W-:Y:S01]  /*15d0*/  IMAD R7, R6, UR8, R7 ;  /* 0x0000000806077c24 */ /* 0x000fe2000f8e0207 */
[----:B------:R-:W-:-:S03]  /*15e0*/  ULDC.64 UR8, c[0x0][0x460] ;  /* 0x0001180000087ab9 */ /* 0x000fc60000000a00 */
[----:B------:R-:W2:Y:S01]  /*15f0*/  @P0 LDC.64 R8, c[0x0][0x468] ;  /* 0x00011a00ff080b82 */ /* 0x000ea20000000a00 */
[C---:B------:R-:W-:Y:S02]  /*1600*/  IMAD R5, R7.reuse, UR7, R5 ;  /* 0x0000000707057c24 */ /* 0x040fe4000f8e0205 */
[C---:B------:R-:W-:Y:S02]  /*1610*/  IMAD R2, R7.reuse, UR8, R2 ;  /* 0x0000000807027c24 */ /* 0x040fe4000f8e0202 */
[----:B------:R-:W-:-:S03]  /*1620*/  IMAD R0, R7, UR9, R0 ;  /* 0x0000000907007c24 */ /* 0x000fc6000f8e0200 */
[----:B------:R-:W3:Y:S01]  /*1630*/  @P0 LDC R14, c[0x0][0x470] ;  /* 0x00011c00ff0e0b82 */ /* 0x000ee20000000800 */
[----:B0-----:R-:W-:-:S05]  /*1640*/  @P0 IMAD.HI.U32 R4, R11, R12, R10 ;  /* 0x0000000c0b040227 */ /* 0x001fca00078e000a */
[----:B------:R-:W-:-:S04]  /*1650*/  @P0 SHF.R.U32.HI R4, RZ, R13, R4 ;  /* 0x0000000dff040219 */ /* 0x000fc80000011604 */
[----:B------:R-:W-:-:S05]  /*1660*/  @P0 IADD3 R10, -R4, RZ, RZ ;  /* 0x000000ff040a0210 */ /* 0x000fca0007ffe1ff */
[----:B-1----:R-:W-:-:S04]  /*1670*/  @P0 IMAD R11, R10, R15, R11 ;  /* 0x0000000f0a0b0224 */ /* 0x002fc800078e020b */
[C---:B--2---:R-:W-:Y:S02]  /*1680*/  @P0 IMAD R5, R11.reuse, R8, R5 ;  /* 0x000000080b050224 */ /* 0x044fe400078e0205 */
[C---:B------:R-:W-:Y:S02]  /*1690*/  @P0 IMAD R2, R11.reuse, R9, R2 ;  /* 0x000000090b020224 */ /* 0x040fe400078e0202 */
[----:B---3--:R-:W-:-:S07]  /*16a0*/  @P0 IMAD R0, R11, R14, R0 ;  /* 0x0000000e0b000224 */ /* 0x008fce00078e0200 */
.L_x_822:
[----:B------:R-:W-:Y:S01]  /*16b0*/  ULDC.64 UR8, c[0x0][0x480] ;  /* 0x0001200000087ab9 */ /* 0x000fe20000000a00 */
[----:B------:R-:W-:Y:S01]  /*16c0*/  ULDC.64 UR10, c[0x0][0x488] ;  /* 0x00012200000a7ab9 */ /* 0x000fe20000000a00 */
[----:B------:R-:W-:Y:S02]  /*16d0*/  IADD3 R6, P0, R2, UR8, RZ ;  /* 0x0000000802067c10 */ /* 0x000fe4000ff1e0ff */
[----:B------:R-:W-:Y:S02]  /*16e0*/  IADD3 R8, P1, R0, UR10, RZ ;  /* 0x0000000a00087c10 */ /* 0x000fe4000ff3e0ff */
[----:B------:R-:W-:Y:S01]  /*16f0*/  IADD3.X R7, RZ, UR9, RZ, P0, !PT ;  /* 0x00000009ff077c10 */ /* 0x000fe200087fe4ff */
[----:B------:R-:W-:Y:S01]  /*1700*/  ULDC.64 UR8, c[0x0][0x478] ;  /* 0x00011e0000087ab9 */ /* 0x000fe20000000a00 */
[----:B------:R-:W-:-:S03]  /*1710*/  IADD3.X R9, RZ, UR11, RZ, P1, !PT ;  /* 0x0000000bff097c10 */ /* 0x000fc60008ffe4ff */
[----:B------:R-:W2:Y:S04]  /*1720*/  LDG.E.U16 R6, desc[UR4][R6.64] ;  /* 0x0000000406067981 */ /* 0x000ea8000c1e1500 */
[----:B------:R-:W3:Y:S01]  /*1730*/  LDG.E.U16 R8, desc[UR4][R8.64] ;  /* 0x0000000408087981 */ /* 0x000ee2000c1e1500 */
[----:B------:R-:W-:Y:S02]  /*1740*/  IADD3 R4, P0, R5, UR8, RZ ;  /* 0x0000000805047c10 */ /* 0x000fe4000ff1e0ff */
[----:B------:R-:W-:Y:S02]  /*1750*/  IADD3 R3, R3, 0x80, RZ ;  /* 0x0000008003037810 */ /* 0x000fe40007ffe0ff */
[----:B------:R-:W-:Y:S01]  /*1760*/  IADD3.X R5, RZ, UR9, RZ, P0, !PT ;  /* 0x00000009ff057c10 */ /* 0x000fe200087fe4ff */
[----:B--2---:R-:W-:-:S02]  /*1770*/  HADD2.F32 R0, -RZ, R6.H0_H0 ;  /* 0x20000006ff007230 */ /* 0x004fc40000004100 */
[----:B---3--:R-:W-:-:S05]  /*1780*/  HADD2.F32 R11, -RZ, R8.H0_H0 ;  /* 0x20000008ff0b7230 */ /* 0x008fca0000004100 */
[----:B------:R-:W-:-:S04]  /*1790*/  LOP3.LUT R0, R0, 0x80000000, R11, 0xb8, !PT ;  /* 0x8000000000007812 */ /* 0x000fc800078eb80b */
[----:B------:R-:W-:-:S05]  /*17a0*/  F2FP.F16.F32.PACK_AB R0, RZ, R0 ;  /* 0x00000000ff00723e */ /* 0x000fca00000000ff */
[----:B------:R0:W-:Y:S02]  /*17b0*/  STG.E.U16 desc[UR4][R4.64], R0 ;  /* 0x0000000004007986 */ /* 0x0001e4000c101504 */
.L_x_821:
[----:B------:R-:W-:Y:S05]  /*17c0*/  BSYNC B0 ;  /* 0x0000000000007941 */ /* 0x000fea0003800000 */
.L_x_820:
[----:B------:R-:W-:Y:S01]  /*17d0*/  ISETP.GE.AND P0, PT, R3, UR6, PT ;  /* 0x0000000603007c0c */ /* 0x000fe2000bf06270 */
[----:B------:R-:W-:-:S12]  /*17e0*/  BSSY B0, `(.L_x_823) ;  /* 0x00002e8000007945 */ /* 0x000fd80003800000 */
[----:B------:R-:W-:Y:S05]  /*17f0*/  @P0 BRA `(.L_x_824) ;  /* 0x0000002c00980947 */ /* 0x000fea0003800000 */
[----:B0-----:R-:W0:Y:S01]  /*1800*/  LDC R4, c[0x0][0x218] ;  /* 0x00008600ff047b82 */ /* 0x001e220000000800 */
[----:B------:R-:W-:Y:S01]  /*1810*/  HFMA2.MMA R0, -RZ, RZ, 0, 0 ;  /* 0x00000000ff007435 */ /* 0x000fe200000001ff */
[----:B------:R-:W-:Y:S01]  /*1820*/  MOV R2, RZ ;  /* 0x000000ff00027202 */ /* 0x000fe20000000f00 */
[----:B------:R-:W-:Y:S01]  /*1830*/  HFMA2.MMA R5, -RZ, RZ, 0, 0 ;  /* 0x00000000ff057435 */ /* 0x000fe200000001ff */
[----:B0-----:R-:W-:-:S13]  /*1840*/  ISETP.NE.AND P0, PT, R4, RZ, PT ;  /* 0x000000ff0400720c */ /* 0x001fda0003f05270 */
[----:B------:R-:W-:Y:S05]  /*1850*/  @!P0 BRA `(.L_x_825) ;  /* 0x00000014006c8947 */ /* 0x000fea0003800000 */
        /* <DEDUP_REMOVED lines=347> */
.L_x_825:
        /* <DEDUP_REMOVED lines=11> */
[----:B------:R-:W-:Y:S02]  /*2ec0*/  IADD3.X R5, RZ, UR9, RZ, P0, !PT ;  /* 0x00000009ff057c10 */ /* 0x000fe400087fe4ff */
[----:B------:R-:W-:Y:S01]  /*2ed0*/  ISETP.GE.AND P0, PT, R3, UR6, PT ;  /* 0x0000000603007c0c */ /* 0x000fe2000bf06270 */
[----:B--2---:R-:W-:-:S02]  /*2ee0*/  HADD2.F32 R0, -RZ, R6.H0_H0 ;  /* 0x20000006ff007230 */ /* 0x004fc40000004100 */
[----:B---3--:R-:W-:-:S05]  /*2ef0*/  HADD2.F32 R11, -RZ, R8.H0_H0 ;  /* 0x20000008ff0b7230 */ /* 0x008fca0000004100 */
[----:B------:R-:W-:-:S04]  /*2f00*/  LOP3.LUT R0, R0, 0x80000000, R11, 0xb8, !PT ;  /* 0x8000000000007812 */ /* 0x000fc800078eb80b */
[----:B------:R-:W-:-:S05]  /*2f10*/  F2FP.F16.F32.PACK_AB R0, RZ, R0 ;  /* 0x00000000ff00723e */ /* 0x000fca00000000ff */
[----:B------:R1:W-:Y:S01]  /*2f20*/  STG.E.U16 desc[UR4][R4.64], R0 ;  /* 0x0000000004007986 */ /* 0x0003e2000c101504 */
[----:B------:R-:W-:Y:S05]  /*2f30*/  @P0 BRA `(.L_x_824) ;  /* 0x0000001400c80947 */ /* 0x000fea0003800000 */
[----:B-1----:R-:W0:Y:S01]  /*2f40*/  LDC R4, c[0x0][0x218] ;  /* 0x00008600ff047b82 */ /* 0x002e220000000800 */
        /* <DEDUP_REMOVED lines=352> */
.L_x_826:
        /* <DEDUP_REMOVED lines=17> */
.L_x_824:
[----:B------:R-:W-:Y:S05]  /*4660*/  BSYNC B0 ;  /* 0x0000000000007941 */ /* 0x000fea0003800000 */
.L_x_823:
[----:B------:R-:W-:-:S13]  /*4670*/  ISETP.GE.AND P0, PT, R3, UR6, PT ;  /* 0x0000000603007c0c */ /* 0x000fda000bf06270 */
[----:B------:R-:W-:Y:S05]  /*4680*/  @P0 EXIT ;  /* 0x000000000000094d */ /* 0x000fea0003800000 */
[----:B012---:R-:W0:Y:S01]  /*4690*/  LDC R4, c[0x0][0x218] ;  /* 0x00008600ff047b82 */ /* 0x007e220000000800 */
        /* <DEDUP_REMOVED lines=9> */
[----:B------:R-:W-:Y:S01]  /*4730*/  IMAD.HI.U32 R6, R3, UR6, R2 ;  /* 0x0000000603067c27 */ /* 0x000fe2000f8e0002 */
[----:B------:R-:W-:-:S04]  /*4740*/  ULDC UR6, c[0x0][0x21c] ;  /* 0x0000870000067ab9 */ /* 0x000fc80000000800 */
[----:B------:R-:W-:-:S04]  /*4750*/  SHF.R.U32.HI R7, RZ, UR7, R6 ;  /* 0x00000007ff077c19 */ /* 0x000fc80008011606 */
[----:B------:R-:W-:-:S05]  /*4760*/  IADD3 R0, -R7, RZ, RZ ;  /* 0x000000ff07007210 */ /* 0x000fca0007ffe1ff */
[----:B------:R-:W-:Y:S01]  /*4770*/  IMAD R0, R0, UR6, R3 ;  /* 0x0000000600007c24 */ /* 0x000fe2000f8e0203 */
[----:B------:R-:W-:-:S03]  /*4780*/  ULDC.64 UR6, c[0x0][0x348] ;  /* 0x0000d20000067ab9 */ /* 0x000fc60000000a00 */
        /* <DEDUP_REMOVED lines=22> */
[----:B------:R-:W-:Y:S01]  /*48f0*/  IMAD.HI.U32 R6, R9, UR6, R8 ;  /* 0x0000000609067c27 */ /* 0x000fe2000f8e0008 */
[----:B------:R-:W-:-:S04]  /*4900*/  ULDC UR6, c[0x0][0x234] ;  /* 0x00008d0000067ab9 */ /* 0x000fc80000000800 */
[----:B------:R-:W-:-:S04]  /*4910*/  SHF.R.U32.HI R7, RZ, UR7, R6 ;  /* 0x00000007ff077c19 */ /* 0x000fc80008011606 */
        /* <DEDUP_REMOVED lines=312> */
.L_x_827:
        /* <DEDUP_REMOVED lines=9> */
[----:B------:R-:W-:-:S04]  /*5d30*/  IADD3 R4, P0, R5, UR6, RZ ;  /* 0x0000000605047c10 */ /* 0x000fc8000ff1e0ff */
[----:B------:R-:W-:Y:S01]  /*5d40*/  IADD3.X R5, RZ, UR7, RZ, P0, !PT ;  /* 0x00000007ff057c10 */ /* 0x000fe200087fe4ff */
[----:B--2---:R-:W-:Y:S02]  /*5d50*/  HADD2.F32 R0, -RZ, R2.H0_H0 ;  /* 0x20000002ff007230 */ /* 0x004fe40000004100 */
[----:B---3--:R-:W-:-:S05]  /*5d60*/  HADD2.F32 R9, -RZ, R6.H0_H0 ;  /* 0x20000006ff097230 */ /* 0x008fca0000004100 */
[----:B------:R-:W-:-:S04]  /*5d70*/  LOP3.LUT R0, R0, 0x80000000, R9, 0xb8, !PT ;  /* 0x8000000000007812 */ /* 0x000fc800078eb809 */
[----:B------:R-:W-:-:S05]  /*5d80*/  F2FP.F16.F32.PACK_AB R0, RZ, R0 ;  /* 0x00000000ff00723e */ /* 0x000fca00000000ff */
[----:B------:R-:W-:Y:S01]  /*5d90*/  STG.E.U16 desc[UR4][R4.64], R0 ;  /* 0x0000000004007986 */ /* 0x000fe2000c101504 */
[----:B------:R-:W-:Y:S05]  /*5da0*/  EXIT ;  /* 0x000000000000794d */ /* 0x000fea0003800000 */
.L_x_828:
        /* <DEDUP_REMOVED lines=13> */
.L_x_8011:


//--------------------- .text._ZN2at6native27unrolled_elementwise_kernelINS0_13BinaryFunctorIN3c104HalfES4_S4_ZZZNS0_20copysign_kernel_cudaERNS_18TensorIteratorBaseEENKUlvE_clEvENKUlvE2_clEvEUlS4_S4_E_EESt5arrayIPcLm3EELi4E23TrivialOffsetCalculatorILi2EjESE_ILi1EjENS0_6memory15LoadWithoutCastENSH_16StoreWithoutCastEEEviT_T0_T2_T3_T4_T5_ --------------------------
	.section	.text._ZN2at6native27unrolled_elementwise_kernelINS0_13BinaryFunctorIN3c104HalfES4_S4_ZZZNS0_20copysign_kernel_cudaERNS_18TensorIteratorBaseEENKUlvE_clEvENKUlvE2_clEvEUlS4_S4_E_EESt5arrayIPcLm3EELi4E23TrivialOffsetCalculatorILi2EjESE_ILi1EjENS0_6memory15LoadWithoutCastENSH_16StoreWithoutCastEEEviT_T0_T2_T3_T4_T5_,"ax",@progbits
	.align	128
        .global         _ZN2at6native27unrolled_elementwise_kernelINS0_13BinaryFunctorIN3c104HalfES4_S4_ZZZNS0_20copysign_kernel_cudaERNS_18TensorIteratorBaseEENKUlvE_clEvENKUlvE2_clEvEUlS4_S4_E_EESt5arrayIPcLm3EELi4E23TrivialOffsetCalculatorILi2EjESE_ILi1EjENS0_6memory15LoadWithoutCastENSH_16StoreWithoutCastEEEviT_T0_T2_T3_T4_T5_
        .type           _ZN2at6native27unrolled_elementwise_kernelINS0_13BinaryFunctorIN3c104HalfES4_S4_ZZZNS0_20copysign_kernel_cudaERNS_18TensorIteratorBaseEENKUlvE_clEvENKUlvE2_clEvEUlS4_S4_E_EESt5arrayIPcLm3EELi4E23TrivialOffsetCalculatorILi2EjESE_ILi1EjENS0_6memory15LoadWithoutCastENSH_16StoreWithoutCastEEEviT_T0_T2_T3_T4_T5_,@function
        .size           _ZN2at6native27unrolled_elementwise_kernelINS0_13BinaryFunctorIN3c104HalfES4_S4_ZZZNS0_20copysign_kernel_cudaERNS_18TensorIteratorBaseEENKUlvE_clEvENKUlvE2_clEvEUlS4_S4_E_EESt5arrayIPcLm3EELi4E23TrivialOffsetCalculatorILi2EjESE_ILi1EjENS0_6memory15LoadWithoutCastENSH_16StoreWithoutCastEEEviT_T0_T2_T3_T4_T5_,(.L_x_8012 - _ZN2at6native27unrolled_elementwise_kernelINS0_13BinaryFunctorIN3c104HalfES4_S4_ZZZNS0_20copysign_kernel_cudaERNS_18TensorIteratorBaseEENKUlvE_clEvENKUlvE2_clEvEUlS4_S4_E_EESt5arrayIPcLm3EELi4E23TrivialOffsetCalculatorILi2EjESE_ILi1EjENS0_6memory15LoadWithoutCastENSH_16StoreWithoutCastEEEviT_T0_T2_T3_T4_T5_)
        .other          _ZN2at6native27unrolled_elementwise_kernelINS0_13BinaryFunctorIN3c104HalfES4_S4_ZZZNS0_20copysign_kernel_cudaERNS_18TensorIteratorBaseEENKUlvE_clEvENKUlvE2_clEvEUlS4_S4_E_EESt5arrayIPcLm3EELi4E23TrivialOffsetCalculatorILi2EjESE_ILi1EjENS0_6memory15LoadWithoutCastENSH_16StoreWithoutCastEEEviT_T0_T2_T3_T4_T5_,@"STO_CUDA_ENTRY STV_DEFAULT"
_ZN2at6native27unrolled_elementwise_kernelINS0_13BinaryFunctorIN3c104HalfES4_S4_ZZZNS0_20copysign_kernel_cudaERNS_18TensorIteratorBaseEENKUlvE_clEvENKUlvE2_clEvEUlS4_S4_E_EESt5arrayIPcLm3EELi4E23TrivialOffsetCalculatorILi2EjESE_ILi1EjENS0_6memory15LoadWithoutCastENSH_16StoreWithoutCastEEEviT_T0_T2_T3_T4_T5_:
.text._ZN2at6native27unrolled_elementwise_kernelINS0_13BinaryFunctorIN3c104HalfES4_S4_ZZZNS0_20copysign_kernel_cudaERNS_18TensorIteratorBaseEENKUlvE_clEvENKUlvE2_clEvEUlS4_S4_E_EESt5arrayIPcLm3EELi4E23TrivialOffsetCalculatorILi2EjESE_ILi1EjENS0_6memory15LoadWithoutCastENSH_16StoreWithoutCastEEEviT_T0_T2_T3_T4_T5_:
[----:B------:R-:W-:Y:S01]  /*0000*/  LDC R1, c[0x0][0x28] ;  /* 0x00000a00ff017b82 */ /* 0x000fe20000000800 */
[----:B------:R-:W0:Y:S07]  /*0010*/  S2R R0, SR_CTAID.X ;  /* 0x0000000000007919 */ /* 0x000e2e0000002500 */
[----:B------:R-:W0:Y:S01]  /*0020*/  LDC R3, c[0x0][0x210] ;  /* 0x00008400ff037b82 */ /* 0x000e220000000800 */
[----:B------:R-:W-:Y:S01]  /*0030*/  PRMT R16, RZ, 0x7610, R16 ;  /* 0x00007610ff107816 */ /* 0x000fe20000000010 */
[----:B------:R-:W-:Y:S01]  /*0040*/  ULDC.64 UR4, c[0x0][0x208] ;  /* 0x0000820000047ab9 */ /* 0x000fe20000000a00 */
[----:B------:R-:W1:Y:S01]  /*0050*/  S2R R19, SR_TID.X ;  /* 0x0000000000137919 */ /* 0x000e620000002100 */
[----:B0-----:R-:W-:-:S02]  /*0060*/  IMAD R14, R0, -0x200, R3 ;  /* 0xfffffe00000e7824 */ /* 0x001fc400078e0203 */
[----:B-1----:R-:W-:-:S03]  /*0070*/  IMAD.MOV.U32 R21, RZ, RZ, R19 ;  /* 0x000000ffff157224 */ /* 0x002fc600078e0013 */
[----:B------:R-:W-:-:S13]  /*0080*/  ISETP.GE.AND P0, PT, R19, R14, PT ;  /* 0x0000000e1300720c */ /* 0x000fda0003f06270 */
[----:B------:R-:W-:Y:S01]  /*0090*/  @!P0 IMAD R15, R0, 0x200, R21 ;  /* 0x00000200000f8824 */ /* 0x000fe200078e0215 */
[----:B------:R-:W-:Y:S01]  /*00a0*/  @!P0 IADD3 R21, R21, 0x80, RZ ;  /* 0x0000008015158810 */ /* 0x000fe20007ffe0ff */
[----:B------:R-:W0:Y:S03]  /*00b0*/  @!P0 LDC.64 R10, c[0x0][0x220] ;  /* 0x00008800ff0a8b82 */ /* 0x000e260000000a00 */
[----:B------:R-:W-:-:S05]  /*00c0*/  ISETP.GE.AND P1, PT, R21, R14, PT ;  /* 0x0000000e1500720c */ /* 0x000fca0003f26270 */
[----:B------:R-:W1:Y:S08]  /*00d0*/  @!P0 LDC.64 R12, c[0x0][0x228] ;  /* 0x00008a00ff0c8b82 */ /* 0x000e700000000a00 */
[----:B------:R-:W-:Y:S01]  /*00e0*/  @!P1 IMAD R23, R0, 0x200, R21 ;  /* 0x0000020000179824 */ /* 0x000fe200078e0215 */
[----:B------:R-:W2:Y:S01]  /*00f0*/  @!P1 LDC.64 R8, c[0x0][0x220] ;  /* 0x00008800ff089b82 */ /* 0x000ea20000000a00 */
[----:B------:R-:W-:-:S05]  /*0100*/  @!P1 VIADD R21, R21, 0x80 ;  /* 0x0000008015159836 */ /* 0x000fca0000000000 */
[----:B------:R-:W-:Y:S01]  /*0110*/  ISETP.GE.AND P3, PT, R21, R14, PT ;  /* 0x0000000e1500720c */ /* 0x000fe20003f66270 */
[C---:B0-----:R-:W-:Y:S01]  /*0120*/  @!P0 IMAD.WIDE.U32 R10, R15.reuse, 0x2, R10 ;  /* 0x000000020f0a8825 */ /* 0x041fe200078e000a */
[----:B------:R-:W0:Y:S04]  /*0130*/  @!P1 LDC.64 R6, c[0x0][0x228] ;  /* 0x00008a00ff069b82 */ /* 0x000e280000000a00 */
[----:B------:R-:W3:Y:S01]  /*0140*/  @!P0 LDG.E.U16 R16, desc[UR4][R10.64] ;  /* 0x000000040a108981 */ /* 0x000ee2000c1e1500 */
[----:B-1----:R-:W-:Y:S01]  /*0150*/  @!P0 IMAD.WIDE.U32 R12, R15, 0x2, R12 ;  /* 0x000000020f0c8825 */ /* 0x002fe200078e000c */
[----:B------:R-:W-:-:S05]  /*0160*/  PRMT R15, RZ, 0x7610, R15 ;  /* 0x00007610ff0f7816 */ /* 0x000fca000000000f */
[----:B------:R-:W1:Y:S01]  /*0170*/  @!P3 LDC.64 R2, c[0x0][0x220] ;  /* 0x00008800ff02bb82 */ /* 0x000e620000000a00 */
[----:B------:R-:W-:Y:S01]  /*0180*/  @!P3 LEA R25, R0, R21, 0x9 ;  /* 0x000000150019b211 */ /* 0x000fe200078e48ff */
[----:B------:R-:W4:Y:S06]  /*0190*/  @!P0 LDG.E.U16 R15, desc[UR4][R12.64] ;  /* 0x000000040c0f8981 */ /* 0x000f2c000c1e1500 */
[----:B------:R-:W1:Y:S01]  /*01a0*/  @!P3 LDC.64 R4, c[0x0][0x228] ;  /* 0x00008a00ff04bb82 */ /* 0x000e620000000a00 */
[----:B--2---:R-:W-:Y:S01]  /*01b0*/  @!P1 IMAD.WIDE.U32 R8, R23, 0x2, R8 ;  /* 0x0000000217089825 */ /* 0x004fe200078e0008 */
[----:B------:R-:W-:-:S02]  /*01c0*/  PRMT R24, RZ, 0x7610, R24 ;  /* 0x00007610ff187816 */ /* 0x000fc40000000018 */
[----:B------:R-:W-:Y:S01]  /*01d0*/  PRMT R22, RZ, 0x7610, R22 ;  /* 0x00007610ff167816 */ /* 0x000fe20000000016 */
[----:B0-----:R-:W-:Y:S01]  /*01e0*/  @!P1 IMAD.WIDE.U32 R6, R23, 0x2, R6 ;  /* 0x0000000217069825 */ /* 0x001fe200078e0006 */
[----:B------:R-:W-:-:S04]  /*01f0*/  PRMT R23, RZ, 0x7610, R23 ;  /* 0x00007610ff177816 */ /* 0x000fc80000000017 */
[----:B------:R-:W2:Y:S01]  /*0200*/  @!P1 LDG.E.U16 R24, desc[UR4][R6.64] ;  /* 0x0000000406189981 */ /* 0x000ea2000c1e1500 */
[----:B-1----:R-:W-:-:S05]  /*0210*/  @!P3 IMAD.WIDE.U32 R2, R25, 0x2, R2 ;  /* 0x000000021902b825 */ /* 0x002fca00078e0002 */
[----:B------:R0:W2:Y:S01]  /*0220*/  @!P3 LDG.E.U16 R22, desc[UR4][R2.64] ;  /* 0x000000040216b981 */ /* 0x0000a2000c1e1500 */
[----:B------:R-:W-:Y:S01]  /*0230*/  @!P3 IMAD.WIDE.U32 R4, R25, 0x2, R4 ;  /* 0x000000021904b825 */ /* 0x000fe200078e0004 */
[----:B------:R-:W-:-:S04]  /*0240*/  PRMT R25, RZ, 0x7610, R25 ;  /* 0x00007610ff197816 */ /* 0x000fc80000000019 */
[----:B------:R-:W2:Y:S01]  /*0250*/  @!P3 LDG.E.U16 R23, desc[UR4][R4.64] ;  /* 0x000000040417b981 */ /* 0x000ea2000c1e1500 */
[----:B------:R-:W-:Y:S01]  /*0260*/  @!P3 VIADD R21, R21, 0x80 ;  /* 0x000000801515b836 */ /* 0x000fe20000000000 */
[----:B0-----:R-:W0:Y:S02]  /*0270*/  @!P0 LDC.64 R2, c[0x0][0x218] ;  /* 0x00008600ff028b82 */ /* 0x001e240000000a00 */
[----:B------:R1:W2:Y:S02]  /*0280*/  @!P1 LDG.E.U16 R25, desc[UR4][R8.64] ;  /* 0x0000000408199981 */ /* 0x0002a4000c1e1500 */
[----:B------:R-:W-:-:S13]  /*0290*/  ISETP.GE.AND P2, PT, R21, R14, PT ;  /* 0x0000000e1500720c */ /* 0x000fda0003f46270 */
[----:B------:R-:W0:Y:S08]  /*02a0*/  @!P2 LDC.64 R12, c[0x0][0x220] ;  /* 0x00008800ff0cab82 */ /* 0x000e300000000a00 */
[----:B------:R-:W0:Y:S01]  /*02b0*/  @!P2 LDC.64 R10, c[0x0][0x228] ;  /* 0x00008a00ff0aab82 */ /* 0x000e220000000a00 */
[C---:B------:R-:W-:Y:S01]  /*02c0*/  @!P2 LEA R21, R0.reuse, R21, 0x9 ;  /* 0x000000150015a211 */ /* 0x040fe200078e48ff */
[----:B------:R-:W-:Y:S01]  /*02d0*/  @!P0 IMAD R7, R0, 0x200, R19 ;  /* 0x0000020000078824 */ /* 0x000fe200078e0213 */
[----:B------:R-:W-:Y:S01]  /*02e0*/  PRMT R26, RZ, 0x7610, R26 ;  /* 0x00007610ff1a7816 */ /* 0x000fe2000000001a */
[C---:B-1----:R-:W-:Y:S01]  /*02f0*/  VIADD R9, R19.reuse, 0x80 ;  /* 0x0000008013097836 */ /* 0x042fe20000000000 */
[----:B------:R-:W-:Y:S01]  /*0300*/  IADD3 R5, R19, 0x100, RZ ;  /* 0x0000010013057810 */ /* 0x000fe20007ffe0ff */
[----:B0-----:R-:W-:-:S04]  /*0310*/  @!P0 IMAD.WIDE.U32 R2, R7, 0x2, R2 ;  /* 0x0000000207028825 */ /* 0x001fc800078e0002 */
[----:B------:R-:W-:-:S04]  /*0320*/  @!P2 IMAD.WIDE.U32 R12, R21, 0x2, R12 ;  /* 0x00000002150ca825 */ /* 0x000fc800078e000c */
[----:B------:R-:W-:Y:S01]  /*0330*/  @!P2 IMAD.WIDE.U32 R10, R21, 0x2, R10 ;  /* 0x00000002150aa825 */ /* 0x000fe200078e000a */
[----:B------:R-:W-:Y:S02]  /*0340*/  PRMT R21, RZ, 0x7610, R21 ;  /* 0x00007610ff157816 */ /* 0x000fe40000000015 */
[-C--:B------:R-:W-:Y:S02]  /*0350*/  ISETP.GE.AND P1, PT, R9, R14.reuse, PT ;  /* 0x0000000e0900720c */ /* 0x080fe40003f26270 */
[----:B------:R0:W5:Y:S04]  /*0360*/  @!P2 LDG.E.U16 R26, desc[UR4][R10.64] ;  /* 0x000000040a1aa981 */ /* 0x000168000c1e1500 */
[----:B------:R0:W5:Y:S01]  /*0370*/  @!P2 LDG.E.U16 R21, desc[UR4][R12.64] ;  /* 0x000000040c15a981 */ /* 0x000162000c1e1500 */
[----:B------:R-:W-:-:S02]  /*0380*/  ISETP.GE.AND P2, PT, R5, R14, PT ;  /* 0x0000000e0500720c */ /* 0x000fc40003f46270 */
[----:B------:R-:W-:Y:S01]  /*0390*/  IADD3 R5, R19, 0x180, RZ ;  /* 0x0000018013057810 */ /* 0x000fe20007ffe0ff */
[----:B------:R-:W-:-:S05]  /*03a0*/  @!P0 IMAD.MOV.U32 R19, RZ, RZ, R9 ;  /* 0x000000ffff138224 */ /* 0x000fca00078e0009 */
[----:B------:R-:W-:Y:S01]  /*03b0*/  ISETP.GE.AND P3, PT, R19, R14, PT ;  /* 0x0000000e1300720c */ /* 0x000fe20003f66270 */
[----:B------:R-:W-:Y:S01]  /*03c0*/  BSSY B0, `(.L_x_829) ;  /* 0x0000019000007945 */ /* 0x000fe20003800000 */
[----:B---3--:R-:W-:Y:S02]  /*03d0*/  @!P0 HADD2.F32 R16, -RZ, R16.H0_H0 ;  /* 0x20000010ff108230 */ /* 0x008fe40000004100 */
[----:B----4-:R-:W-:-:S05]  /*03e0*/  @!P0 HADD2.F32 R15, -RZ, R15.H0_H0 ;  /* 0x2000000fff0f8230 */ /* 0x010fca0000004100 */
[----:B------:R-:W-:-:S04]  /*03f0*/  @!P0 LOP3.LUT R15, R16, 0x80000000, R15, 0xb8, !PT ;  /* 0x80000000100f8812 */ /* 0x000fc800078eb80f */
[----:B------:R-:W-:-:S05]  /*0400*/  @!P0 F2FP.F16.F32.PACK_AB R20, RZ, R15 ;  /* 0x0000000fff14823e */ /* 0x000fca00000000ff */
[----:B------:R0:W-:Y:S01]  /*0410*/  @!P0 STG.E.U16 desc[UR4][R2.64], R20 ;  /* 0x0000001402008986 */ /* 0x0001e2000c101504 */
[----:B--2---:R-:W-:Y:S02]  /*0420*/  @!P1 HADD2.F32 R24, -RZ, R24.H0_H0 ;  /* 0x20000018ff189230 */ /* 0x004fe40000004100 */
[----:B------:R-:W-:Y:S02]  /*0430*/  @!P2 HADD2.F32 R22, -RZ, R22.H0_H0 ;  /* 0x20000016ff16a230 */ /* 0x000fe40000004100 */
[----:B------:R-:W-:Y:S02]  /*0440*/  @!P2 HADD2.F32 R23, -RZ, R23.H0_H0 ;  /* 0x20000017ff17a230 */ /* 0x000fe40000004100 */
[----:B------:R-:W-:-:S03]  /*0450*/  @!P1 HADD2.F32 R25, -RZ, R25.H0_H0 ;  /* 0x20000019ff199230 */ /* 0x000fc60000004100 */
[----:B------:R-:W-:Y:S02]  /*0460*/  @!P2 LOP3.LUT R22, R22, 0x80000000, R23, 0xb8, !PT ;  /* 0x800000001616a812 */ /* 0x000fe400078eb817 */
[----:B------:R-:W-:Y:S02]  /*0470*/  @!P1 LOP3.LUT R24, R25, 0x80000000, R24, 0xb8, !PT ;  /* 0x8000000019189812 */ /* 0x000fe400078eb818 */
[----:B------:R-:W-:Y:S02]  /*0480*/  @!P2 F2FP.F16.F32.PACK_AB R18, RZ, R22 ;  /* 0x00000016ff12a23e */ /* 0x000fe400000000ff */
[----:B------:R-:W-:Y:S01]  /*0490*/  @!P1 F2FP.F16.F32.PACK_AB R17, RZ, R24 ;  /* 0x00000018ff11923e */ /* 0x000fe200000000ff */
[----:B0-----:R-:W-:Y:S06]  /*04a0*/  @P3 BRA `(.L_x_830) ;  /* 0x0000000000283947 */ /* 0x001fec0003800000 */
[----:B------:R-:W0:Y:S01]  /*04b0*/  LDC.64 R6, c[0x0][0x218] ;  /* 0x00008600ff067b82 */ /* 0x000e220000000a00 */
[----:B------:R-:W-:Y:S01]  /*04c0*/  LEA R3, R0, R19, 0x9 ;  /* 0x0000001300037211 */ /* 0x000fe200078e48ff */
[----:B------:R-:W-:-:S05]  /*04d0*/  VIADD R19, R19, 0x80 ;  /* 0x0000008013137836 */ /* 0x000fca0000000000 */
[----:B------:R-:W-:-:S13]  /*04e0*/  ISETP.GE.AND P0, PT, R19, R14, PT ;  /* 0x0000000e1300720c */ /* 0x000fda0003f06270 */
[----:B------:R-:W-:Y:S01]  /*04f0*/  @!P0 LEA R9, R0, R19, 0x9 ;  /* 0x0000001300098211 */ /* 0x000fe200078e48ff */
[----:B------:R-:W-:Y:S02]  /*0500*/  @!P0 VIADD R19, R19, 0x80 ;  /* 0x0000008013138836 */ /* 0x000fe40000000000 */
[----:B0-----:R-:W-:-:S04]  /*0510*/  IMAD.WIDE.U32 R2, R3, 0x2, R6 ;  /* 0x0000000203027825 */ /* 0x001fc800078e0006 */
[----:B------:R-:W-:Y:S01]  /*0520*/  @!P0 IMAD.WIDE.U32 R6, R9, 0x2, R6 ;  /* 0x0000000209068825 */ /* 0x000fe200078e0006 */
[----:B------:R0:W-:Y:S04]  /*0530*/  STG.E.U16 desc[UR4][R2.64], R17 ;  /* 0x0000001102007986 */ /* 0x0001e8000c101504 */
[----:B------:R0:W-:Y:S02]  /*0540*/  @!P0 STG.E.U16 desc[UR4][R6.64], R18 ;  /* 0x0000001206008986 */ /* 0x0001e4000c101504 */
.L_x_830:
[----:B------:R-:W-:Y:S05]  /*0550*/  BSYNC B0 ;  /* 0x0000000000007941 */ /* 0x000fea0003800000 */
.L_x_829:
[-C--:B------:R-:W-:Y:S02]  /*0560*/  ISETP.GE.AND P1, PT, R19, R14.reuse, PT ;  /* 0x0000000e1300720c */ /* 0x080fe40003f26270 */
[----:B------:R-:W-:-:S11]  /*0570*/  ISETP.GE.AND P0, PT, R5, R14, PT ;  /* 0x0000000e0500720c */ /* 0x000fd60003f06270 */
[----:B------:R-:W-:Y:S05]  /*0580*/  @P1 EXIT ;  /* 0x000000000000194d */ /* 0x000fea0003800000 */
[----:B0-----:R-:W0:Y:S01]  /*0590*/  LDC.64 R2, c[0x0][0x218] ;  /* 0x00008600ff027b82 */ /* 0x001e220000000a00 */
[----:B-----5:R-:W-:Y:S01]  /*05a0*/  @!P0 HADD2.F32 R21, -RZ, R21.H0_H0 ;  /* 0x20000015ff158230 */ /* 0x020fe20000004100 */
[----:B------:R-:W-:Y:S01]  /*05b0*/  LEA R19, R0, R19, 0x9 ;  /* 0x0000001300137211 */ /* 0x000fe200078e48ff */
[----:B------:R-:W-:-:S05]  /*05c0*/  @!P0 HADD2.F32 R26, -RZ, R26.H0_H0 ;  /* 0x2000001aff1a8230 */ /* 0x000fca0000004100 */
[----:B------:R-:W-:-:S04]  /*05d0*/  @!P0 LOP3.LUT R21, R21, 0x80000000, R26, 0xb8, !PT ;  /* 0x8000000015158812 */ /* 0x000fc800078eb81a */
[----:B------:R-:W-:Y:S01]  /*05e0*/  @!P0 F2FP.F16.F32.PACK_AB R4, RZ, R21 ;  /* 0x00000015ff04823e */ /* 0x000fe200000000ff */
[----:B0-----:R-:W-:-:S05]  /*05f0*/  IMAD.WIDE.U32 R2, R19, 0x2, R2 ;  /* 0x0000000213027825 */ /* 0x001fca00078e0002 */
[----:B------:R-:W-:Y:S01]  /*0600*/  STG.E.U16 desc[UR4][R2.64], R4 ;  /* 0x0000000402007986 */ /* 0x000fe2000c101504 */
[----:B------:R-:W-:Y:S05]  /*0610*/  EXIT ;  /* 0x000000000000794d */ /* 0x000fea0003800000 */
.L_x_831:
        /* <DEDUP_REMOVED lines=14> */
.L_x_8012:


//--------------------- .text._ZN2at6native29vectorized_elementwise_kernelILi2ENS0_13BinaryFunctorIN3c104HalfES4_S4_ZZZNS0_20copysign_kernel_cudaERNS_18TensorIteratorBaseEENKUlvE_clEvENKUlvE2_clEvEUlS4_S4_E_EESt5arrayIPcLm3EEEEviT0_T1_ --------------------------
	.section	.text._ZN2at6native29vectorized_elementwise_kernelILi2ENS0_13BinaryFunctorIN3c104HalfES4_S4_ZZZNS0_20copysign_kernel_cudaERNS_18TensorIteratorBaseEENKUlvE_clEvENKUlvE2_clEvEUlS4_S4_E_EESt5arrayIPcLm3EEEEviT0_T1_,"ax",@progbits
	.align	128
        .global         _ZN2at6native29vectorized_elementwise_kernelILi2ENS0_13BinaryFunctorIN3c104HalfES4_S4_ZZZNS0_20copysign_kernel_cudaERNS_18TensorIteratorBaseEENKUlvE_clEvENKUlvE2_clEvEUlS4_S4_E_EESt5arrayIPcLm3EEEEviT0_T1_
        .type           _ZN2at6native29vectorized_elementwise_kernelILi2ENS0_13BinaryFunctorIN3c104HalfES4_S4_ZZZNS0_20copysign_kernel_cudaERNS_18TensorIteratorBaseEENKUlvE_clEvENKUlvE2_clEvEUlS4_S4_E_EESt5arrayIPcLm3EEEEviT0_T1_,@function
        .size           _ZN2at6native29vectorized_elementwise_kernelILi2ENS0_13BinaryFunctorIN3c104HalfES4_S4_ZZZNS0_20copysign_kernel_cudaERNS_18TensorIteratorBaseEENKUlvE_clEvENKUlvE2_clEvEUlS4_S4_E_EESt5arrayIPcLm3EEEEviT0_T1_,(.L_x_8013 - _ZN2at6native29vectorized_elementwise_kernelILi2ENS0_13BinaryFunctorIN3c104HalfES4_S4_ZZZNS0_20copysign_kernel_cudaERNS_18TensorIteratorBaseEENKUlvE_clEvENKUlvE2_clEvEUlS4_S4_E_EESt5arrayIPcLm3EEEEviT0_T1_)
        .other          _ZN2at6native29vectorized_elementwise_kernelILi2ENS0_13BinaryFunctorIN3c104HalfES4_S4_ZZZNS0_20copysign_kernel_cudaERNS_18TensorIteratorBaseEENKUlvE_clEvENKUlvE2_clEvEUlS4_S4_E_EESt5arrayIPcLm3EEEEviT0_T1_,@"STO_CUDA_ENTRY STV_DEFAULT"
_ZN2at6native29vectorized_elementwise_kernelILi2ENS0_13BinaryFunctorIN3c104HalfES4_S4_ZZZNS0_20copysign_kernel_cudaERNS_18TensorIteratorBaseEENKUlvE_clEvENKUlvE2_clEvEUlS4_S4_E_EESt5arrayIPcLm3EEEEviT0_T1_:
.text._ZN2at6native29vectorized_elementwise_kernelILi2ENS0_13BinaryFunctorIN3c104HalfES4_S4_ZZZNS0_20copysign_kernel_cudaERNS_18TensorIteratorBaseEENKUlvE_clEvENKUlvE2_clEvEUlS4_S4_E_EESt5arrayIPcLm3EEEEviT0_T1_:
[----:B------:R-:W-:Y:S01]  /*0000*/  LDC R1, c[0x0][0x28] ;  /* 0x00000a00ff017b82 */ /* 0x000fe20000000800 */
[----:B------:R-:W0:Y:S01]  /*0010*/  S2R R0, SR_CTAID.X ;  /* 0x0000000000007919 */ /* 0x000e220000002500 */
[----:B------:R-:W-:Y:S01]  /*0020*/  ULDC UR4, c[0x0][0x210] ;  /* 0x0000840000047ab9 */ /* 0x000fe20000000800 */
[----:B0-----:R-:W-:-:S05]  /*0030*/  IMAD.SHL.U32 R0, R0, 0x400, RZ ;  /* 0x0000040000007824 */ /* 0x001fca00078e00ff */
[----:B------:R-:W-:Y:S01]  /*0040*/  IADD3 R2, -R0, UR4, RZ ;  /* 0x0000000400027c10 */ /* 0x000fe2000fffe1ff */
[----:B------:R-:W-:-:S03]  /*0050*/  ULDC.64 UR4, c[0x0][0x208] ;  /* 0x0000820000047ab9 */ /* 0x000fc60000000a00 */
[----:B------:R-:W-:-:S13]  /*0060*/  ISETP.GE.U32.AND P0, PT, R2, 0x400, PT ;  /* 0x000004000200780c */ /* 0x000fda0003f06070 */
[----:B------:R-:W-:Y:S05]  /*0070*/  @!P0 BRA `(.L_x_832) ;  /* 0x0000000000cc8947 */ /* 0x000fea0003800000 */
[----:B------:R-:W0:Y:S01]  /*0080*/  S2R R4, SR_TID.X ;  /* 0x0000000000047919 */ /* 0x000e220000002100 */
[----:B------:R-:W1:Y:S08]  /*0090*/  LDC.64 R2, c[0x0][0x220] ;  /* 0x00008800ff027b82 */ /* 0x000e700000000a00 */
[----:B------:R-:W2:Y:S01]  /*00a0*/  LDC.64 R6, c[0x0][0x228] ;  /* 0x00008a00ff067b82 */ /* 0x000ea20000000a00 */
[----:B-1----:R-:W-:-:S04]  /*00b0*/  IMAD.WIDE R2, R0, 0x2, R2 ;  /* 0x0000000200027825 */ /* 0x002fc800078e0202 */
[----:B0-----:R-:W-:-:S03]  /*00c0*/  IMAD.WIDE.U32 R12, R4, 0x4, R2 ;  /* 0x00000004040c7825 */ /* 0x001fc600078e0002 */
[----:B------:R-:W0:Y:S01]  /*00d0*/  LDC.64 R2, c[0x0][0x218] ;  /* 0x00008600ff027b82 */ /* 0x000e220000000a00 */
[----:B--2---:R-:W-:Y:S01]  /*00e0*/  IMAD.WIDE R6, R0, 0x2, R6 ;  /* 0x0000000200067825 */ /* 0x004fe200078e0206 */
[----:B------:R-:W2:Y:S04]  /*00f0*/  LDG.E R11, desc[UR4][R12.64] ;  /* 0x000000040c0b7981 */ /* 0x000ea8000c1e1900 */
[----:B------:R-:W3:Y:S01]  /*0100*/  LDG.E R17, desc[UR4][R12.64+0x200] ;  /* 0x000200040c117981 */ /* 0x000ee2000c1e1900 */
[----:B------:R-:W-:-:S03]  /*0110*/  IMAD.WIDE.U32 R14, R4, 0x4, R6 ;  /* 0x00000004040e7825 */ /* 0x000fc600078e0006 */
[----:B------:R-:W4:Y:S04]  /*0120*/  LDG.E R9, desc[UR4][R12.64+0x400] ;  /* 0x000400040c097981 */ /* 0x000f28000c1e1900 */
[----:B------:R-:W5:Y:S04]  /*0130*/  LDG.E R16, desc[UR4][R14.64] ;  /* 0x000000040e107981 */ /* 0x000f68000c1e1900 */
[----:B------:R-:W4:Y:S04]  /*0140*/  LDG.E R18, desc[UR4][R14.64+0x200] ;  /* 0x000200040e127981 */ /* 0x000f28000c1e1900 */
[----:B------:R1:W4:Y:S04]  /*0150*/  LDG.E R10, desc[UR4][R12.64+0x600] ;  /* 0x000600040c0a7981 */ /* 0x000328000c1e1900 */
[----:B------:R-:W4:Y:S04]  /*0160*/  LDG.E R6, desc[UR4][R14.64+0x400] ;  /* 0x000400040e067981 */ /* 0x000f28000c1e1900 */
[----:B------:R1:W4:Y:S01]  /*0170*/  LDG.E R7, desc[UR4][R14.64+0x600] ;  /* 0x000600040e077981 */ /* 0x000322000c1e1900 */
[----:B0-----:R-:W-:-:S04]  /*0180*/  IMAD.WIDE.U32 R2, R0, 0x2, R2 ;  /* 0x0000000200027825 */ /* 0x001fc800078e0002 */
[----:B------:R-:W-:-:S04]  /*0190*/  IMAD.WIDE R2, R4, 0x4, R2 ;  /* 0x0000000404027825 */ /* 0x000fc800078e0202 */
[--C-:B--2---:R-:W-:Y:S02]  /*01a0*/  HADD2.F32 R5, -RZ, R11.reuse.H0_H0 ;  /* 0x2000000bff057230 */ /* 0x104fe40000004100 */
[----:B------:R-:W-:Y:S02]  /*01b0*/  HADD2.F32 R11, -RZ, R11.H1_H1 ;  /* 0x3000000bff0b7230 */ /* 0x000fe40000004100 */
[--C-:B-----5:R-:W-:Y:S02]  /*01c0*/  HADD2.F32 R8, -RZ, R16.reuse.H0_H0 ;  /* 0x20000010ff087230 */ /* 0x120fe40000004100 */
[----:B------:R-:W-:-:S03]  /*01d0*/  HADD2.F32 R16, -RZ, R16.H1_H1 ;  /* 0x30000010ff107230 */ /* 0x000fc60000004100 */
[----:B------:R-:W-:Y:S01]  /*01e0*/  LOP3.LUT R5, R5, 0x80000000, R8, 0xb8, !PT ;  /* 0x8000000005057812 */ /* 0x000fe200078eb808 */
[----:B---3--:R-:W-:Y:S01]  /*01f0*/  HADD2.F32 R8, -RZ, R17.H0_H0 ;  /* 0x20000011ff087230 */ /* 0x008fe20000004100 */
[----:B------:R-:W-:Y:S01]  /*0200*/  LOP3.LUT R16, R11, 0x80000000, R16, 0xb8, !PT ;  /* 0x800000000b107812 */ /* 0x000fe200078eb810 */
[----:B----4-:R-:W-:Y:S02]  /*0210*/  HADD2.F32 R11, -RZ, R18.H0_H0 ;  /* 0x20000012ff0b7230 */ /* 0x010fe40000004100 */
[--C-:B-1----:R-:W-:Y:S02]  /*0220*/  HADD2.F32 R12, -RZ, R9.reuse.H0_H0 ;  /* 0x20000009ff0c7230 */ /* 0x102fe40000004100 */
[----:B------:R-:W-:Y:S01]  /*0230*/  HADD2.F32 R13, -RZ, R9.H1_H1 ;  /* 0x30000009ff0d7230 */ /* 0x000fe20000004100 */
[----:B------:R-:W-:Y:S01]  /*0240*/  LOP3.LUT R8, R8, 0x80000000, R11, 0xb8, !PT ;  /* 0x8000000008087812 */ /* 0x000fe200078eb80b */
[----:B------:R-:W-:Y:S02]  /*0250*/  HADD2.F32 R14, -RZ, R10.H0_H0 ;  /* 0x2000000aff0e7230 */ /* 0x000fe40000004100 */
[----:B------:R-:W-:-:S02]  /*0260*/  HADD2.F32 R9, -RZ, R6.H0_H0 ;  /* 0x20000006ff097230 */ /* 0x000fc40000004100 */
[----:B------:R-:W-:Y:S02]  /*0270*/  HADD2.F32 R15, -RZ, R7.H0_H0 ;  /* 0x20000007ff0f7230 */ /* 0x000fe40000004100 */
[----:B------:R-:W-:Y:S02]  /*0280*/  HADD2.F32 R0, -RZ, R17.H1_H1 ;  /* 0x30000011ff007230 */ /* 0x000fe40000004100 */
[----:B------:R-:W-:Y:S02]  /*0290*/  HADD2.F32 R11, -RZ, R18.H1_H1 ;  /* 0x30000012ff0b7230 */ /* 0x000fe40000004100 */
[----:B------:R-:W-:Y:S02]  /*02a0*/  HADD2.F32 R10, -RZ, R10.H1_H1 ;  /* 0x3000000aff0a7230 */ /* 0x000fe40000004100 */
[----:B------:R-:W-:Y:S02]  /*02b0*/  HADD2.F32 R6, -RZ, R6.H1_H1 ;  /* 0x30000006ff067230 */ /* 0x000fe40000004100 */
[----:B------:R-:W-:Y:S01]  /*02c0*/  HADD2.F32 R7, -RZ, R7.H1_H1 ;  /* 0x30000007ff077230 */ /* 0x000fe20000004100 */
[----:B------:R-:W-:-:S02]  /*02d0*/  LOP3.LUT R11, R0, 0x80000000, R11, 0xb8, !PT ;  /* 0x80000000000b7812 */ /* 0x000fc400078eb80b */
[----:B------:R-:W-:Y:S02]  /*02e0*/  LOP3.LUT R9, R12, 0x80000000, R9, 0xb8, !PT ;  /* 0x800000000c097812 */ /* 0x000fe400078eb809 */
[----:B------:R-:W-:Y:S02]  /*02f0*/  LOP3.LUT R6, R13, 0x80000000, R6, 0xb8, !PT ;  /* 0x800000000d067812 */ /* 0x000fe400078eb806 */
[----:B------:R-:W-:Y:S02]  /*0300*/  LOP3.LUT R14, R14, 0x80000000, R15, 0xb8, !PT ;  /* 0x800000000e0e7812 */ /* 0x000fe400078eb80f */
[----:B------:R-:W-:Y:S02]  /*0310*/  LOP3.LUT R7, R10, 0x80000000, R7, 0xb8, !PT ;  /* 0x800000000a077812 */ /* 0x000fe400078eb807 */
[----:B------:R-:W-:Y:S02]  /*0320*/  F2FP.F16.F32.PACK_AB R5, R16, R5 ;  /* 0x000000051005723e */ /* 0x000fe400000000ff */
[----:B------:R-:W-:-:S02]  /*0330*/  F2FP.F16.F32.PACK_AB R11, R11, R8 ;  /* 0x000000080b0b723e */ /* 0x000fc400000000ff */
[----:B------:R-:W-:Y:S02]  /*0340*/  F2FP.F16.F32.PACK_AB R9, R6, R9 ;  /* 0x000000090609723e */ /* 0x000fe400000000ff */
[----:B------:R-:W-:Y:S01]  /*0350*/  F2FP.F16.F32.PACK_AB R7, R7, R14 ;  /* 0x0000000e0707723e */ /* 0x000fe200000000ff */
[----:B------:R-:W-:Y:S04]  /*0360*/  STG.E desc[UR4][R2.64], R5 ;  /* 0x0000000502007986 */ /* 0x000fe8000c101904 */
[----:B------:R-:W-:Y:S04]  /*0370*/  STG.E desc[UR4][R2.64+0x200], R11 ;  /* 0x0002000b02007986 */ /* 0x000fe8000c101904 */
[----:B------:R-:W-:Y:S04]  /*0380*/  STG.E desc[UR4][R2.64+0x400], R9 ;  /* 0x0004000902007986 */ /* 0x000fe8000c101904 */
[----:B------:R-:W-:Y:S01]  /*0390*/  STG.E desc[UR4][R2.64+0x600], R7 ;  /* 0x0006000702007986 */ /* 0x000fe2000c101904 */
[----:B------:R-:W-:Y:S05]  /*03a0*/  EXIT ;  /* 0x000000000000794d */ /* 0x000fea0003800000 */
.L_x_832:
[----:B------:R-:W0:Y:S01]  /*03b0*/  S2R R11, SR_TID.X ;  /* 0x00000000000b7919 */ /* 0x000e220000002100 */
[----:B------:R-:W-:Y:S02]  /*03c0*/  PRMT R24, RZ, 0x7610, R24 ;  /* 0x00007610ff187816 */ /* 0x000fe40000000018 */
[----:B0-----:R-:W-:-:S13]  /*03d0*/  ISETP.GE.AND P0, PT, R11, R2, PT ;  /* 0x000000020b00720c */ /* 0x001fda0003f06270 */
[----:B------:R-:W-:Y:S01]  /*03e0*/  @!P0 IMAD.IADD R13, R0, 0x1, R11 ;  /* 0x00000001000d8824 */ /* 0x000fe200078e020b */
[----:B------:R-:W-:Y:S01]  /*03f0*/  @!P0 IADD3 R11, R11, 0x80, RZ ;  /* 0x000000800b0b8810 */ /* 0x000fe20007ffe0ff */
[----:B------:R-:W0:Y:S03]  /*0400*/  @!P0 LDC.64 R32, c[0x0][0x220] ;  /* 0x00008800ff208b82 */ /* 0x000e260000000a00 */
[----:B------:R-:W-:-:S05]  /*0410*/  ISETP.GE.AND P1, PT, R11, R2, PT ;  /* 0x000000020b00720c */ /* 0x000fca0003f26270 */
[----:B------:R-:W1:Y:S08]  /*0420*/  @!P0 LDC.64 R16, c[0x0][0x228] ;  /* 0x00008a00ff108b82 */ /* 0x000e700000000a00 */
[----:B------:R-:W-:Y:S01]  /*0430*/  @!P1 IMAD.IADD R15, R0, 0x1, R11 ;  /* 0x00000001000f9824 */ /* 0x000fe200078e020b */
[----:B------:R-:W2:Y:S01]  /*0440*/  @!P1 LDC.64 R36, c[0x0][0x220] ;  /* 0x00008800ff249b82 */ /* 0x000ea20000000a00 */
[----:B------:R-:W-:-:S05]  /*0450*/  @!P1 VIADD R11, R11, 0x80 ;  /* 0x000000800b0b9836 */ /* 0x000fca0000000000 */
[-C--:B------:R-:W-:Y:S01]  /*0460*/  ISETP.GE.AND P2, PT, R11, R2.reuse, PT ;  /* 0x000000020b00720c */ /* 0x080fe20003f46270 */
[----:B0-----:R-:W-:Y:S01]  /*0470*/  @!P0 IMAD.WIDE.U32 R32, R13, 0x2, R32 ;  /* 0x000000020d208825 */ /* 0x001fe200078e0020 */
[----:B------:R-:W0:Y:S01]  /*0480*/  @!P1 LDC.64 R30, c[0x0][0x228] ;  /* 0x00008a00ff1e9b82 */ /* 0x000e220000000a00 */
[----:B------:R-:W-:Y:S02]  /*0490*/  PRMT R23, RZ, 0x7610, R23 ;  /* 0x00007610ff177816 */ /* 0x000fe40000000017 */
[----:B------:R-:W-:Y:S01]  /*04a0*/  PRMT R14, RZ, 0x7610, R14 ;  /* 0x00007610ff0e7816 */ /* 0x000fe2000000000e */
[----:B------:R3:W4:Y:S07]  /*04b0*/  @!P0 LDG.E.U16 R24, desc[UR4][R32.64] ;  /* 0x0000000420188981 */ /* 0x00072e000c1e1500 */
[----:B------:R-:W-:Y:S01]  /*04c0*/  @!P2 IADD3 R21, R0, R11, RZ ;  /* 0x0000000b0015a210 */ /* 0x000fe20007ffe0ff */
[----:B------:R-:W-:Y:S01]  /*04d0*/  @!P2 VIADD R11, R11, 0x80 ;  /* 0x000000800b0ba836 */ /* 0x000fe20000000000 */
[----:B------:R-:W5:Y:S04]  /*04e0*/  @!P2 LDC.64 R28, c[0x0][0x228] ;  /* 0x00008a00ff1cab82 */ /* 0x000f680000000a00 */
[----:B------:R-:W-:Y:S01]  /*04f0*/  ISETP.GE.AND P3, PT, R11, R2, PT ;  /* 0x000000020b00720c */ /* 0x000fe20003f66270 */
[----:B-1----:R-:W-:-:S03]  /*0500*/  @!P0 IMAD.WIDE.U32 R16, R13, 0x2, R16 ;  /* 0x000000020d108825 */ /* 0x002fc600078e0010 */
[----:B------:R-:W1:Y:S01]  /*0510*/  @!P2 LDC.64 R18, c[0x0][0x220] ;  /* 0x00008800ff12ab82 */ /* 0x000e620000000a00 */
[C---:B--2---:R-:W-:Y:S01]  /*0520*/  @!P1 IMAD.WIDE.U32 R36, R15.reuse, 0x2, R36 ;  /* 0x000000020f249825 */ /* 0x044fe200078e0024 */
[----:B------:R2:W4:Y:S03]  /*0530*/  @!P0 LDG.E.U16 R23, desc[UR4][R16.64] ;  /* 0x0000000410178981 */ /* 0x000526000c1e1500 */
[----:B0-----:R-:W-:-:S04]  /*0540*/  @!P1 IMAD.WIDE.U32 R30, R15, 0x2, R30 ;  /* 0x000000020f1e9825 */ /* 0x001fc800078e001e */
[----:B------:R-:W-:Y:S01]  /*0550*/  @!P3 IMAD.IADD R9, R0, 0x1, R11 ;  /* 0x000000010009b824 */ /* 0x000fe200078e020b */
[----:B------:R-:W-:Y:S01]  /*0560*/  @!P3 IADD3 R11, R11, 0x80, RZ ;  /* 0x000000800b0bb810 */ /* 0x000fe20007ffe0ff */
[----:B------:R-:W0:Y:S01]  /*0570*/  @!P3 LDC.64 R12, c[0x0][0x220] ;  /* 0x00008800ff0cbb82 */ /* 0x000e220000000a00 */
[----:B------:R2:W4:Y:S02]  /*0580*/  @!P1 LDG.E.U16 R14, desc[UR4][R36.64] ;  /* 0x00000004240e9981 */ /* 0x000524000c1e1500 */
[----:B------:R-:W-:Y:S02]  /*0590*/  ISETP.GE.AND P4, PT, R11, R2, PT ;  /* 0x000000020b00720c */ /* 0x000fe40003f86270 */
[----:B------:R-:W-:Y:S01]  /*05a0*/  PRMT R15, RZ, 0x7610, R15 ;  /* 0x00007610ff0f7816 */ /* 0x000fe2000000000f */
[C---:B-----5:R-:W-:Y:S01]  /*05b0*/  @!P2 IMAD.WIDE.U32 R28, R21.reuse, 0x2, R28 ;  /* 0x00000002151ca825 */ /* 0x060fe200078e001c */
[----:B------:R-:W-:Y:S01]  /*05c0*/  PRMT R20, RZ, 0x7610, R20 ;  /* 0x00007610ff147816 */ /* 0x000fe20000000014 */
[----:B------:R-:W5:Y:S03]  /*05d0*/  @!P3 LDC.64 R34, c[0x0][0x228] ;  /* 0x00008a00ff22bb82 */ /* 0x000f660000000a00 */
[----:B------:R0:W4:Y:S01]  /*05e0*/  @!P1 LDG.E.U16 R15, desc[UR4][R30.64] ;  /* 0x000000041e0f9981 */ /* 0x000122000c1e1500 */
[----:B-1----:R-:W-:-:S04]  /*05f0*/  @!P2 IMAD.WIDE.U32 R18, R21, 0x2, R18 ;  /* 0x000000021512a825 */ /* 0x002fc800078e0012 */
[----:B---3--:R-:W1:Y:S01]  /*0600*/  @!P4 LDC.64 R32, c[0x0][0x220] ;  /* 0x00008800ff20cb82 */ /* 0x008e620000000a00 */
[----:B--2---:R-:W-:Y:S01]  /*0610*/  @!P4 IMAD.IADD R17, R0, 0x1, R11 ;  /* 0x000000010011c824 */ /* 0x004fe200078e020b */
[----:B------:R2:W3:Y:S01]  /*0620*/  @!P2 LDG.E.U16 R20, desc[UR4][R28.64] ;  /* 0x000000041c14a981 */ /* 0x0004e2000c1e1500 */
[----:B------:R-:W-:-:S05]  /*0630*/  @!P4 VIADD R11, R11, 0x80 ;  /* 0x000000800b0bc836 */ /* 0x000fca0000000000 */
[----:B------:R-:W-:Y:S01]  /*0640*/  ISETP.GE.AND P1, PT, R11, R2, PT ;  /* 0x000000020b00720c */ /* 0x000fe20003f26270 */
[----:B------:R-:W5:Y:S01]  /*0650*/  @!P4 LDC.64 R36, c[0x0][0x228] ;  /* 0x00008a00ff24cb82 */ /* 0x000f620000000a00 */
[----:B------:R-:W-:Y:S01]  /*0660*/  PRMT R21, RZ, 0x7610, R21 ;  /* 0x00007610ff157816 */ /* 0x000fe20000000015 */
[----:B0-----:R-:W-:Y:S01]  /*0670*/  @!P3 IMAD.WIDE.U32 R12, R9, 0x2, R12 ;  /* 0x00000002090cb825 */ /* 0x001fe200078e000c */
[----:B------:R-:W-:-:S04]  /*0680*/  PRMT R22, RZ, 0x7610, R22 ;  /* 0x00007610ff167816 */ /* 0x000fc80000000016 */
[----:B------:R0:W3:Y:S04]  /*0690*/  @!P3 LDG.E.U16 R21, desc[UR4][R12.64] ;  /* 0x000000040c15b981 */ /* 0x0000e8000c1e1500 */
[----:B------:R5:W3:Y:S01]  /*06a0*/  @!P2 LDG.E.U16 R22, desc[UR4][R18.64] ;  /* 0x000000041216a981 */ /* 0x000ae2000c1e1500 */
[----:B------:R-:W5:Y:S08]  /*06b0*/  @!P1 LDC.64 R30, c[0x0][0x220] ;  /* 0x00008800ff1e9b82 */ /* 0x000f700000000a00 */
[----:B--2---:R-:W2:Y:S01]  /*06c0*/  @!P1 LDC.64 R28, c[0x0][0x228] ;  /* 0x00008a00ff1c9b82 */ /* 0x004ea20000000a00 */
[----:B0-----:R-:W-:Y:S01]  /*06d0*/  @!P1 IADD3 R13, R0, R11, RZ ;  /* 0x0000000b000d9210 */ /* 0x001fe20007ffe0ff */
[----:B------:R-:W-:-:S05]  /*06e0*/  @!P1 VIADD R11, R11, 0x80 ;  /* 0x000000800b0b9836 */ /* 0x000fca0000000000 */
[----:B------:R-:W-:Y:S01]  /*06f0*/  ISETP.GE.AND P2, PT, R11, R2, PT ;  /* 0x000000020b00720c */ /* 0x000fe20003f46270 */
[----:B-1----:R-:W-:Y:S01]  /*0700*/  @!P4 IMAD.WIDE.U32 R32, R17, 0x2, R32 ;  /* 0x000000021120c825 */ /* 0x002fe200078e0020 */
[----:B------:R-:W-:-:S03]  /*0710*/  PRMT R10, RZ, 0x7610, R10 ;  /* 0x00007610ff0a7816 */ /* 0x000fc6000000000a */
[----:B-----5:R-:W-:Y:S01]  /*0720*/  @!P4 IMAD.WIDE.U32 R36, R17, 0x2, R36 ;  /* 0x000000021124c825 */ /* 0x020fe200078e0024 */
[----:B------:R-:W-:-:S03]  /*0730*/  PRMT R17, RZ, 0x7610, R17 ;  /* 0x00007610ff117816 */ /* 0x000fc60000000011 */
[----:B------:R-:W-:-:S05]  /*0740*/  @!P1 IMAD.WIDE.U32 R30, R13, 0x2, R30 ;  /* 0x000000020d1e9825 */ /* 0x000fca00078e001e */
[----:B------:R0:W5:Y:S01]  /*0750*/  @!P1 LDG.E.U16 R10, desc[UR4][R30.64] ;  /* 0x000000041e0a9981 */ /* 0x000162000c1e1500 */
[----:B--2---:R-:W-:Y:S01]  /*0760*/  @!P1 IMAD.WIDE.U32 R28, R13, 0x2, R28 ;  /* 0x000000020d1c9825 */ /* 0x004fe200078e001c */
[----:B------:R-:W-:-:S03]  /*0770*/  @!P2 IADD3 R13, R0, R11, RZ ;  /* 0x0000000b000da210 */ /* 0x000fc60007ffe0ff */
[----:B------:R-:W-:Y:S01]  /*0780*/  @!P2 VIADD R11, R11, 0x80 ;  /* 0x000000800b0ba836 */ /* 0x000fe20000000000 */
[----:B------:R-:W2:Y:S04]  /*0790*/  @!P1 LDG.E.U16 R17, desc[UR4][R28.64] ;  /* 0x000000041c119981 */ /* 0x000ea8000c1e1500 */
[----:B------:R-:W-:Y:S01]  /*07a0*/  ISETP.GE.AND P1, PT, R11, R2, PT ;  /* 0x000000020b00720c */ /* 0x000fe20003f26270 */
[----:B------:R-:W-:Y:S01]  /*07b0*/  @!P3 IMAD.WIDE.U32 R34, R9, 0x2, R34 ;  /* 0x000000020922b825 */ /* 0x000fe200078e0022 */
[----:B------:R-:W-:Y:S02]  /*07c0*/  PRMT R19, RZ, 0x7610, R19 ;  /* 0x00007610ff137816 */ /* 0x000fe40000000013 */
[----:B------:R-:W-:-:S04]  /*07d0*/  PRMT R9, RZ, 0x7610, R9 ;  /* 0x00007610ff097816 */ /* 0x000fc80000000009 */
[----:B------:R1:W2:Y:S04]  /*07e0*/  @!P3 LDG.E.U16 R19, desc[UR4][R34.64] ;  /* 0x000000042213b981 */ /* 0x0002a8000c1e1500 */
[----:B------:R1:W2:Y:S01]  /*07f0*/  @!P4 LDG.E.U16 R9, desc[UR4][R32.64] ;  /* 0x000000042009c981 */ /* 0x0002a2000c1e1500 */
[----:B0-----:R-:W0:Y:S08]  /*0800*/  @!P1 LDC.64 R30, c[0x0][0x220] ;  /* 0x00008800ff1e9b82 */ /* 0x001e300000000a00 */
[----:B-1----:R-:W1:Y:S08]  /*0810*/  @!P2 LDC.64 R34, c[0x0][0x220] ;  /* 0x00008800ff22ab82 */ /* 0x002e700000000a00 */
[----:B------:R-:W1:Y:S08]  /*0820*/  @!P2 LDC.64 R32, c[0x0][0x228] ;  /* 0x00008a00ff20ab82 */ /* 0x000e700000000a00 */
[----:B------:R-:W1:Y:S01]  /*0830*/  @!P1 LDC.64 R28, c[0x0][0x228] ;  /* 0x00008a00ff1c9b82 */ /* 0x000e620000000a00 */
[----:B------:R-:W-:-:S02]  /*0840*/  @!P1 IADD3 R11, R0, R11, RZ ;  /* 0x0000000b000b9210 */ /* 0x000fc40007ffe0ff */
[----:B------:R-:W-:Y:S02]  /*0850*/  PRMT R18, RZ, 0x7610, R18 ;  /* 0x00007610ff127816 */ /* 0x000fe40000000012 */
[----:B------:R-:W-:Y:S01]  /*0860*/  PRMT R16, RZ, 0x7610, R16 ;  /* 0x00007610ff107816 */ /* 0x000fe20000000010 */
[----:B0-----:R-:W-:Y:S01]  /*0870*/  @!P1 IMAD.WIDE.U32 R30, R11, 0x2, R30 ;  /* 0x000000020b1e9825 */ /* 0x001fe200078e001e */
[----:B------:R-:W-:Y:S02]  /*0880*/  PRMT R12, RZ, 0x7610, R12 ;  /* 0x00007610ff0c7816 */ /* 0x000fe4000000000c */
[----:B------:R-:W2:Y:S01]  /*0890*/  @!P4 LDG.E.U16 R18, desc[UR4][R36.64] ;  /* 0x000000042412c981 */ /* 0x000ea2000c1e1500 */
[----:B-1----:R-:W-:-:S04]  /*08a0*/  @!P2 IMAD.WIDE.U32 R34, R13, 0x2, R34 ;  /* 0x000000020d22a825 */ /* 0x002fc800078e0022 */
[----:B------:R-:W-:Y:S01]  /*08b0*/  @!P2 IMAD.WIDE.U32 R32, R13, 0x2, R32 ;  /* 0x000000020d20a825 */ /* 0x000fe200078e0020 */
[----:B------:R-:W-:-:S04]  /*08c0*/  PRMT R13, RZ, 0x7610, R13 ;  /* 0x00007610ff0d7816 */ /* 0x000fc8000000000d */
[----:B------:R-:W2:Y:S01]  /*08d0*/  @!P2 LDG.E.U16 R16, desc[UR4][R32.64] ;  /* 0x000000042010a981 */ /* 0x000ea2000c1e1500 */
[----:B------:R-:W-:Y:S01]  /*08e0*/  @!P1 IMAD.WIDE.U32 R28, R11, 0x2, R28 ;  /* 0x000000020b1c9825 */ /* 0x000fe200078e001c */
[----:B------:R-:W-:Y:S02]  /*08f0*/  PRMT R11, RZ, 0x7610, R11 ;  /* 0x00007610ff0b7816 */ /* 0x000fe4000000000b */
[----:B------:R-:W2:Y:S04]  /*0900*/  @!P2 LDG.E.U16 R13, desc[UR4][R34.64] ;  /* 0x00000004220da981 */ /* 0x000ea8000c1e1500 */
[----:B------:R0:W2:Y:S04]  /*0910*/  @!P1 LDG.E.U16 R12, desc[UR4][R28.64] ;  /* 0x000000041c0c9981 */ /* 0x0000a8000c1e1500 */
[----:B------:R1:W2:Y:S01]  /*0920*/  @!P1 LDG.E.U16 R11, desc[UR4][R30.64] ;  /* 0x000000041e0b9981 */ /* 0x0002a2000c1e1500 */
[----:B0-----:R-:W0:Y:S02]  /*0930*/  S2R R28, SR_TID.X ;  /* 0x00000000001c7919 */ /* 0x001e240000002100 */
[----:B0-----:R-:W-:-:S04]  /*0940*/  IADD3 R29, R28, 0x100, RZ ;  /* 0x000001001c1d7810 */ /* 0x001fc80007ffe0ff */
[----:B------:R-:W-:Y:S01]  /*0950*/  ISETP.GE.AND P1, PT, R29, R2, PT ;  /* 0x000000021d00720c */ /* 0x000fe20003f26270 */
[----:B------:R-:W-:Y:S01]  /*0960*/  VIADD R29, R28, 0x280 ;  /* 0x000002801c1d7836 */ /* 0x000fe20000000000 */
[----:B-1----:R-:W-:-:S04]  /*0970*/  @!P0 IADD3 R31, R0, R28, RZ ;  /* 0x0000001c001f8210 */ /* 0x002fc80007ffe0ff */
[----:B------:R-:W-:Y:S02]  /*0980*/  ISETP.GE.AND P4, PT, R29, R2, PT ;  /* 0x000000021d00720c */ /* 0x000fe40003f86270 */
[----:B------:R-:W-:Y:S01]  /*0990*/  IADD3 R29, R28, 0x380, RZ ;  /* 0x000003801c1d7810 */ /* 0x000fe20007ffe0ff */
[----:B------:R-:W-:Y:S01]  /*09a0*/  BSSY B0, `(.L_x_833) ;  /* 0x000005a000007945 */ /* 0x000fe20003800000 */
[----:B----4-:R-:W-:Y:S02]  /*09b0*/  @!P0 HADD2.F32 R24, -RZ, R24.H0_H0 ;  /* 0x20000018ff188230 */ /* 0x010fe40000004100 */
[----:B------:R-:W-:-:S05]  /*09c0*/  @!P0 HADD2.F32 R23, -RZ, R23.H0_H0 ;  /* 0x20000017ff178230 */ /* 0x000fca0000004100 */
[----:B------:R-:W-:Y:S01]  /*09d0*/  @!P0 LOP3.LUT R27, R24, 0x80000000, R23, 0xb8, !PT ;  /* 0x80000000181b8812 */ /* 0x000fe200078eb817 */
[----:B------:R-:W-:-:S05]  /*09e0*/  VIADD R23, R28, 0x80 ;  /* 0x000000801c177836 */ /* 0x000fca0000000000 */
[----:B------:R-:W-:-:S13]  /*09f0*/  ISETP.GE.AND P5, PT, R23, R2, PT ;  /* 0x000000021700720c */ /* 0x000fda0003fa6270 */
[----:B------:R-:W-:Y:S02]  /*0a00*/  @!P5 HADD2.F32 R14, -RZ, R14.H0_H0 ;  /* 0x2000000eff0ed230 */ /* 0x000fe40000004100 */
[----:B------:R-:W-:-:S05]  /*0a10*/  @!P5 HADD2.F32 R15, -RZ, R15.H0_H0 ;  /* 0x2000000fff0fd230 */ /* 0x000fca0000004100 */
[----:B------:R-:W-:Y:S02]  /*0a20*/  @!P5 LOP3.LUT R24, R14, 0x80000000, R15, 0xb8, !PT ;  /* 0x800000000e18d812 */ /* 0x000fe400078eb80f */
[----:B------:R-:W0:Y:S01]  /*0a30*/  @!P0 LDC.64 R14, c[0x0][0x218] ;  /* 0x00008600ff0e8b82 */ /* 0x000e220000000a00 */
[----:B------:R-:W-:Y:S01]  /*0a40*/  @!P0 F2FP.F16.F32.PACK_AB R25, RZ, R27 ;  /* 0x0000001bff19823e */ /* 0x000fe200000000ff */
[----:B------:R-:W-:-:S05]  /*0a50*/  VIADD R27, R28, 0x180 ;  /* 0x000001801c1b7836 */ /* 0x000fca0000000000 */
[----:B------:R-:W-:Y:S02]  /*0a60*/  ISETP.GE.AND P2, PT, R27, R2, PT ;  /* 0x000000021b00720c */ /* 0x000fe40003f46270 */
[----:B------:R-:W-:-:S04]  /*0a70*/  IADD3 R27, R28, 0x200, RZ ;  /* 0x000002001c1b7810 */ /* 0x000fc80007ffe0ff */
[----:B------:R-:W-:Y:S01]  /*0a80*/  ISETP.GE.AND P3, PT, R27, R2, PT ;  /* 0x000000021b00720c */ /* 0x000fe20003f66270 */
[----:B------:R-:W-:Y:S01]  /*0a90*/  VIADD R27, R28, 0x300 ;  /* 0x000003001c1b7836 */ /* 0x000fe20000000000 */
[----:B------:R-:W-:Y:S02]  /*0aa0*/  @!P5 F2FP.F16.F32.PACK_AB R26, RZ, R24 ;  /* 0x00000018ff1ad23e */ /* 0x000fe400000000ff */
[-C--:B------:R-:W-:Y:S02]  /*0ab0*/  ISETP.GE.AND P5, PT, R29, R2.reuse, PT ;  /* 0x000000021d00720c */ /* 0x080fe40003fa6270 */
[----:B------:R-:W-:Y:S01]  /*0ac0*/  ISETP.GE.AND P6, PT, R27, R2, PT ;  /* 0x000000021b00720c */ /* 0x000fe20003fc6270 */
[----:B------:R-:W-:Y:S02]  /*0ad0*/  @!P0 IMAD.MOV.U32 R28, RZ, RZ, R23 ;  /* 0x000000ffff1c8224 */ /* 0x000fe400078e0017 */
[----:B0-----:R-:W-:-:S05]  /*0ae0*/  @!P0 IMAD.WIDE.U32 R14, R31, 0x2, R14 ;  /* 0x000000021f0e8825 */ /* 0x001fca00078e000e */
[----:B------:R0:W-:Y:S01]  /*0af0*/  @!P0 STG.E.U16 desc[UR4][R14.64], R25 ;  /* 0x000000190e008986 */ /* 0x0001e2000c101504 */
[----:B------:R-:W-:Y:S01]  /*0b00*/  ISETP.GE.AND P0, PT, R28, R2, PT ;  /* 0x000000021c00720c */ /* 0x000fe20003f06270 */
[----:B---3--:R-:W-:Y:S02]  /*0b10*/  @!P1 HADD2.F32 R27, -RZ, R20.H0_H0 ;  /* 0x20000014ff1b9230 */ /* 0x008fe40000004100 */
[----:B------:R-:W-:Y:S02]  /*0b20*/  @!P2 HADD2.F32 R20, -RZ, R21.H0_H0 ;  /* 0x20000015ff14a230 */ /* 0x000fe40000004100 */
[----:B------:R-:W-:Y:S01]  /*0b30*/  @!P1 HADD2.F32 R22, -RZ, R22.H0_H0 ;  /* 0x20000016ff169230 */ /* 0x000fe20000004100 */
[----:B------:R-:W-:Y:S01]  /*0b40*/  BSSY B1, `(.L_x_834) ;  /* 0x0000039000017945 */ /* 0x000fe20003800000 */
[----:B-----5:R-:W-:Y:S02]  /*0b50*/  @!P4 HADD2.F32 R10, -RZ, R10.H0_H0 ;  /* 0x2000000aff0ac230 */ /* 0x020fe40000004100 */
[----:B--2---:R-:W-:-:S05]  /*0b60*/  @!P4 HADD2.F32 R17, -RZ, R17.H0_H0 ;  /* 0x20000011ff11c230 */ /* 0x004fca0000004100 */
[----:B------:R-:W-:Y:S01]  /*0b70*/  @!P4 LOP3.LUT R10, R10, 0x80000000, R17, 0xb8, !PT ;  /* 0x800000000a0ac812 */ /* 0x000fe200078eb811 */
[----:B------:R-:W-:Y:S02]  /*0b80*/  @!P2 HADD2.F32 R21, -RZ, R19.H0_H0 ;  /* 0x20000013ff15a230 */ /* 0x000fe40000004100 */
[----:B------:R-:W-:Y:S01]  /*0b90*/  @!P3 HADD2.F32 R9, -RZ, R9.H0_H0 ;  /* 0x20000009ff09b230 */ /* 0x000fe20000004100 */
[----:B------:R-:W-:Y:S02]  /*0ba0*/  @!P1 LOP3.LUT R19, R22, 0x80000000, R27, 0xb8, !PT ;  /* 0x8000000016139812 */ /* 0x000fe400078eb81b */
[----:B------:R-:W-:Y:S02]  /*0bb0*/  @!P2 LOP3.LUT R20, R20, 0x80000000, R21, 0xb8, !PT ;  /* 0x800000001414a812 */ /* 0x000fe400078eb815 */
[----:B------:R-:W-:Y:S02]  /*0bc0*/  @!P1 F2FP.F16.F32.PACK_AB R3, RZ, R19 ;  /* 0x00000013ff03923e */ /* 0x000fe400000000ff */
[----:B------:R-:W-:-:S02]  /*0bd0*/  @!P2 F2FP.F16.F32.PACK_AB R4, RZ, R20 ;  /* 0x00000014ff04a23e */ /* 0x000fc400000000ff */
[----:B------:R-:W-:Y:S01]  /*0be0*/  @!P4 F2FP.F16.F32.PACK_AB R6, RZ, R10 ;  /* 0x0000000aff06c23e */ /* 0x000fe200000000ff */
[----:B------:R-:W-:-:S05]  /*0bf0*/  @!P3 HADD2.F32 R18, -RZ, R18.H0_H0 ;  /* 0x20000012ff12b230 */ /* 0x000fca0000004100 */
[----:B------:R-:W-:Y:S01]  /*0c00*/  @!P3 LOP3.LUT R9, R9, 0x80000000, R18, 0xb8, !PT ;  /* 0x800000000909b812 */ /* 0x000fe200078eb812 */
[----:B------:R-:W-:Y:S02]  /*0c10*/  @!P6 HADD2.F32 R16, -RZ, R16.H0_H0 ;  /* 0x20000010ff10e230 */ /* 0x000fe40000004100 */
[----:B------:R-:W-:Y:S02]  /*0c20*/  @!P6 HADD2.F32 R13, -RZ, R13.H0_H0 ;  /* 0x2000000dff0de230 */ /* 0x000fe40000004100 */
[----:B------:R-:W-:Y:S02]  /*0c30*/  @!P5 HADD2.F32 R12, -RZ, R12.H0_H0 ;  /* 0x2000000cff0cd230 */ /* 0x000fe40000004100 */
[----:B------:R-:W-:Y:S01]  /*0c40*/  @!P5 HADD2.F32 R11, -RZ, R11.H0_H0 ;  /* 0x2000000bff0bd230 */ /* 0x000fe20000004100 */
[----:B------:R-:W-:-:S04]  /*0c50*/  @!P6 LOP3.LUT R13, R13, 0x80000000, R16, 0xb8, !PT ;  /* 0x800000000d0de812 */ /* 0x000fc800078eb810 */
[----:B------:R-:W-:Y:S02]  /*0c60*/  @!P5 LOP3.LUT R11, R11, 0x80000000, R12, 0xb8, !PT ;  /* 0x800000000b0bd812 */ /* 0x000fe400078eb80c */
[----:B------:R-:W-:Y:S02]  /*0c70*/  @!P3 F2FP.F16.F32.PACK_AB R5, RZ, R9 ;  /* 0x00000009ff05b23e */ /* 0x000fe400000000ff */
[----:B------:R-:W-:Y:S02]  /*0c80*/  @!P6 F2FP.F16.F32.PACK_AB R7, RZ, R13 ;  /* 0x0000000dff07e23e */ /* 0x000fe400000000ff */
[----:B------:R-:W-:Y:S01]  /*0c90*/  @!P5 F2FP.F16.F32.PACK_AB R8, RZ, R11 ;  /* 0x0000000bff08d23e */ /* 0x000fe200000000ff */
[----:B0-----:R-:W-:Y:S06]  /*0ca0*/  @P0 BRA `(.L_x_835) ;  /* 0x0000000000300947 */ /* 0x001fec0003800000 */
[----:B------:R-:W0:Y:S01]  /*0cb0*/  LDC.64 R10, c[0x0][0x218] ;  /* 0x00008600ff0a7b82 */ /* 0x000e220000000a00 */
[----:B------:R-:W-:Y:S01]  /*0cc0*/  IADD3 R9, R0, R28, RZ ;  /* 0x0000001c00097210 */ /* 0x000fe20007ffe0ff */
[----:B------:R-:W-:-:S05]  /*0cd0*/  VIADD R28, R28, 0x80 ;  /* 0x000000801c1c7836 */ /* 0x000fca0000000000 */
[----:B------:R-:W-:Y:S01]  /*0ce0*/  ISETP.GE.AND P0, PT, R28, R2, PT ;  /* 0x000000021c00720c */ /* 0x000fe20003f06270 */
[----:B0-----:R-:W-:-:S05]  /*0cf0*/  IMAD.WIDE.U32 R10, R9, 0x2, R10 ;  /* 0x00000002090a7825 */ /* 0x001fca00078e000a */
[----:B------:R0:W-:Y:S07]  /*0d00*/  STG.E.U16 desc[UR4][R10.64], R26 ;  /* 0x0000001a0a007986 */ /* 0x0001ee000c101504 */
[----:B------:R-:W-:Y:S05]  /*0d10*/  @P0 BRA `(.L_x_836) ;  /* 0x0000000000300947 */ /* 0x000fea0003800000 */
[----:B0-----:R-:W0:Y:S01]  /*0d20*/  LDC.64 R10, c[0x0][0x218] ;  /* 0x00008600ff0a7b82 */ /* 0x001e220000000a00 */
[----:B------:R-:W-:Y:S01]  /*0d30*/  IADD3 R9, R0, R28, RZ ;  /* 0x0000001c00097210 */ /* 0x000fe20007ffe0ff */
[----:B------:R-:W-:-:S04]  /*0d40*/  VIADD R28, R28, 0x80 ;  /* 0x000000801c1c7836 */ /* 0x000fc80000000000 */
[----:B0-----:R-:W-:-:S05]  /*0d50*/  IMAD.WIDE.U32 R10, R9, 0x2, R10 ;  /* 0x00000002090a7825 */ /* 0x001fca00078e000a */
[----:B------:R0:W-:Y:S02]  /*0d60*/  STG.E.U16 desc[UR4][R10.64], R3 ;  /* 0x000000030a007986 */ /* 0x0001e4000c101504 */
.L_x_835:
[----:B------:R-:W-:-:S13]  /*0d70*/  ISETP.GE.AND P0, PT, R28, R2, PT ;  /* 0x000000021c00720c */ /* 0x000fda0003f06270 */
[----:B------:R-:W-:Y:S05]  /*0d80*/  @P0 BRA `(.L_x_837) ;  /* 0x0000000000300947 */ /* 0x000fea0003800000 */
[----:B0-----:R-:W0:Y:S01]  /*0d90*/  LDC.64 R10, c[0x0][0x218] ;  /* 0x00008600ff0a7b82 */ /* 0x001e220000000a00 */
[----:B------:R-:W-:Y:S01]  /*0da0*/  IADD3 R3, R0, R28, RZ ;  /* 0x0000001c00037210 */ /* 0x000fe20007ffe0ff */
[----:B------:R-:W-:-:S04]  /*0db0*/  VIADD R28, R28, 0x80 ;  /* 0x000000801c1c7836 */ /* 0x000fc80000000000 */
[----:B0-----:R-:W-:-:S05]  /*0dc0*/  IMAD.WIDE.U32 R10, R3, 0x2, R10 ;  /* 0x00000002030a7825 */ /* 0x001fca00078e000a */
[----:B------:R1:W-:Y:S02]  /*0dd0*/  STG.E.U16 desc[UR4][R10.64], R4 ;  /* 0x000000040a007986 */ /* 0x0003e4000c101504 */
.L_x_836:
[----:B------:R-:W-:-:S13]  /*0de0*/  ISETP.GE.AND P0, PT, R28, R2, PT ;  /* 0x000000021c00720c */ /* 0x000fda0003f06270 */
[----:B------:R-:W-:Y:S05]  /*0df0*/  @P0 BRA `(.L_x_838) ;  /* 0x0000000000340947 */ /* 0x000fea0003800000 */
[----:B01----:R-:W0:Y:S01]  /*0e00*/  LDC.64 R10, c[0x0][0x218] ;  /* 0x00008600ff0a7b82 */ /* 0x003e220000000a00 */
[----:B------:R-:W-:Y:S01]  /*0e10*/  IADD3 R3, R0, R28, RZ ;  /* 0x0000001c00037210 */ /* 0x000fe20007ffe0ff */
[----:B------:R-:W-:-:S04]  /*0e20*/  VIADD R28, R28, 0x80 ;  /* 0x000000801c1c7836 */ /* 0x000fc80000000000 */
[----:B0-----:R-:W-:-:S05]  /*0e30*/  IMAD.WIDE.U32 R10, R3, 0x2, R10 ;  /* 0x00000002030a7825 */ /* 0x001fca00078e000a */
[----:B------:R1:W-:Y:S02]  /*0e40*/  STG.E.U16 desc[UR4][R10.64], R5 ;  /* 0x000000050a007986 */ /* 0x0003e4000c101504 */
.L_x_837:
[----:B------:R-:W-:-:S13]  /*0e50*/  ISETP.GE.AND P0, PT, R28, R2, PT ;  /* 0x000000021c00720c */ /* 0x000fda0003f06270 */
[----:B------:R-:W-:Y:S05]  /*0e60*/  @P0 BREAK B1 ;  /* 0x0000000000010942 */ /* 0x000fea0003800000 */
[----:B------:R-:W-:Y:S05]  /*0e70*/  @P0 BRA `(.L_x_839) ;  /* 0x0000000000300947 */ /* 0x000fea0003800000 */
[----:B-1----:R-:W1:Y:S01]  /*0e80*/  LDC.64 R4, c[0x0][0x218] ;  /* 0x00008600ff047b82 */ /* 0x002e620000000a00 */
[----:B0-----:R-:W-:Y:S01]  /*0e90*/  IADD3 R3, R0, R28, RZ ;  /* 0x0000001c00037210 */ /* 0x001fe20007ffe0ff */
[----:B------:R-:W-:-:S04]  /*0ea0*/  VIADD R28, R28, 0x80 ;  /* 0x000000801c1c7836 */ /* 0x000fc80000000000 */
[----:B-1----:R-:W-:-:S05]  /*0eb0*/  IMAD.WIDE.U32 R4, R3, 0x2, R4 ;  /* 0x0000000203047825 */ /* 0x002fca00078e0004 */
[----:B------:R2:W-:Y:S02]  /*0ec0*/  STG.E.U16 desc[UR4][R4.64], R6 ;  /* 0x0000000604007986 */ /* 0x0005e4000c101504 */
.L_x_838:
[----:B------:R-:W-:Y:S05]  /*0ed0*/  BSYNC B1 ;  /* 0x0000000000017941 */ /* 0x000fea0003800000 */
.L_x_834:
[----:B------:R-:W-:-:S13]  /*0ee0*/  ISETP.GE.AND P0, PT, R28, R2, PT ;  /* 0x000000021c00720c */ /* 0x000fda0003f06270 */
[----:B-12---:R-:W1:Y:S01]  /*0ef0*/  @!P0 LDC.64 R4, c[0x0][0x218] ;  /* 0x00008600ff048b82 */ /* 0x006e620000000a00 */
[----:B------:R-:W-:Y:S01]  /*0f00*/  @!P0 IADD3 R3, R0, R28, RZ ;  /* 0x0000001c00038210 */ /* 0x000fe20007ffe0ff */
[----:B------:R-:W-:-:S04]  /*0f10*/  @!P0 VIADD R28, R28, 0x80 ;  /* 0x000000801c1c8836 */ /* 0x000fc80000000000 */
[----:B-1----:R-:W-:-:S05]  /*0f20*/  @!P0 IMAD.WIDE.U32 R4, R3, 0x2, R4 ;  /* 0x0000000203048825 */ /* 0x002fca00078e0004 */
[----:B------:R2:W-:Y:S02]  /*0f30*/  @!P0 STG.E.U16 desc[UR4][R4.64], R7 ;  /* 0x0000000704008986 */ /* 0x0005e4000c101504 */
.L_x_839:
[----:B------:R-:W-:Y:S05]  /*0f40*/  BSYNC B0 ;  /* 0x0000000000007941 */ /* 0x000fea0003800000 */
.L_x_833:
[----:B------:R-:W-:Y:S05]  /*0f50*/  WARPSYNC.ALL ;  /* 0x0000000000007948 */ /* 0x000fea0003800000 */
[----:B------:R-:W-:-:S13]  /*0f60*/  ISETP.GE.AND P0, PT, R28, R2, PT ;  /* 0x000000021c00720c */ /* 0x000fda0003f06270 */
[----:B------:R-:W-:Y:S05]  /*0f70*/  @P0 EXIT ;  /* 0x000000000000094d */ /* 0x000fea0003800000 */
[----:B0-----:R-:W0:Y:S01]  /*0f80*/  LDC.64 R2, c[0x0][0x218] ;  /* 0x00008600ff027b82 */ /* 0x001e220000000a00 */
[----:B-12---:R-:W-:-:S05]  /*0f90*/  IADD3 R5, R0, R28, RZ ;  /* 0x0000001c00057210 */ /* 0x006fca0007ffe0ff */
[----:B0-----:R-:W-:-:S05]  /*0fa0*/  IMAD.WIDE.U32 R2, R5, 0x2, R2 ;  /* 0x0000000205027825 */ /* 0x001fca00078e0002 */
[----:B------:R-:W-:Y:S01]  /*0fb0*/  STG.E.U16 desc[UR4][R2.64], R8 ;  /* 0x0000000802007986 */ /* 0x000fe2000c101504 */
[----:B------:R-:W-:Y:S05]  /*0fc0*/  EXIT ;  /* 0x000000000000794d */ /* 0x000fea0003800000 */
.L_x_840:
        /* <DEDUP_REMOVED lines=11> */
.L_x_8013:


//--------------------- .text._ZN2at6native29vectorized_elementwise_kernelILi4ENS0_13BinaryFunctorIN3c104HalfES4_S4_ZZZNS0_20copysign_kernel_cudaERNS_18TensorIteratorBaseEENKUlvE_clEvENKUlvE2_clEvEUlS4_S4_E_EESt5arrayIPcLm3EEEEviT0_T1_ --------------------------
	.section	.text._ZN2at6native29vectorized_elementwise_kernelILi4ENS0_13BinaryFunctorIN3c104HalfES4_S4_ZZZNS0_20copysign_kernel_cudaERNS_18TensorIteratorBaseEENKUlvE_clEvENKUlvE2_clEvEUlS4_S4_E_EESt5arrayIPcLm3EEEEviT0_T1_,"ax",@progbits
	.align	128
        .global         _ZN2at6native29vectorized_elementwise_kernelILi4ENS0_13BinaryFunctorIN3c104HalfES4_S4_ZZZNS0_20copysign_kernel_cudaERNS_18TensorIteratorBaseEENKUlvE_clEvENKUlvE2_clEvEUlS4_S4_E_EESt5arrayIPcLm3EEEEviT0_T1_
        .type           _ZN2at6native29vectorized_elementwise_kernelILi4ENS0_13BinaryFunctorIN3c104HalfES4_S4_ZZZNS0_20copysign_kernel_cudaERNS_18TensorIteratorBaseEENKUlvE_clEvENKUlvE2_clEvEUlS4_S4_E_EESt5arrayIPcLm3EEEEviT0_T1_,@function
        .size           _ZN2at6native29vectorized_elementwise_kernelILi4ENS0_13BinaryFunctorIN3c104HalfES4_S4_ZZZNS0_20copysign_kernel_cudaERNS_18TensorIteratorBaseEENKUlvE_clEvENKUlvE2_clEvEUlS4_S4_E_EESt5arrayIPcLm3EEEEviT0_T1_,(.L_x_8014 - _ZN2at6native29vectorized_elementwise_kernelILi4ENS0_13BinaryFunctorIN3c104HalfES4_S4_ZZZNS0_20copysign_kernel_cudaERNS_18TensorIteratorBaseEENKUlvE_clEvENKUlvE2_clEvEUlS4_S4_E_EESt5arrayIPcLm3EEEEviT0_T1_)
        .other          _ZN2at6native29vectorized_elementwise_kernelILi4ENS0_13BinaryFunctorIN3c104HalfES4_S4_ZZZNS0_20copysign_kernel_cudaERNS_18TensorIteratorBaseEENKUlvE_clEvENKUlvE2_clEvEUlS4_S4_E_EESt5arrayIPcLm3EEEEviT0_T1_,@"STO_CUDA_ENTRY STV_DEFAULT"
_ZN2at6native29vectorized_elementwise_kernelILi4ENS0_13BinaryFunctorIN3c104HalfES4_S4_ZZZNS0_20copysign_kernel_cudaERNS_18TensorIteratorBaseEENKUlvE_clEvENKUlvE2_clEvEUlS4_S4_E_EESt5arrayIPcLm3EEEEviT0_T1_:
.text._ZN2at6native29vectorized_elementwise_kernelILi4ENS0_13BinaryFunctorIN3c104HalfES4_S4_ZZZNS0_20copysign_kernel_cudaERNS_18TensorIteratorBaseEENKUlvE_clEvENKUlvE2_clEvEUlS4_S4_E_EESt5arrayIPcLm3EEEEviT0_T1_:
        /* <DEDUP_REMOVED lines=10> */
[----:B------:R-:W2:Y:S08]  /*00a0*/  LDC.64 R6, c[0x0][0x228] ;  /* 0x00008a00ff067b82 */ /* 0x000eb00000000a00 */
[----:B------:R-:W3:Y:S01]  /*00b0*/  LDC.64 R12, c[0x0][0x218] ;  /* 0x00008600ff0c7b82 */ /* 0x000ee20000000a00 */
[----:B-1----:R-:W-:-:S04]  /*00c0*/  IMAD.WIDE R4, R0, 0x2, R4 ;  /* 0x0000000200047825 */ /* 0x002fc800078e0204 */
[----:B0-----:R-:W-:-:S04]  /*00d0*/  IMAD.WIDE.U32 R14, R2, 0x8, R4 ;  /* 0x00000008020e7825 */ /* 0x001fc800078e0004 */
[----:B--2---:R-:W-:Y:S01]  /*00e0*/  IMAD.WIDE R6, R0, 0x2, R6 ;  /* 0x0000000200067825 */ /* 0x004fe200078e0206 */
[----:B------:R-:W2:Y:S04]  /*00f0*/  LDG.E.64 R8, desc[UR4][R14.64+0x400] ;  /* 0x000400040e087981 */ /* 0x000ea8000c1e1b00 */
[----:B------:R2:W4:Y:S01]  /*0100*/  LDG.E.64 R4, desc[UR4][R14.64] ;  /* 0x000000040e047981 */ /* 0x000522000c1e1b00 */
[----:B------:R-:W-:-:S05]  /*0110*/  IMAD.WIDE.U32 R16, R2, 0x8, R6 ;  /* 0x0000000802107825 */ /* 0x000fca00078e0006 */
[----:B------:R-:W5:Y:S04]  /*0120*/  LDG.E.64 R6, desc[UR4][R16.64] ;  /* 0x0000000410067981 */ /* 0x000f68000c1e1b00 */
[----:B------:R0:W5:Y:S01]  /*0130*/  LDG.E.64 R10, desc[UR4][R16.64+0x400] ;  /* 0x00040004100a7981 */ /* 0x000162000c1e1b00 */
[----:B---3--:R-:W-:-:S04]  /*0140*/  IMAD.WIDE.U32 R12, R0, 0x2, R12 ;  /* 0x00000002000c7825 */ /* 0x008fc800078e000c */
[----:B------:R-:W-:-:S04]  /*0150*/  IMAD.WIDE R12, R2, 0x8, R12 ;  /* 0x00000008020c7825 */ /* 0x000fc800078e020c */
[--C-:B--2---:R-:W-:Y:S02]  /*0160*/  HADD2.F32 R15, -RZ, R9.reuse.H0_H0 ;  /* 0x20000009ff0f7230 */ /* 0x104fe40000004100 */
[----:B0-----:R-:W-:Y:S02]  /*0170*/  HADD2.F32 R16, -RZ, R9.H1_H1 ;  /* 0x30000009ff107230 */ /* 0x001fe40000004100 */
[--C-:B----4-:R-:W-:Y:S02]  /*0180*/  HADD2.F32 R3, -RZ, R4.reuse.H0_H0 ;  /* 0x20000004ff037230 */ /* 0x110fe40000004100 */
[----:B------:R-:W-:Y:S02]  /*0190*/  HADD2.F32 R18, -RZ, R4.H1_H1 ;  /* 0x30000004ff127230 */ /* 0x000fe40000004100 */
[----:B------:R-:W-:Y:S02]  /*01a0*/  HADD2.F32 R20, -RZ, R5.H0_H0 ;  /* 0x20000005ff147230 */ /* 0x000fe40000004100 */
[----:B-----5:R-:W-:-:S02]  /*01b0*/  HADD2.F32 R21, -RZ, R7.H0_H0 ;  /* 0x20000007ff157230 */ /* 0x020fc40000004100 */
[----:B------:R-:W-:Y:S02]  /*01c0*/  HADD2.F32 R0, -RZ, R7.H1_H1 ;  /* 0x30000007ff007230 */ /* 0x000fe40000004100 */
[--C-:B------:R-:W-:Y:S02]  /*01d0*/  HADD2.F32 R7, -RZ, R10.reuse.H0_H0 ;  /* 0x2000000aff077230 */ /* 0x100fe40000004100 */
[----:B------:R-:W-:Y:S02]  /*01e0*/  HADD2.F32 R9, -RZ, R10.H1_H1 ;  /* 0x3000000aff097230 */ /* 0x000fe40000004100 */
[----:B------:R-:W-:Y:S02]  /*01f0*/  HADD2.F32 R4, -RZ, R6.H0_H0 ;  /* 0x20000006ff047230 */ /* 0x000fe40000004100 */
[----:B------:R-:W-:Y:S02]  /*0200*/  HADD2.F32 R14, -RZ, R8.H0_H0 ;  /* 0x20000008ff0e7230 */ /* 0x000fe40000004100 */
[----:B------:R-:W-:-:S02]  /*0210*/  HADD2.F32 R10, -RZ, R11.H0_H0 ;  /* 0x2000000bff0a7230 */ /* 0x000fc40000004100 */
[----:B------:R-:W-:Y:S02]  /*0220*/  HADD2.F32 R19, -RZ, R6.H1_H1 ;  /* 0x30000006ff137230 */ /* 0x000fe40000004100 */
[----:B------:R-:W-:Y:S02]  /*0230*/  HADD2.F32 R5, -RZ, R5.H1_H1 ;  /* 0x30000005ff057230 */ /* 0x000fe40000004100 */
[----:B------:R-:W-:Y:S02]  /*0240*/  HADD2.F32 R8, -RZ, R8.H1_H1 ;  /* 0x30000008ff087230 */ /* 0x000fe40000004100 */
[----:B------:R-:W-:Y:S01]  /*0250*/  HADD2.F32 R11, -RZ, R11.H1_H1 ;  /* 0x3000000bff0b7230 */ /* 0x000fe20000004100 */
[----:B------:R-:W-:Y:S02]  /*0260*/  LOP3.LUT R3, R3, 0x80000000, R4, 0xb8, !PT ;  /* 0x8000000003037812 */ /* 0x000fe400078eb804 */
[----:B------:R-:W-:Y:S02]  /*0270*/  LOP3.LUT R4, R18, 0x80000000, R19, 0xb8, !PT ;  /* 0x8000000012047812 */ /* 0x000fe400078eb813 */
[----:B------:R-:W-:-:S02]  /*0280*/  LOP3.LUT R6, R20, 0x80000000, R21, 0xb8, !PT ;  /* 0x8000000014067812 */ /* 0x000fc400078eb815 */
[----:B------:R-:W-:Y:S02]  /*0290*/  LOP3.LUT R5, R5, 0x80000000, R0, 0xb8, !PT ;  /* 0x8000000005057812 */ /* 0x000fe400078eb800 */
[----:B------:R-:W-:Y:S02]  /*02a0*/  LOP3.LUT R7, R14, 0x80000000, R7, 0xb8, !PT ;  /* 0x800000000e077812 */ /* 0x000fe400078eb807 */
[----:B------:R-:W-:Y:S02]  /*02b0*/  LOP3.LUT R8, R8, 0x80000000, R9, 0xb8, !PT ;  /* 0x8000000008087812 */ /* 0x000fe400078eb809 */
[----:B------:R-:W-:Y:S02]  /*02c0*/  LOP3.LUT R10, R15, 0x80000000, R10, 0xb8, !PT ;  /* 0x800000000f0a7812 */ /* 0x000fe400078eb80a */
[----:B------:R-:W-:Y:S02]  /*02d0*/  LOP3.LUT R11, R16, 0x80000000, R11, 0xb8, !PT ;  /* 0x80000000100b7812 */ /* 0x000fe400078eb80b */
[----:B------:R-:W-:-:S02]  /*02e0*/  F2FP.F16.F32.PACK_AB R4, R4, R3 ;  /* 0x000000030404723e */ /* 0x000fc400000000ff */
[----:B------:R-:W-:Y:S02]  /*02f0*/  F2FP.F16.F32.PACK_AB R5, R5, R6 ;  /* 0x000000060505723e */ /* 0x000fe400000000ff */
[----:B------:R-:W-:Y:S02]  /*0300*/  F2FP.F16.F32.PACK_AB R8, R8, R7 ;  /* 0x000000070808723e */ /* 0x000fe400000000ff */
[----:B------:R-:W-:Y:S01]  /*0310*/  F2FP.F16.F32.PACK_AB R9, R11, R10 ;  /* 0x0000000a0b09723e */ /* 0x000fe200000000ff */
[----:B------:R-:W-:Y:S04]  /*0320*/  STG.E.64 desc[UR4][R12.64], R4 ;  /* 0x000000040c007986 */ /* 0x000fe8000c101b04 */
[----:B------:R-:W-:Y:S01]  /*0330*/  STG.E.64 desc[UR4][R12.64+0x400], R8 ;  /* 0x000400080c007986 */ /* 0x000fe2000c101b04 */
[----:B------:R-:W-:Y:S05]  /*0340*/  EXIT ;  /* 0x000000000000794d */ /* 0x000fea0003800000 */
.L_x_841:
        /* <DEDUP_REMOVED lines=156> */
.L_x_844:
[----:B------:R-:W-:-:S13]  /*0d10*/  ISETP.GE.AND P0, PT, R28, R2, PT ;  /* 0x000000021c00720c */ /* 0x000fda0003f06270 */
[----:B------:R-:W-:Y:S05]  /*0d20*/  @P0 BRA `(.L_x_846) ;  /* 0x0000000000300947 */ /* 0x000fea0003800000 */
[----:B0-----:R-:W0:Y:S01]  /*0d30*/  LDC.64 R10, c[0x0][0x218] ;  /* 0x00008600ff0a7b82 */ /* 0x001e220000000a00 */
[----:B------:R-:W-:Y:S01]  /*0d40*/  IADD3 R3, R0, R28, RZ ;  /* 0x0000001c00037210 */ /* 0x000fe20007ffe0ff */
[----:B------:R-:W-:-:S04]  /*0d50*/  VIADD R28, R28, 0x80 ;  /* 0x000000801c1c7836 */ /* 0x000fc80000000000 */
[----:B0-----:R-:W-:-:S05]  /*0d60*/  IMAD.WIDE.U32 R10, R3, 0x2, R10 ;  /* 0x00000002030a7825 */ /* 0x001fca00078e000a */
[----:B------:R1:W-:Y:S02]  /*0d70*/  STG.E.U16 desc[UR4][R10.64], R4 ;  /* 0x000000040a007986 */ /* 0x0003e4000c101504 */
.L_x_845:
[----:B------:R-:W-:-:S13]  /*0d80*/  ISETP.GE.AND P0, PT, R28, R2, PT ;  /* 0x000000021c00720c */ /* 0x000fda0003f06270 */
[----:B------:R-:W-:Y:S05]  /*0d90*/  @P0 BRA `(.L_x_847) ;  /* 0x0000000000340947 */ /* 0x000fea0003800000 */
[----:B01----:R-:W0:Y:S01]  /*0da0*/  LDC.64 R10, c[0x0][0x218] ;  /* 0x00008600ff0a7b82 */ /* 0x003e220000000a00 */
[----:B------:R-:W-:Y:S01]  /*0db0*/  IADD3 R3, R0, R28, RZ ;  /* 0x0000001c00037210 */ /* 0x000fe20007ffe0ff */
[----:B------:R-:W-:-:S04]  /*0dc0*/  VIADD R28, R28, 0x80 ;  /* 0x000000801c1c7836 */ /* 0x000fc80000000000 */
[----:B0-----:R-:W-:-:S05]  /*0dd0*/  IMAD.WIDE.U32 R10, R3, 0x2, R10 ;  /* 0x00000002030a7825 */ /* 0x001fca00078e000a */
[----:B------:R1:W-:Y:S02]  /*0de0*/  STG.E.U16 desc[UR4][R10.64], R5 ;  /* 0x000000050a007986 */ /* 0x0003e4000c101504 */
.L_x_846:
        /* <DEDUP_REMOVED lines=8> */
.L_x_847:
[----:B------:R-:W-:Y:S05]  /*0e70*/  BSYNC B1 ;  /* 0x0000000000017941 */ /* 0x000fea0003800000 */
.L_x_843:
[----:B------:R-:W-:-:S13]  /*0e80*/  ISETP.GE.AND P0, PT, R28, R2, PT ;  /* 0x000000021c00720c */ /* 0x000fda0003f06270 */
[----:B-12---:R-:W1:Y:S01]  /*0e90*/  @!P0 LDC.64 R4, c[0x0][0x218] ;  /* 0x00008600ff048b82 */ /* 0x006e620000000a00 */
[----:B------:R-:W-:Y:S01]  /*0ea0*/  @!P0 IADD3 R3, R0, R28, RZ ;  /* 0x0000001c00038210 */ /* 0x000fe20007ffe0ff */
[----:B------:R-:W-:-:S04]  /*0eb0*/  @!P0 VIADD R28, R28, 0x80 ;  /* 0x000000801c1c8836 */ /* 0x000fc80000000000 */
[----:B-1----:R-:W-:-:S05]  /*0ec0*/  @!P0 IMAD.WIDE.U32 R4, R3, 0x2, R4 ;  /* 0x0000000203048825 */ /* 0x002fca00078e0004 */
[----:B------:R2:W-:Y:S02]  /*0ed0*/  @!P0 STG.E.U16 desc[UR4][R4.64], R7 ;  /* 0x0000000704008986 */ /* 0x0005e4000c101504 */
.L_x_848:
[----:B------:R-:W-:Y:S05]  /*0ee0*/  BSYNC B0 ;  /* 0x0000000000007941 */ /* 0x000fea0003800000 */
.L_x_842:
        /* <DEDUP_REMOVED lines=8> */
.L_x_849:
        /* <DEDUP_REMOVED lines=9> */
.L_x_8014:


//--------------------- .text._ZN2at6native29vectorized_elementwise_kernelILi8ENS0_13BinaryFunctorIN3c104HalfES4_S4_ZZZNS0_20copysign_kernel_cudaERNS_18TensorIteratorBaseEENKUlvE_clEvENKUlvE2_clEvEUlS4_S4_E_EESt5arrayIPcLm3EEEEviT0_T1_ --------------------------
	.section	.text._ZN2at6native29vectorized_elementwise_kernelILi8ENS0_13BinaryFunctorIN3c104HalfES4_S4_ZZZNS0_20copysign_kernel_cudaERNS_18TensorIteratorBaseEENKUlvE_clEvENKUlvE2_clEvEUlS4_S4_E_EESt5arrayIPcLm3EEEEviT0_T1_,"ax",@progbits
	.align	128
        .global         _ZN2at6native29vectorized_elementwise_kernelILi8ENS0_13BinaryFunctorIN3c104HalfES4_S4_ZZZNS0_20copysign_kernel_cudaERNS_18TensorIteratorBaseEENKUlvE_clEvENKUlvE2_clEvEUlS4_S4_E_EESt5arrayIPcLm3EEEEviT0_T1_
        .type           _ZN2at6native29vectorized_elementwise_kernelILi8ENS0_13BinaryFunctorIN3c104HalfES4_S4_ZZZNS0_20copysign_kernel_cudaERNS_18TensorIteratorBaseEENKUlvE_clEvENKUlvE2_clEvEUlS4_S4_E_EESt5arrayIPcLm3EEEEviT0_T1_,@function
        .size           _ZN2at6native29vectorized_elementwise_kernelILi8ENS0_13BinaryFunctorIN3c104HalfES4_S4_ZZZNS0_20copysign_kernel_cudaERNS_18TensorIteratorBaseEENKUlvE_clEvENKUlvE2_clEvEUlS4_S4_E_EESt5arrayIPcLm3EEEEviT0_T1_,(.L_x_8015 - _ZN2at6native29vectorized_elementwise_kernelILi8ENS0_13BinaryFunctorIN3c104HalfES4_S4_ZZZNS0_20copysign_kernel_cudaERNS_18TensorIteratorBaseEENKUlvE_clEvENKUlvE2_clEvEUlS4_S4_E_EESt5arrayIPcLm3EEEEviT0_T1_)
        .other          _ZN2at6native29vectorized_elementwise_kernelILi8ENS0_13BinaryFunctorIN3c104HalfES4_S4_ZZZNS0_20copysign_kernel_cudaERNS_18TensorIteratorBaseEENKUlvE_clEvENKUlvE2_clEvEUlS4_S4_E_EESt5arrayIPcLm3EEEEviT0_T1_,@"STO_CUDA_ENTRY STV_DEFAULT"
_ZN2at6native29vectorized_elementwise_kernelILi8ENS0_13BinaryFunctorIN3c104HalfES4_S4_ZZZNS0_20copysign_kernel_cudaERNS_18TensorIteratorBaseEENKUlvE_clEvENKUlvE2_clEvEUlS4_S4_E_EESt5arrayIPcLm3EEEEviT0_T1_:
.text._ZN2at6native29vectorized_elementwise_kernelILi8ENS0_13BinaryFunctorIN3c104HalfES4_S4_ZZZNS0_20copysign_kernel_cudaERNS_18TensorIteratorBaseEENKUlvE_clEvENKUlvE2_clEvEUlS4_S4_E_EESt5arrayIPcLm3EEEEviT0_T1_:
        /* <DEDUP_REMOVED lines=15> */
[----:B------:R-:W2:Y:S03]  /*00f0*/  LDG.E.128 R8, desc[UR4][R14.64] ;  /* 0x000000040e087981 */ /* 0x000ea6000c1e1d00 */
[----:B------:R-:W-:-:S06]  /*0100*/  IMAD.WIDE.U32 R4, R2, 0x10, R4 ;  /* 0x0000001002047825 */ /* 0x000fcc00078e0004 */
[----:B------:R-:W4:Y:S01]  /*0110*/  LDG.E.128 R4, desc[UR4][R4.64] ;  /* 0x0000000404047981 */ /* 0x000f22000c1e1d00 */
[----:B---3--:R-:W-:-:S04]  /*0120*/  IMAD.WIDE.U32 R12, R0, 0x2, R12 ;  /* 0x00000002000c7825 */ /* 0x008fc800078e000c */
[----:B------:R-:W-:-:S04]  /*0130*/  IMAD.WIDE R12, R2, 0x10, R12 ;  /* 0x00000010020c7825 */ /* 0x000fc800078e020c */
[--C-:B--2---:R-:W-:Y:S02]  /*0140*/  HADD2.F32 R16, -RZ, R8.reuse.H0_H0 ;  /* 0x20000008ff107230 */ /* 0x104fe40000004100 */
[----:B------:R-:W-:Y:S02]  /*0150*/  HADD2.F32 R17, -RZ, R8.H1_H1 ;  /* 0x30000008ff117230 */ /* 0x000fe40000004100 */
[----:B------:R-:W-:Y:S02]  /*0160*/  HADD2.F32 R18, -RZ, R9.H0_H0 ;  /* 0x20000009ff127230 */ /* 0x000fe40000004100 */
[----:B------:R-:W-:Y:S02]  /*0170*/  HADD2.F32 R8, -RZ, R10.H0_H0 ;  /* 0x2000000aff087230 */ /* 0x000fe40000004100 */
[----:B------:R-:W-:Y:S02]  /*0180*/  HADD2.F32 R3, -RZ, R11.H0_H0 ;  /* 0x2000000bff037230 */ /* 0x000fe40000004100 */
[----:B------:R-:W-:-:S02]  /*0190*/  HADD2.F32 R9, -RZ, R9.H1_H1 ;  /* 0x30000009ff097230 */ /* 0x000fc40000004100 */
[----:B------:R-:W-:Y:S02]  /*01a0*/  HADD2.F32 R10, -RZ, R10.H1_H1 ;  /* 0x3000000aff0a7230 */ /* 0x000fe40000004100 */
[----:B------:R-:W-:Y:S02]  /*01b0*/  HADD2.F32 R11, -RZ, R11.H1_H1 ;  /* 0x3000000bff0b7230 */ /* 0x000fe40000004100 */
[--C-:B----4-:R-:W-:Y:S02]  /*01c0*/  HADD2.F32 R15, -RZ, R4.reuse.H0_H0 ;  /* 0x20000004ff0f7230 */ /* 0x110fe40000004100 */
[----:B------:R-:W-:Y:S02]  /*01d0*/  HADD2.F32 R14, -RZ, R4.H1_H1 ;  /* 0x30000004ff0e7230 */ /* 0x000fe40000004100 */
[--C-:B------:R-:W-:Y:S01]  /*01e0*/  HADD2.F32 R19, -RZ, R5.reuse.H0_H0 ;  /* 0x20000005ff137230 */ /* 0x100fe20000004100 */
[----:B------:R-:W-:Y:S01]  /*01f0*/  LOP3.LUT R4, R16, 0x80000000, R15, 0xb8, !PT ;  /* 0x8000000010047812 */ /* 0x000fe200078eb80f */
[----:B------:R-:W-:Y:S01]  /*0200*/  HADD2.F32 R20, -RZ, R5.H1_H1 ;  /* 0x30000005ff147230 */ /* 0x000fe20000004100 */
[----:B------:R-:W-:Y:S01]  /*0210*/  LOP3.LUT R17, R17, 0x80000000, R14, 0xb8, !PT ;  /* 0x8000000011117812 */ /* 0x000fe200078eb80e */
[--C-:B------:R-:W-:Y:S01]  /*0220*/  HADD2.F32 R21, -RZ, R6.reuse.H0_H0 ;  /* 0x20000006ff157230 */ /* 0x100fe20000004100 */
[----:B------:R-:W-:Y:S01]  /*0230*/  LOP3.LUT R5, R18, 0x80000000, R19, 0xb8, !PT ;  /* 0x8000000012057812 */ /* 0x000fe200078eb813 */
[----:B------:R-:W-:Y:S01]  /*0240*/  HADD2.F32 R23, -RZ, R6.H1_H1 ;  /* 0x30000006ff177230 */ /* 0x000fe20000004100 */
[----:B------:R-:W-:Y:S01]  /*0250*/  LOP3.LUT R20, R9, 0x80000000, R20, 0xb8, !PT ;  /* 0x8000000009147812 */ /* 0x000fe200078eb814 */
[--C-:B------:R-:W-:Y:S01]  /*0260*/  HADD2.F32 R22, -RZ, R7.reuse.H0_H0 ;  /* 0x20000007ff167230 */ /* 0x100fe20000004100 */
[----:B------:R-:W-:Y:S01]  /*0270*/  LOP3.LUT R6, R8, 0x80000000, R21, 0xb8, !PT ;  /* 0x8000000008067812 */ /* 0x000fe200078eb815 */
[----:B------:R-:W-:Y:S01]  /*0280*/  HADD2.F32 R24, -RZ, R7.H1_H1 ;  /* 0x30000007ff187230 */ /* 0x000fe20000004100 */
[----:B------:R-:W-:-:S02]  /*0290*/  LOP3.LUT R23, R10, 0x80000000, R23, 0xb8, !PT ;  /* 0x800000000a177812 */ /* 0x000fc400078eb817 */
[----:B------:R-:W-:Y:S02]  /*02a0*/  LOP3.LUT R3, R3, 0x80000000, R22, 0xb8, !PT ;  /* 0x8000000003037812 */ /* 0x000fe400078eb816 */
[----:B------:R-:W-:Y:S02]  /*02b0*/  LOP3.LUT R24, R11, 0x80000000, R24, 0xb8, !PT ;  /* 0x800000000b187812 */ /* 0x000fe400078eb818 */
[----:B------:R-:W-:Y:S02]  /*02c0*/  F2FP.F16.F32.PACK_AB R4, R17, R4 ;  /* 0x000000041104723e */ /* 0x000fe400000000ff */
[----:B------:R-:W-:Y:S02]  /*02d0*/  F2FP.F16.F32.PACK_AB R5, R20, R5 ;  /* 0x000000051405723e */ /* 0x000fe400000000ff */
[----:B------:R-:W-:Y:S02]  /*02e0*/  F2FP.F16.F32.PACK_AB R6, R23, R6 ;  /* 0x000000061706723e */ /* 0x000fe400000000ff */
[----:B------:R-:W-:-:S05]  /*02f0*/  F2FP.F16.F32.PACK_AB R7, R24, R3 ;  /* 0x000000031807723e */ /* 0x000fca00000000ff */
[----:B------:R-:W-:Y:S01]  /*0300*/  STG.E.128 desc[UR4][R12.64], R4 ;  /* 0x000000040c007986 */ /* 0x000fe2000c101d04 */
[----:B------:R-:W-:Y:S05]  /*0310*/  EXIT ;  /* 0x000000000000794d */ /* 0x000fea0003800000 */
.L_x_850:
        /* <DEDUP_REMOVED lines=156> */
.L_x_853:
[----:B------:R-:W-:-:S13]  /*0ce0*/  ISETP.GE.AND P0, PT, R28, R2, PT ;  /* 0x000000021c00720c */ /* 0x000fda0003f06270 */
[----:B------:R-:W-:Y:S05]  /*0cf0*/  @P0 BRA `(.L_x_855) ;  /* 0x0000000000300947 */ /* 0x000fea0003800000 */
[----:B0-----:R-:W0:Y:S01]  /*0d00*/  LDC.64 R10, c[0x0][0x218] ;  /* 0x00008600ff0a7b82 */ /* 0x001e220000000a00 */
[----:B------:R-:W-:Y:S01]  /*0d10*/  IADD3 R3, R0, R28, RZ ;  /* 0x0000001c00037210 */ /* 0x000fe20007ffe0ff */
[----:B------:R-:W-:-:S04]  /*0d20*/  VIADD R28, R28, 0x80 ;  /* 0x000000801c1c7836 */ /* 0x000fc80000000000 */
[----:B0-----:R-:W-:-:S05]  /*0d30*/  IMAD.WIDE.U32 R10, R3, 0x2, R10 ;  /* 0x00000002030a7825 */ /* 0x001fca00078e000a */
[----:B------:R1:W-:Y:S02]  /*0d40*/  STG.E.U16 desc[UR4][R10.64], R4 ;  /* 0x000000040a007986 */ /* 0x0003e4000c101504 */
.L_x_854:
[----:B------:R-:W-:-:S13]  /*0d50*/  ISETP.GE.AND P0, PT, R28, R2, PT ;  /* 0x000000021c00720c */ /* 0x000fda0003f06270 */
[----:B------:R-:W-:Y:S05]  /*0d60*/  @P0 BRA `(.L_x_856) ;  /* 0x0000000000340947 */ /* 0x000fea0003800000 */
[----:B01----:R-:W0:Y:S01]  /*0d70*/  LDC.64 R10, c[0x0][0x218] ;  /* 0x00008600ff0a7b82 */ /* 0x003e220000000a00 */
[----:B------:R-:W-:Y:S01]  /*0d80*/  IADD3 R3, R0, R28, RZ ;  /* 0x0000001c00037210 */ /* 0x000fe20007ffe0ff */
[----:B------:R-:W-:-:S04]  /*0d90*/  VIADD R28, R28, 0x80 ;  /* 0x000000801c1c7836 */ /* 0x000fc80000000000 */
[----:B0-----:R-:W-:-:S05]  /*0da0*/  IMAD.WIDE.U32 R10, R3, 0x2, R10 ;  /* 0x00000002030a7825 */ /* 0x001fca00078e000a */
[----:B------:R1:W-:Y:S02]  /*0db0*/  STG.E.U16 desc[UR4][R10.64], R5 ;  /* 0x000000050a007986 */ /* 0x0003e4000c101504 */
.L_x_855:
        /* <DEDUP_REMOVED lines=8> */
.L_x_856:
[----:B------:R-:W-:Y:S05]  /*0e40*/  BSYNC B1 ;  /* 0x0000000000017941 */ /* 0x000fea0003800000 */
.L_x_852:
[----:B------:R-:W-:-:S13]  /*0e50*/  ISETP.GE.AND P0, PT, R28, R2, PT ;  /* 0x000000021c00720c */ /* 0x000fda0003f06270 */
[----:B-12---:R-:W1:Y:S01]  /*0e60*/  @!P0 LDC.64 R4, c[0x0][0x218] ;  /* 0x00008600ff048b82 */ /* 0x006e620000000a00 */
[----:B------:R-:W-:Y:S01]  /*0e70*/  @!P0 IADD3 R3, R0, R28, RZ ;  /* 0x0000001c00038210 */ /* 0x000fe20007ffe0ff */
[----:B------:R-:W-:-:S04]  /*0e80*/  @!P0 VIADD R28, R28, 0x80 ;  /* 0x000000801c1c8836 */ /* 0x000fc80000000000 */
[----:B-1----:R-:W-:-:S05]  /*0e90*/  @!P0 IMAD.WIDE.U32 R4, R3, 0x2, R4 ;  /* 0x0000000203048825 */ /* 0x002fca00078e0004 */
[----:B------:R2:W-:Y:S02]  /*0ea0*/  @!P0 STG.E.U16 desc[UR4][R4.64], R7 ;  /* 0x0000000704008986 */ /* 0x0005e4000c101504 */
.L_x_857:
[----:B------:R-:W-:Y:S05]  /*0eb0*/  BSYNC B0 ;  /* 0x0000000000007941 */ /* 0x000fea0003800000 */
.L_x_851:
        /* <DEDUP_REMOVED lines=8> */
.L_x_858:
        /* <DEDUP_REMOVED lines=12> */
.L_x_8015:


//--------------------- .text._ZN2at6native18elementwise_kernelILi128ELi4EZNS0_15gpu_kernel_implINS0_13BUnaryFunctorIN3c104HalfES5_S5_ZZZNS0_20copysign_kernel_cudaERNS_18TensorIteratorBaseEENKUlvE_clEvENKUlvE2_clEvEUlS5_S5_E_EEEEvS7_RKT_EUliE_EEviT1_ --------------------------
	.section	.text._ZN2at6native18elementwise_kernelILi128ELi4EZNS0_15gpu_kernel_implINS0_13BUnaryFunctorIN3c104HalfES5_S5_ZZZNS0_20copysign_kernel_cudaERNS_18TensorIteratorBaseEENKUlvE_clEvENKUlvE2_clEvEUlS5_S5_E_EEEEvS7_RKT_EUliE_EEviT1_,"ax",@progbits
	.align	128
        .global         _ZN2at6native18elementwise_kernelILi128ELi4EZNS0_15gpu_kernel_implINS0_13BUnaryFunctorIN3c104HalfES5_S5_ZZZNS0_20copysign_kernel_cudaERNS_18TensorIteratorBaseEENKUlvE_clEvENKUlvE2_clEvEUlS5_S5_E_EEEEvS7_RKT_EUliE_EEviT1_
        .type           _ZN2at6native18elementwise_kernelILi128ELi4EZNS0_15gpu_kernel_implINS0_13BUnaryFunctorIN3c104HalfES5_S5_ZZZNS0_20copysign_kernel_cudaERNS_18TensorIteratorBaseEENKUlvE_clEvENKUlvE2_clEvEUlS5_S5_E_EEEEvS7_RKT_EUliE_EEviT1_,@function
        .size           _ZN2at6native18elementwise_kernelILi128ELi4EZNS0_15gpu_kernel_implINS0_13BUnaryFunctorIN3c104HalfES5_S5_ZZZNS0_20copysign_kernel_cudaERNS_18TensorIteratorBaseEENKUlvE_clEvENKUlvE2_clEvEUlS5_S5_E_EEEEvS7_RKT_EUliE_EEviT1_,(.L_x_8016 - _ZN2at6native18elementwise_kernelILi128ELi4EZNS0_15gpu_kernel_implINS0_13BUnaryFunctorIN3c104HalfES5_S5_ZZZNS0_20copysign_kernel_cudaERNS_18TensorIteratorBaseEENKUlvE_clEvENKUlvE2_clEvEUlS5_S5_E_EEEEvS7_RKT_EUliE_EEviT1_)
        .other          _ZN2at6native18elementwise_kernelILi128ELi4EZNS0_15gpu_kernel_implINS0_13BUnaryFunctorIN3c104HalfES5_S5_ZZZNS0_20copysign_kernel_cudaERNS_18TensorIteratorBaseEENKUlvE_clEvENKUlvE2_clEvEUlS5_S5_E_EEEEvS7_RKT_EUliE_EEviT1_,@"STO_CUDA_ENTRY STV_DEFAULT"
_ZN2at6native18elementwise_kernelILi128ELi4EZNS0_15gpu_kernel_implINS0_13BUnaryFunctorIN3c104HalfES5_S5_ZZZNS0_20copysign_kernel_cudaERNS_18TensorIteratorBaseEENKUlvE_clEvENKUlvE2_clEvEUlS5_S5_E_EEEEvS7_RKT_EUliE_EEviT1_:
.text._ZN2at6native18elementwise_kernelILi128ELi4EZNS0_15gpu_kernel_implINS0_13BUnaryFunctorIN3c104HalfES5_S5_ZZZNS0_20copysign_kernel_cudaERNS_18TensorIteratorBaseEENKUlvE_clEvENKUlvE2_clEvEUlS5_S5_E_EEEEvS7_RKT_EUliE_EEviT1_:
        /* <DEDUP_REMOVED lines=18> */
[----:B------:R-:W-:Y:S01]  /*0120*/  IMAD.HI.U32 R2, R19, UR4, R2 ;  /* 0x0000000413027c27 */ /* 0x000fe2000f8e0002 */
[----:B------:R-:W-:-:S04]  /*0130*/  ULDC UR4, c[0x0][0x21c] ;  /* 0x0000870000047ab9 */ /* 0x000fc80000000800 */
[----:B------:R-:W-:-:S05]  /*0140*/  SHF.R.U32.HI R3, RZ, UR5, R2 ;  /* 0x00000005ff037c19 */ /* 0x000fca0008011602 */
[----:B------:R-:W-:-:S04]  /*0150*/  IMAD.MOV R0, RZ, RZ, -R3 ;  /* 0x000000ffff007224 */ /* 0x000fc800078e0a03 */
[----:B------:R-:W-:Y:S01]  /*0160*/  IMAD R19, R0, UR4, R19 ;  /* 0x0000000400137c24 */ /* 0x000fe2000f8e0213 */
[----:B------:R-:W-:-:S03]  /*0170*/  ULDC.64 UR4, c[0x0][0x348] ;  /* 0x0000d20000047ab9 */ /* 0x000fc60000000a00 */
        /* <DEDUP_REMOVED lines=8> */
[----:B------:R-:W-:-:S05]  /*0200*/  SHF.R.U32.HI R5, RZ, UR5, R4 ;  /* 0x00000005ff057c19 */ /* 0x000fca0008011604 */
[----:B------:R-:W-:-:S04]  /*0210*/  IMAD.MOV R2, RZ, RZ, -R5 ;  /* 0x000000ffff027224 */ /* 0x000fc800078e0a05 */
[----:B------:R-:W-:Y:S01]  /*0220*/  IMAD R3, R2, UR6, R3 ;  /* 0x0000000602037c24 */ /* 0x000fe2000f8e0203 */
[----:B------:R-:W-:-:S03]  /*0230*/  ULDC.64 UR6, c[0x0][0x350] ;  /* 0x0000d40000067ab9 */ /* 0x000fc60000000a00 */
[C---:B------:R-:W-:Y:S02]  /*0240*/  IMAD R16, R3.reuse, UR6, RZ ;  /* 0x0000000603107c24 */ /* 0x040fe4000f8e02ff */
[----:B------:R-:W-:Y:S02]  /*0250*/  IMAD R0, R3, UR7, R0 ;  /* 0x0000000703007c24 */ /* 0x000fe4000f8e0200 */
[----:B------:R-:W-:Y:S01]  /*0260*/  IMAD R16, R19, UR4, R16 ;  /* 0x0000000413107c24 */ /* 0x000fe2000f8e0210 */
[----:B------:R-:W-:Y:S06]  /*0270*/  @!P0 BRA `(.L_x_861) ;  /* 0x0000001000488947 */ /* 0x000fec0003800000 */
[----:B------:R-:W-:Y:S01]  /*0280*/  IMAD.MOV.U32 R4, RZ, RZ, RZ ;  /* 0x000000ffff047224 */ /* 0x000fe200078e00ff */
[----:B------:R-:W-:Y:S01]  /*0290*/  ULDC.64 UR4, c[0x0][0x238] ;  /* 0x00008e0000047ab9 */ /* 0x000fe20000000a00 */
[----:B------:R-:W-:Y:S02]  /*02a0*/  ISETP.NE.AND P0, PT, R6, 0x3, PT ;  /* 0x000000030600780c */ /* 0x000fe40003f05270 */
[----:B------:R-:W-:Y:S01]  /*02b0*/  IMAD.HI.U32 R2, R5, UR4, R4 ;  /* 0x0000000405027c27 */ /* 0x000fe2000f8e0004 */
[----:B------:R-:W-:-:S04]  /*02c0*/  ULDC UR4, c[0x0][0x234] ;  /* 0x00008d0000047ab9 */ /* 0x000fc80000000800 */
[----:B------:R-:W-:-:S05]  /*02d0*/  SHF.R.U32.HI R3, RZ, UR5, R2 ;  /* 0x00000005ff037c19 */ /* 0x000fca0008011602 */
[----:B------:R-:W-:-:S04]  /*02e0*/  IMAD.MOV R4, RZ, RZ, -R3 ;  /* 0x000000ffff047224 */ /* 0x000fc800078e0a03 */
[----:B------:R-:W-:Y:S01]  /*02f0*/  IMAD R5, R4, UR4, R5 ;  /* 0x0000000404057c24 */ /* 0x000fe2000f8e0205 */
[----:B------:R-:W-:-:S03]  /*0300*/  ULDC.64 UR4, c[0x0][0x358] ;  /* 0x0000d60000047ab9 */ /* 0x000fc60000000a00 */
        /* <DEDUP_REMOVED lines=9> */
[----:B------:R-:W-:-:S04]  /*03a0*/  ULDC.64 UR4, c[0x0][0x360] ;  /* 0x0000d80000047ab9 */ /* 0x000fc80000000a00 */
[----:B------:R-:W-:-:S04]  /*03b0*/  IMAD.MOV R2, RZ, RZ, -R5 ;  /* 0x000000ffff027224 */ /* 0x000fc800078e0a05 */
[----:B------:R-:W-:-:S04]  /*03c0*/  IMAD R3, R2, UR6, R3 ;  /* 0x0000000602037c24 */ /* 0x000fc8000f8e0203 */
[C---:B------:R-:W-:Y:S02]  /*03d0*/  IMAD R16, R3.reuse, UR4, R16 ;  /* 0x0000000403107c24 */ /* 0x040fe4000f8e0210 */
        /* <DEDUP_REMOVED lines=243> */
[----:B------:R-:W-:-:S03]  /*1310*/  ULDC.64 UR4, c[0x0][0x340] ;  /* 0x0000d00000047ab9 */ /* 0x000fc60000000a00 */
[----:B------:R-:W-:Y:S01]  /*1320*/  IMAD.HI.U32 R2, R5, UR4, R4 ;  /* 0x0000000405027c27 */ /* 0x000fe2000f8e0004 */
[----:B------:R-:W-:-:S04]  /*1330*/  ULDC UR4, c[0x0][0x33c] ;  /* 0x0000cf0000047ab9 */ /* 0x000fc80000000800 */
[----:B------:R-:W-:-:S05]  /*1340*/  SHF.R.U32.HI R2, RZ, UR5, R2 ;  /* 0x00000005ff027c19 */ /* 0x000fca0008011602 */
[----:B------:R-:W-:-:S04]  /*1350*/  IMAD.MOV R3, RZ, RZ, -R2 ;  /* 0x000000ffff037224 */ /* 0x000fc800078e0a02 */
[----:B------:R-:W-:Y:S01]  /*1360*/  IMAD R5, R3, UR4, R5 ;  /* 0x0000000403057c24 */ /* 0x000fe2000f8e0205 */
[----:B------:R-:W-:-:S03]  /*1370*/  ULDC.64 UR4, c[0x0][0x408] ;  /* 0x0001020000047ab9 */ /* 0x000fc60000000a00 */
[C---:B------:R-:W-:Y:S02]  /*1380*/  IMAD R16, R5.reuse, UR4, R16 ;  /* 0x0000000405107c24 */ /* 0x040fe4000f8e0210 */
[----:B------:R-:W-:-:S07]  /*1390*/  IMAD R0, R5, UR5, R0 ;  /* 0x0000000505007c24 */ /* 0x000fce000f8e0200 */
.L_x_861:
        /* <DEDUP_REMOVED lines=22> */
.L_x_865:
[----:B------:R-:W2:Y:S02]  /*1500*/  LDG.E.U8 R2, desc[UR36][R2.64] ;  /* 0x0000002402027981 */ /* 0x000ea4000c1e1100 */
[----:B--2---:R-:W-:-:S04]  /*1510*/  I2FP.F32.U32 R0, R2 ;  /* 0x0000000200007245 */ /* 0x004fc80000201000 */
[----:B------:R-:W-:Y:S01]  /*1520*/  F2FP.F16.F32.PACK_AB R0, RZ, R0 ;  /* 0x00000000ff00723e */ /* 0x000fe200000000ff */
[----:B------:R-:W-:Y:S06]  /*1530*/  BRA `(.L_x_867) ;  /* 0x0000000c00887947 */ /* 0x000fec0003800000 */
.L_x_864:
        /* <DEDUP_REMOVED lines=10> */
.L_x_869:
[----:B------:R-:W2:Y:S02]  /*15e0*/  LDG.E R2, desc[UR36][R2.64] ;  /* 0x0000002402027981 */ /* 0x000ea4000c1e1900 */
[----:B--2---:R-:W-:-:S04]  /*15f0*/  I2FP.F32.S32 R0, R2 ;  /* 0x0000000200007245 */ /* 0x004fc80000201400 */
[----:B------:R-:W-:Y:S01]  /*1600*/  F2FP.F16.F32.PACK_AB R0, RZ, R0 ;  /* 0x00000000ff00723e */ /* 0x000fe200000000ff */
[----:B------:R-:W-:Y:S06]  /*1610*/  BRA `(.L_x_867) ;  /* 0x0000000c00507947 */ /* 0x000fec0003800000 */
.L_x_868:
[----:B------:R-:W2:Y:S02]  /*1620*/  LDG.E.U16 R2, desc[UR36][R2.64] ;  /* 0x0000002402027981 */ /* 0x000ea4000c1e1500 */
[----:B--2---:R-:W0:Y:S02]  /*1630*/  I2F.S16 R0, R2 ;  /* 0x0000000200007306 */ /* 0x004e240000101400 */
[----:B0-----:R-:W-:Y:S01]  /*1640*/  F2FP.F16.F32.PACK_AB R0, RZ, R0 ;  /* 0x00000000ff00723e */ /* 0x001fe200000000ff */
[----:B------:R-:W-:Y:S06]  /*1650*/  BRA `(.L_x_867) ;  /* 0x0000000c00407947 */ /* 0x000fec0003800000 */
.L_x_863:
        /* <DEDUP_REMOVED lines=9> */
.L_x_871:
[----:B------:R0:W5:Y:S01]  /*16f0*/  LDG.E.U16 R0, desc[UR36][R2.64] ;  /* 0x0000002402007981 */ /* 0x000162000c1e1500 */
[----:B------:R-:W-:Y:S05]  /*1700*/  BRA `(.L_x_867) ;  /* 0x0000000c00147947 */ /* 0x000fea0003800000 */
.L_x_870:
        /* <DEDUP_REMOVED lines=9> */
.L_x_873:
[----:B------:R1:W5:Y:S01]  /*17a0*/  LDG.E.U16 R0, desc[UR36][R2.64] ;  /* 0x0000002402007981 */ /* 0x000362000c1e1500 */
[----:B------:R-:W-:Y:S05]  /*17b0*/  BRA `(.L_x_867) ;  /* 0x0000000800e87947 */ /* 0x000fea0003800000 */
.L_x_872:
        /* <DEDUP_REMOVED lines=8> */
.L_x_862:
        /* <DEDUP_REMOVED lines=13> */
.L_x_876:
        /* <DEDUP_REMOVED lines=8> */
.L_x_875:
        /* <DEDUP_REMOVED lines=28> */
.L_x_878:
        /* <DEDUP_REMOVED lines=15> */
.L_x_877:
[----:B------:R-:W2:Y:S02]  /*1c40*/  LDG.E.U16 R0, desc[UR36][R2.64] ;  /* 0x0000002402007981 */ /* 0x000ea4000c1e1500 */
[----:B--2---:R-:W-:-:S05]  /*1c50*/  IMAD.U32 R0, R0, 0x10000, RZ ;  /* 0x0001000000007824 */ /* 0x004fca00078e00ff */
[----:B------:R-:W-:Y:S01]  /*1c60*/  F2FP.F16.F32.PACK_AB R0, RZ, R0 ;  /* 0x00000000ff00723e */ /* 0x000fe200000000ff */
[----:B------:R-:W-:Y:S06]  /*1c70*/  BRA `(.L_x_867) ;  /* 0x0000000400b87947 */ /* 0x000fec0003800000 */
.L_x_874:
        /* <DEDUP_REMOVED lines=12> */
.L_x_881:
        /* <DEDUP_REMOVED lines=21> */
.L_x_885:
[----:B------:R-:W-:Y:S05]  /*1e90*/  BSYNC B1 ;  /* 0x0000000000017941 */ /* 0x000fea0003800000 */
.L_x_884:
[----:B------:R-:W-:Y:S01]  /*1ea0*/  LEA R3, R0, 0x3b800000, 0x17 ;  /* 0x3b80000000037811 */ /* 0x000fe200078eb8ff */
[----:B------:R-:W-:-:S05]  /*1eb0*/  IMAD.SHL.U32 R0, R2, 0x100000, RZ ;  /* 0x0010000002007824 */ /* 0x000fca00078e00ff */
[----:B------:R-:W-:-:S07]  /*1ec0*/  LOP3.LUT R0, R3, R0, R4, 0xfe, !PT ;  /* 0x0000000003007212 */ /* 0x000fce00078efe04 */
.L_x_883:
[----:B------:R-:W-:Y:S05]  /*1ed0*/  BSYNC B0 ;  /* 0x0000000000007941 */ /* 0x000fea0003800000 */
.L_x_882:
[----:B------:R-:W-:Y:S01]  /*1ee0*/  F2FP.F16.F32.PACK_AB R0, RZ, R0 ;  /* 0x00000000ff00723e */ /* 0x000fe200000000ff */
[----:B------:R-:W-:Y:S06]  /*1ef0*/  BRA `(.L_x_867) ;  /* 0x0000000400187947 */ /* 0x000fec0003800000 */
.L_x_880:
        /* <DEDUP_REMOVED lines=21> */
.L_x_889:
[----:B------:R-:W-:Y:S05]  /*2050*/  BSYNC B1 ;  /* 0x0000000000017941 */ /* 0x000fea0003800000 */
.L_x_888:
[----:B------:R-:W-:Y:S01]  /*2060*/  LEA R3, R0, 0x37800000, 0x17 ;  /* 0x3780000000037811 */ /* 0x000fe200078eb8ff */
[----:B------:R-:W-:-:S05]  /*2070*/  IMAD.SHL.U32 R0, R2, 0x200000, RZ ;  /* 0x0020000002007824 */ /* 0x000fca00078e00ff */
[----:B------:R-:W-:-:S07]  /*2080*/  LOP3.LUT R0, R3, R0, R4, 0xfe, !PT ;  /* 0x0000000003007212 */ /* 0x000fce00078efe04 */
.L_x_887:
[----:B------:R-:W-:Y:S05]  /*2090*/  BSYNC B0 ;  /* 0x0000000000007941 */ /* 0x000fea0003800000 */
.L_x_886:
[----:B------:R-:W-:Y:S01]  /*20a0*/  F2FP.F16.F32.PACK_AB R0, RZ, R0 ;  /* 0x00000000ff00723e */ /* 0x000fe200000000ff */
[----:B------:R-:W-:Y:S06]  /*20b0*/  BRA `(.L_x_867) ;  /* 0x0000000000a87947 */ /* 0x000fec0003800000 */
.L_x_879:
        /* <DEDUP_REMOVED lines=14> */
.L_x_893:
[----:B------:R-:W-:Y:S05]  /*21a0*/  BSYNC B0 ;  /* 0x0000000000007941 */ /* 0x000fea0003800000 */
.L_x_892:
[----:B------:R-:W-:Y:S01]  /*21b0*/  F2FP.F16.F32.PACK_AB R0, RZ, R0 ;  /* 0x00000000ff00723e */ /* 0x000fe200000000ff */
[----:B------:R-:W-:Y:S06]  /*21c0*/  BRA `(.L_x_867) ;  /* 0x0000000000647947 */ /* 0x000fec0003800000 */
.L_x_866:
        /* <DEDUP_REMOVED lines=16> */
.L_x_894:
[----:B------:R-:W-:Y:S01]  /*22d0*/  PRMT R0, RZ, 0x7610, R0 ;  /* 0x00007610ff007816 */ /* 0x000fe20000000000 */
[----:B------:R-:W-:Y:S06]  /*22e0*/  BRA `(.L_x_867) ;  /* 0x00000000001c7947 */ /* 0x000fec0003800000 */
.L_x_891:
[----:B------:R-:W2:Y:S02]  /*22f0*/  LDG.E.64 R2, desc[UR36][R2.64] ;  /* 0x0000002402027981 */ /* 0x000ea4000c1e1b00 */
[----:B--2---:R-:W0:Y:S02]  /*2300*/  I2F.U64 R0, R2 ;  /* 0x0000000200007312 */ /* 0x004e240000301000 */
[----:B0-----:R-:W-:Y:S01]  /*2310*/  F2FP.F16.F32.PACK_AB R0, RZ, R0 ;  /* 0x00000000ff00723e */ /* 0x001fe200000000ff */
[----:B------:R-:W-:Y:S06]  /*2320*/  BRA `(.L_x_867) ;  /* 0x00000000000c7947 */ /* 0x000fec0003800000 */
.L_x_890:
[----:B------:R-:W2:Y:S02]  /*2330*/  LDG.E R2, desc[UR36][R2.64] ;  /* 0x0000002402027981 */ /* 0x000ea4000c1e1900 */
[----:B--2---:R-:W-:-:S04]  /*2340*/  I2FP.F32.U32 R0, R2 ;  /* 0x0000000200007245 */ /* 0x004fc80000201000 */
[----:B------:R-:W-:-:S07]  /*2350*/  F2FP.F16.F32.PACK_AB R0, RZ, R0 ;  /* 0x00000000ff00723e */ /* 0x000fce00000000ff */
.L_x_867:
[----:B------:R-:W2:Y:S01]  /*2360*/  LDC.U8 R4, c[0x0][0x424] ;  /* 0x00010900ff047b82 */ /* 0x000ea20000000000 */
[----:B-----5:R-:W-:-:S07]  /*2370*/  HADD2.F32 R0, -RZ, R0.H0_H0 ;  /* 0x20000000ff007230 */ /* 0x020fce0000004100 */
[----:B01----:R-:W0:Y:S01]  /*2380*/  LDC.U16 R3, c[0x0][0x422] ;  /* 0x00010880ff037b82 */ /* 0x003e220000000400 */
[----:B--2---:R-:W-:-:S04]  /*2390*/  PRMT R2, R4, 0x9910, RZ ;  /* 0x0000991004027816 */ /* 0x004fc800000000ff */
[----:B------:R-:W-:Y:S01]  /*23a0*/  ISETP.GT.AND P0, PT, R2, 0x9, PT ;  /* 0x000000090200780c */ /* 0x000fe20003f04270 */
[----:B0-----:R-:W-:-:S05]  /*23b0*/  HADD2.F32 R3, -RZ, R3.H0_H0 ;  /* 0x20000003ff037230 */ /* 0x001fca0000004100 */
[----:B------:R-:W-:-:S04]  /*23c0*/  LOP3.LUT R0, R0, 0x80000000, R3, 0xb8, !PT ;  /* 0x8000000000007812 */ /* 0x000fc800078eb803 */
[----:B------:R-:W-:-:S03]  /*23d0*/  F2FP.F16.F32.PACK_AB R0, RZ, R0 ;  /* 0x00000000ff00723e */ /* 0x000fc600000000ff */
        /* <DEDUP_REMOVED lines=13> */
.L_x_898:
[----:B------:R-:W-:-:S06]  /*24b0*/  HADD2.F32 R3, -RZ, R0.H0_H0 ;  /* 0x20000000ff037230 */ /* 0x000fcc0000004100 */
[----:B------:R-:W0:Y:S02]  /*24c0*/  F2I.S64.TRUNC R2, R3 ;  /* 0x0000000300027311 */ /* 0x000e24000020d900 */
[----:B0-----:R3:W-:Y:S01]  /*24d0*/  STG.E.U8 desc[UR36][R16.64], R2 ;  /* 0x0000000210007986 */ /* 0x0017e2000c101124 */
[----:B------:R-:W-:Y:S05]  /*24e0*/  BRA `(.L_x_900) ;  /* 0x0000000c00847947 */ /* 0x000fea0003800000 */
.L_x_897:
        /* <DEDUP_REMOVED lines=10> */
.L_x_902:
[----:B------:R-:W-:-:S04]  /*2590*/  HADD2.F32 R0, -RZ, R0.H0_H0 ;  /* 0x20000000ff007230 */ /* 0x000fc80000004100 */
[----:B------:R-:W0:Y:S02]  /*25a0*/  F2I.FTZ.TRUNC.NTZ R3, R0 ;  /* 0x0000000000037305 */ /* 0x000e24000021f100 */
[----:B0-----:R1:W-:Y:S01]  /*25b0*/  STG.E desc[UR36][R16.64], R3 ;  /* 0x0000000310007986 */ /* 0x0013e2000c101924 */
[----:B------:R-:W-:Y:S05]  /*25c0*/  BRA `(.L_x_900) ;  /* 0x0000000c004c7947 */ /* 0x000fea0003800000 */
.L_x_901:
[----:B------:R-:W-:-:S04]  /*25d0*/  HADD2.F32 R0, -RZ, R0.H0_H0 ;  /* 0x20000000ff007230 */ /* 0x000fc80000004100 */
[----:B------:R-:W0:Y:S02]  /*25e0*/  F2I.FTZ.TRUNC.NTZ R3, R0 ;  /* 0x0000000000037305 */ /* 0x000e24000021f100 */
[----:B0-----:R2:W-:Y:S01]  /*25f0*/  STG.E.U16 desc[UR36][R16.64], R3 ;  /* 0x0000000310007986 */ /* 0x0015e2000c101524 */
[----:B------:R-:W-:Y:S05]  /*2600*/  BRA `(.L_x_900) ;  /* 0x0000000c003c7947 */ /* 0x000fea0003800000 */
.L_x_896:
        /* <DEDUP_REMOVED lines=9> */
.L_x_904:
[----:B------:R0:W-:Y:S01]  /*26a0*/  STG.E.U16 desc[UR36][R16.64], R0 ;  /* 0x0000000010007986 */ /* 0x0001e2000c101524 */
[----:B------:R-:W-:Y:S05]  /*26b0*/  BRA `(.L_x_900) ;  /* 0x0000000c00107947 */ /* 0x000fea0003800000 */
.L_x_903:
        /* <DEDUP_REMOVED lines=10> */
.L_x_906:
[----:B------:R-:W-:-:S05]  /*2760*/  HADD2.F32 R0, -RZ, R0.H0_H0 ;  /* 0x20000000ff007230 */ /* 0x000fca0000004100 */
[----:B------:R-:W-:-:S04]  /*2770*/  F2FP.F16.F32.PACK_AB R0, RZ, R0 ;  /* 0x00000000ff00723e */ /* 0x000fc800000000ff */
[----:B------:R-:W-:-:S05]  /*2780*/  PRMT R0, R0, 0x5410, RZ ;  /* 0x0000541000007816 */ /* 0x000fca00000000ff */
[----:B------:R0:W-:Y:S01]  /*2790*/  STG.E desc[UR36][R16.64], R0 ;  /* 0x0000000010007986 */ /* 0x0001e2000c101924 */
[----:B------:R-:W-:Y:S05]  /*27a0*/  BRA `(.L_x_900) ;  /* 0x0000000800d47947 */ /* 0x000fea0003800000 */
.L_x_905:
[----:B------:R-:W-:-:S05]  /*27b0*/  HADD2.F32 R2, -RZ, R0.H0_H0 ;  /* 0x20000000ff027230 */ /* 0x000fca0000004100 */
[----:B------:R-:W-:-:S06]  /*27c0*/  FMUL.FTZ R2, R2, 1 ;  /* 0x3f80000002027820 */ /* 0x000fcc0000410000 */
[----:B------:R-:W0:Y:S02]  /*27d0*/  F2F.F64.F32 R2, R2 ;  /* 0x0000000200027310 */ /* 0x000e240000201800 */
[----:B0-----:R0:W-:Y:S01]  /*27e0*/  STG.E.64 desc[UR36][R16.64], R2 ;  /* 0x0000000210007986 */ /* 0x0011e2000c101b24 */
[----:B------:R-:W-:Y:S05]  /*27f0*/  BRA `(.L_x_900) ;  /* 0x0000000800c07947 */ /* 0x000fea0003800000 */
.L_x_895:
        /* <DEDUP_REMOVED lines=13> */
.L_x_909:
[----:B------:R-:W-:Y:S01]  /*28d0*/  HADD2.F32 R0, -RZ, R0.H0_H0 ;  /* 0x20000000ff007230 */ /* 0x000fe20000004100 */
[----:B------:R-:W-:-:S04]  /*28e0*/  CS2R R6, SRZ ;  /* 0x0000000000067805 */ /* 0x000fc8000001ff00 */
[----:B------:R-:W-:-:S04]  /*28f0*/  FMUL.FTZ R0, R0, 1 ;  /* 0x3f80000000007820 */ /* 0x000fc80000410000 */
[----:B------:R-:W0:Y:S02]  /*2900*/  F2F.F64.F32 R4, R0 ;  /* 0x0000000000047310 */ /* 0x000e240000201800 */
[----:B0-----:R0:W-:Y:S01]  /*2910*/  STG.E.128 desc[UR36][R16.64], R4 ;  /* 0x0000000410007986 */ /* 0x0011e2000c101d24 */
[----:B------:R-:W-:Y:S05]  /*2920*/  BRA `(.L_x_900) ;  /* 0x0000000800747947 */ /* 0x000fea0003800000 */
.L_x_908:
        /* <DEDUP_REMOVED lines=21> */
.L_x_913:
[----:B------:R-:W-:Y:S05]  /*2a80*/  BSYNC B0 ;  /* 0x0000000000007941 */ /* 0x000fea0003800000 */
.L_x_912:
[----:B------:R-:W-:-:S05]  /*2a90*/  LOP3.LUT R3, R0, R3, RZ, 0xfc, !PT ;  /* 0x0000000300037212 */ /* 0x000fca00078efcff */
[----:B------:R0:W-:Y:S01]  /*2aa0*/  STG.E.U8 desc[UR36][R16.64], R3 ;  /* 0x0000000310007986 */ /* 0x0001e2000c101124 */
[----:B------:R-:W-:Y:S05]  /*2ab0*/  BRA `(.L_x_900) ;  /* 0x0000000800107947 */ /* 0x000fea0003800000 */
.L_x_911:
        /* <DEDUP_REMOVED lines=13> */
.L_x_915:
[----:B------:R-:W-:Y:S01]  /*2b90*/  IMAD.MOV.U32 R0, RZ, RZ, 0x7f ;  /* 0x0000007fff007424 */ /* 0x000fe200078e00ff */
[----:B------:R-:W-:-:S04]  /*2ba0*/  ISETP.GT.U32.AND P0, PT, R2, 0x7f800000, PT ;  /* 0x7f8000000200780c */ /* 0x000fc80003f04070 */
[----:B------:R-:W-:-:S09]  /*2bb0*/  SEL R0, R0, 0x7c, P0 ;  /* 0x0000007c00007807 */ /* 0x000fd20000000000 */
.L_x_916:
[----:B------:R-:W-:Y:S05]  /*2bc0*/  BSYNC B0 ;  /* 0x0000000000007941 */ /* 0x000fea0003800000 */
.L_x_914:
[----:B------:R-:W-:-:S04]  /*2bd0*/  LOP3.LUT R2, R3, 0x80000000, RZ, 0xc0, !PT ;  /* 0x8000000003027812 */ /* 0x000fc800078ec0ff */
[----:B------:R-:W-:-:S04]  /*2be0*/  SHF.R.U32.HI R3, RZ, 0x18, R2 ;  /* 0x00000018ff037819 */ /* 0x000fc80000011602 */
[----:B------:R-:W-:-:S05]  /*2bf0*/  LOP3.LUT R3, R0, R3, RZ, 0xfc, !PT ;  /* 0x0000000300037212 */ /* 0x000fca00078efcff */
[----:B------:R0:W-:Y:S01]  /*2c00*/  STG.E.U8 desc[UR36][R16.64], R3 ;  /* 0x0000000310007986 */ /* 0x0001e2000c101124 */
[----:B------:R-:W-:Y:S05]  /*2c10*/  BRA `(.L_x_900) ;  /* 0x0000000400b87947 */ /* 0x000fea0003800000 */
.L_x_910:
[----:B------:R-:W-:-:S05]  /*2c20*/  HADD2.F32 R0, -RZ, R0.H0_H0 ;  /* 0x20000000ff007230 */ /* 0x000fca0000004100 */
[----:B------:R-:W-:-:S05]  /*2c30*/  F2FP.BF16.F32.PACK_AB R0, RZ, R0 ;  /* 0x00000000ff00723e */ /* 0x000fca00000010ff */
[----:B------:R0:W-:Y:S01]  /*2c40*/  STG.E.U16 desc[UR36][R16.64], R0 ;  /* 0x0000000010007986 */ /* 0x0001e2000c101524 */
[----:B------:R-:W-:Y:S05]  /*2c50*/  BRA `(.L_x_900) ;  /* 0x0000000400a87947 */ /* 0x000fea0003800000 */
.L_x_907:
        /* <DEDUP_REMOVED lines=12> */
.L_x_919:
        /* <DEDUP_REMOVED lines=17> */
.L_x_922:
[----:B------:R-:W-:-:S04]  /*2e30*/  LOP3.LUT R2, R3, 0x80000000, RZ, 0xc0, !PT ;  /* 0x8000000003027812 */ /* 0x000fc800078ec0ff */
[----:B------:R-:W-:-:S04]  /*2e40*/  SHF.R.U32.HI R3, RZ, 0x18, R2 ;  /* 0x00000018ff037819 */ /* 0x000fc80000011602 */
[----:B------:R-:W-:-:S04]  /*2e50*/  LOP3.LUT R0, R0, R3, RZ, 0xfc, !PT ;  /* 0x0000000300007212 */ /* 0x000fc800078efcff */
[----:B------:R-:W-:-:S07]  /*2e60*/  PRMT R8, R0, 0x7610, R8 ;  /* 0x0000761000087816 */ /* 0x000fce0000000008 */
.L_x_921:
[----:B------:R-:W-:Y:S05]  /*2e70*/  BSYNC B0 ;  /* 0x0000000000007941 */ /* 0x000fea0003800000 */
.L_x_920:
[----:B------:R0:W-:Y:S01]  /*2e80*/  STG.E.U8 desc[UR36][R16.64], R8 ;  /* 0x0000000810007986 */ /* 0x0001e2000c101124 */
[----:B------:R-:W-:Y:S05]  /*2e90*/  BRA `(.L_x_900) ;  /* 0x0000000400187947 */ /* 0x000fea0003800000 */
.L_x_918:
        /* <DEDUP_REMOVED lines=17> */
.L_x_925:
[----:B------:R-:W-:-:S04]  /*2fb0*/  LOP3.LUT R2, R3, 0x80000000, RZ, 0xc0, !PT ;  /* 0x8000000003027812 */ /* 0x000fc800078ec0ff */
[----:B------:R-:W-:-:S04]  /*2fc0*/  SHF.R.U32.HI R3, RZ, 0x18, R2 ;  /* 0x00000018ff037819 */ /* 0x000fc80000011602 */
[----:B------:R-:W-:-:S04]  /*2fd0*/  LOP3.LUT R0, R0, R3, RZ, 0xfc, !PT ;  /* 0x0000000300007212 */ /* 0x000fc800078efcff */
[----:B------:R-:W-:-:S07]  /*2fe0*/  PRMT R8, R0, 0x7610, R8 ;  /* 0x0000761000087816 */ /* 0x000fce0000000008 */
.L_x_924:
[----:B------:R-:W-:Y:S05]  /*2ff0*/  BSYNC B0 ;  /* 0x0000000000007941 */ /* 0x000fea0003800000 */
.L_x_923:
[----:B------:R0:W-:Y:S01]  /*3000*/  STG.E.U8 desc[UR36][R16.64], R8 ;  /* 0x0000000810007986 */ /* 0x0001e2000c101124 */
[----:B------:R-:W-:Y:S05]  /*3010*/  BRA `(.L_x_900) ;  /* 0x0000000000b87947 */ /* 0x000fea0003800000 */
.L_x_917:
        /* <DEDUP_REMOVED lines=22> */
.L_x_899:
        /* <DEDUP_REMOVED lines=16> */
.L_x_928:
[----:B------:R-:W-:Y:S05]  /*3280*/  BRA `(.L_x_900) ;  /* 0x00000000001c7947 */ /* 0x000fea0003800000 */
.L_x_927:
[----:B------:R-:W-:-:S06]  /*3290*/  HADD2.F32 R2, -RZ, R0.H0_H0 ;  /* 0x20000000ff027230 */ /* 0x000fcc0000004100 */
[----:B------:R-:W0:Y:S02]  /*32a0*/  F2I.U64.TRUNC R2, R2 ;  /* 0x0000000200027311 */ /* 0x000e24000020d800 */
[----:B0-----:R0:W-:Y:S01]  /*32b0*/  STG.E.64 desc[UR36][R16.64], R2 ;  /* 0x0000000210007986 */ /* 0x0011e2000c101b24 */
[----:B------:R-:W-:Y:S05]  /*32c0*/  BRA `(.L_x_900) ;  /* 0x00000000000c7947 */ /* 0x000fea0003800000 */
.L_x_926:
[----:B------:R-:W-:-:S04]  /*32d0*/  HADD2.F32 R0, -RZ, R0.H0_H0 ;  /* 0x20000000ff007230 */ /* 0x000fc80000004100 */
[----:B------:R-:W0:Y:S02]  /*32e0*/  F2I.FTZ.U32.TRUNC.NTZ R3, R0 ;  /* 0x0000000000037305 */ /* 0x000e24000021f000 */
[----:B0-----:R0:W-:Y:S02]  /*32f0*/  STG.E desc[UR36][R16.64], R3 ;  /* 0x0000000310007986 */ /* 0x0011e4000c101924 */
.L_x_900:
[----:B------:R-:W-:-:S04]  /*3300*/  IMAD R18, R23, 0x200, R18 ;  /* 0x0000020017127824 */ /* 0x000fc800078e0212 */
[----:B------:R-:W-:-:S07]  /*3310*/  VIADD R19, R18, 0x80 ;  /* 0x0000008012137836 */ /* 0x000fce0000000000 */
.L_x_860:
[----:B------:R-:W-:Y:S05]  /*3320*/  BSYNC B6 ;  /* 0x0000000000067941 */ /* 0x000fea0003800000 */
.L_x_859:
[----:B------:R-:W-:Y:S01]  /*3330*/  ULDC UR4, c[0x0][0x210] ;  /* 0x0000840000047ab9 */ /* 0x000fe20000000800 */
[----:B------:R-:W-:Y:S01]  /*3340*/  BSSY B6, `(.L_x_929) ;  /* 0x0000329000067945 */ /* 0x000fe20003800000 */
[----:B------:R-:W-:-:S13]  /*3350*/  ISETP.GE.AND P0, PT, R19, UR4, PT ;  /* 0x0000000413007c0c */ /* 0x000fda000bf06270 */
[----:B------:R-:W-:Y:S05]  /*3360*/  @P0 BRA `(.L_x_930) ;  /* 0x0000003000980947 */ /* 0x000fea0003800000 */
[----:B0-----:R-:W0:Y:S01]  /*3370*/  LDC R6, c[0x0][0x218] ;  /* 0x00008600ff067b82 */ /* 0x001e220000000800 */
[----:B------:R-:W-:Y:S02]  /*3380*/  IMAD.MOV.U32 R0, RZ, RZ, RZ ;  /* 0x000000ffff007224 */ /* 0x000fe400078e00ff */
[----:B-1234-:R-:W-:Y:S01]  /*3390*/  IMAD.MOV.U32 R16, RZ, RZ, RZ ;  /* 0x000000ffff107224 */ /* 0x01efe200078e00ff */
[----:B0-----:R-:W-:-:S13]  /*33a0*/  ISETP.NE.AND P0, PT, R6, RZ, PT ;  /* 0x000000ff0600720c */ /* 0x001fda0003f05270 */
[----:B------:R-:W-:Y:S05]  /*33b0*/  @!P0 BRA `(.L_x_931) ;  /* 0x0000001000a88947 */ /* 0x000fea0003800000 */
        /* <DEDUP_REMOVED lines=298> */
.L_x_931:
        /* <DEDUP_REMOVED lines=22> */
.L_x_935:
[----:B------:R-:W2:Y:S02]  /*47c0*/  LDG.E.U8 R2, desc[UR36][R2.64] ;  /* 0x0000002402027981 */ /* 0x000ea4000c1e1100 */
[----:B--2---:R-:W-:-:S04]  /*47d0*/  I2FP.F32.U32 R0, R2 ;  /* 0x0000000200007245 */ /* 0x004fc80000201000 */
[----:B------:R-:W-:Y:S01]  /*47e0*/  F2FP.F16.F32.PACK_AB R0, RZ, R0 ;  /* 0x00000000ff00723e */ /* 0x000fe200000000ff */
[----:B------:R-:W-:Y:S06]  /*47f0*/  BRA `(.L_x_937) ;  /* 0x0000000c00887947 */ /* 0x000fec0003800000 */
.L_x_934:
        /* <DEDUP_REMOVED lines=10> */
.L_x_939:
[----:B------:R-:W2:Y:S02]  /*48a0*/  LDG.E R2, desc[UR36][R2.64] ;  /* 0x0000002402027981 */ /* 0x000ea4000c1e1900 */
[----:B--2---:R-:W-:-:S04]  /*48b0*/  I2FP.F32.S32 R0, R2 ;  /* 0x0000000200007245 */ /* 0x004fc80000201400 */
[----:B------:R-:W-:Y:S01]  /*48c0*/  F2FP.F16.F32.PACK_AB R0, RZ, R0 ;  /* 0x00000000ff00723e */ /* 0x000fe200000000ff */
[----:B------:R-:W-:Y:S06]  /*48d0*/  BRA `(.L_x_937) ;  /* 0x0000000c00507947 */ /* 0x000fec0003800000 */
.L_x_938:
[----:B------:R-:W2:Y:S02]  /*48e0*/  LDG.E.U16 R2, desc[UR36][R2.64] ;  /* 0x0000002402027981 */ /* 0x000ea4000c1e1500 */
[----:B--2---:R-:W0:Y:S02]  /*48f0*/  I2F.S16 R0, R2 ;  /* 0x0000000200007306 */ /* 0x004e240000101400 */
[----:B0-----:R-:W-:Y:S01]  /*4900*/  F2FP.F16.F32.PACK_AB R0, RZ, R0 ;  /* 0x00000000ff00723e */ /* 0x001fe200000000ff */
[----:B------:R-:W-:Y:S06]  /*4910*/  BRA `(.L_x_937) ;  /* 0x0000000c00407947 */ /* 0x000fec0003800000 */
.L_x_933:
        /* <DEDUP_REMOVED lines=9> */
.L_x_941:
[----:B------:R0:W5:Y:S01]  /*49b0*/  LDG.E.U16 R0, desc[UR36][R2.64] ;  /* 0x0000002402007981 */ /* 0x000162000c1e1500 */
[----:B------:R-:W-:Y:S05]  /*49c0*/  BRA `(.L_x_937) ;  /* 0x0000000c00147947 */ /* 0x000fea0003800000 */
.L_x_940:
        /* <DEDUP_REMOVED lines=9> */
.L_x_943:
[----:B------:R1:W5:Y:S01]  /*4a60*/  LDG.E.U16 R0, desc[UR36][R2.64] ;  /* 0x0000002402007981 */ /* 0x000362000c1e1500 */
[----:B------:R-:W-:Y:S05]  /*4a70*/  BRA `(.L_x_937) ;  /* 0x0000000800e87947 */ /* 0x000fea0003800000 */
.L_x_942:
        /* <DEDUP_REMOVED lines=8> */
.L_x_932:
        /* <DEDUP_REMOVED lines=13> */
.L_x_946:
        /* <DEDUP_REMOVED lines=8> */
.L_x_945:
        /* <DEDUP_REMOVED lines=28> */
.L_x_948:
        /* <DEDUP_REMOVED lines=15> */
.L_x_947:
[----:B------:R-:W2:Y:S02]  /*4f00*/  LDG.E.U16 R0, desc[UR36][R2.64] ;  /* 0x0000002402007981 */ /* 0x000ea4000c1e1500 */
[----:B--2---:R-:W-:-:S05]  /*4f10*/  IMAD.U32 R0, R0, 0x10000, RZ ;  /* 0x0001000000007824 */ /* 0x004fca00078e00ff */
[----:B------:R-:W-:Y:S01]  /*4f20*/  F2FP.F16.F32.PACK_AB R0, RZ, R0 ;  /* 0x00000000ff00723e */ /* 0x000fe200000000ff */
[----:B------:R-:W-:Y:S06]  /*4f30*/  BRA `(.L_x_937) ;  /* 0x0000000400b87947 */ /* 0x000fec0003800000 */
.L_x_944:
        /* <DEDUP_REMOVED lines=12> */
.L_x_951:
        /* <DEDUP_REMOVED lines=21> */
.L_x_955:
[----:B------:R-:W-:Y:S05]  /*5150*/  BSYNC B1 ;  /* 0x0000000000017941 */ /* 0x000fea0003800000 */
.L_x_954:
[----:B------:R-:W-:Y:S01]  /*5160*/  LEA R3, R0, 0x3b800000, 0x17 ;  /* 0x3b80000000037811 */ /* 0x000fe200078eb8ff */
[----:B------:R-:W-:-:S05]  /*5170*/  IMAD.SHL.U32 R0, R2, 0x100000, RZ ;  /* 0x0010000002007824 */ /* 0x000fca00078e00ff */
[----:B------:R-:W-:-:S07]  /*5180*/  LOP3.LUT R0, R3, R0, R4, 0xfe, !PT ;  /* 0x0000000003007212 */ /* 0x000fce00078efe04 */
.L_x_953:
[----:B------:R-:W-:Y:S05]  /*5190*/  BSYNC B0 ;  /* 0x0000000000007941 */ /* 0x000fea0003800000 */
.L_x_952:
[----:B------:R-:W-:Y:S01]  /*51a0*/  F2FP.F16.F32.PACK_AB R0, RZ, R0 ;  /* 0x00000000ff00723e */ /* 0x000fe200000000ff */
[----:B------:R-:W-:Y:S06]  /*51b0*/  BRA `(.L_x_937) ;  /* 0x0000000400187947 */ /* 0x000fec0003800000 */
.L_x_950:
        /* <DEDUP_REMOVED lines=21> */
.L_x_959:
[----:B------:R-:W-:Y:S05]  /*5310*/  BSYNC B1 ;  /* 0x0000000000017941 */ /* 0x000fea0003800000 */
.L_x_958:
[----:B------:R-:W-:Y:S01]  /*5320*/  LEA R3, R0, 0x37800000, 0x17 ;  /* 0x3780000000037811 */ /* 0x000fe200078eb8ff */
[----:B------:R-:W-:-:S05]  /*5330*/  IMAD.SHL.U32 R0, R2, 0x200000, RZ ;  /* 0x0020000002007824 */ /* 0x000fca00078e00ff */
[----:B------:R-:W-:-:S07]  /*5340*/  LOP3.LUT R0, R3, R0, R4, 0xfe, !PT ;  /* 0x0000000003007212 */ /* 0x000fce00078efe04 */
.L_x_957:
[----:B------:R-:W-:Y:S05]  /*5350*/  BSYNC B0 ;  /* 0x0000000000007941 */ /* 0x000fea0003800000 */
.L_x_956:
[----:B------:R-:W-:Y:S01]  /*5360*/  F2FP.F16.F32.PACK_AB R0, RZ, R0 ;  /* 0x00000000ff00723e */ /* 0x000fe200000000ff */
[----:B------:R-:W-:Y:S06]  /*5370*/  BRA `(.L_x_937) ;  /* 0x0000000000a87947 */ /* 0x000fec0003800000 */
.L_x_949:
        /* <DEDUP_REMOVED lines=14> */
.L_x_963:
[----:B------:R-:W-:Y:S05]  /*5460*/  BSYNC B0 ;  /* 0x0000000000007941 */ /* 0x000fea0003800000 */
.L_x_962:
[----:B------:R-:W-:Y:S01]  /*5470*/  F2FP.F16.F32.PACK_AB R0, RZ, R0 ;  /* 0x00000000ff00723e */ /* 0x000fe200000000ff */
[----:B------:R-:W-:Y:S06]  /*5480*/  BRA `(.L_x_937) ;  /* 0x0000000000647947 */ /* 0x000fec0003800000 */
.L_x_936:
        /* <DEDUP_REMOVED lines=16> */
.L_x_964:
[----:B------:R-:W-:Y:S01]  /*5590*/  PRMT R0, RZ, 0x7610, R0 ;  /* 0x00007610ff007816 */ /* 0x000fe20000000000 */
[----:B------:R-:W-:Y:S06]  /*55a0*/  BRA `(.L_x_937) ;  /* 0x00000000001c7947 */ /* 0x000fec0003800000 */
.L_x_961:
[----:B------:R-:W2:Y:S02]  /*55b0*/  LDG.E.64 R2, desc[UR36][R2.64] ;  /* 0x0000002402027981 */ /* 0x000ea4000c1e1b00 */
[----:B--2---:R-:W0:Y:S02]  /*55c0*/  I2F.U64 R0, R2 ;  /* 0x0000000200007312 */ /* 0x004e240000301000 */
[----:B0-----:R-:W-:Y:S01]  /*55d0*/  F2FP.F16.F32.PACK_AB R0, RZ, R0 ;  /* 0x00000000ff00723e */ /* 0x001fe200000000ff */
[----:B------:R-:W-:Y:S06]  /*55e0*/  BRA `(.L_x_937) ;  /* 0x00000000000c7947 */ /* 0x000fec0003800000 */
.L_x_960:
[----:B------:R-:W2:Y:S02]  /*55f0*/  LDG.E R2, desc[UR36][R2.64] ;  /* 0x0000002402027981 */ /* 0x000ea4000c1e1900 */
[----:B--2---:R-:W-:-:S04]  /*5600*/  I2FP.F32.U32 R0, R2 ;  /* 0x0000000200007245 */ /* 0x004fc80000201000 */
[----:B------:R-:W-:-:S07]  /*5610*/  F2FP.F16.F32.PACK_AB R0, RZ, R0 ;  /* 0x00000000ff00723e */ /* 0x000fce00000000ff */
.L_x_937:
        /* <DEDUP_REMOVED lines=21> */
.L_x_968:
[----:B------:R-:W-:-:S06]  /*5770*/  HADD2.F32 R3, -RZ, R0.H0_H0 ;  /* 0x20000000ff037230 */ /* 0x000fcc0000004100 */
[----:B------:R-:W0:Y:S02]  /*5780*/  F2I.S64.TRUNC R2, R3 ;  /* 0x0000000300027311 */ /* 0x000e24000020d900 */
[----:B0-----:R0:W-:Y:S01]  /*5790*/  STG.E.U8 desc[UR36][R16.64], R2 ;  /* 0x0000000210007986 */ /* 0x0011e2000c101124 */
[----:B------:R-:W-:Y:S05]  /*57a0*/  BRA `(.L_x_970) ;  /* 0x0000000c00847947 */ /* 0x000fea0003800000 */
.L_x_967:
        /* <DEDUP_REMOVED lines=10> */
.L_x_972:
[----:B------:R-:W-:-:S04]  /*5850*/  HADD2.F32 R0, -RZ, R0.H0_H0 ;  /* 0x20000000ff007230 */ /* 0x000fc80000004100 */
[----:B------:R-:W0:Y:S02]  /*5860*/  F2I.FTZ.TRUNC.NTZ R3, R0 ;  /* 0x0000000000037305 */ /* 0x000e24000021f100 */
[----:B0-----:R0:W-:Y:S01]  /*5870*/  STG.E desc[UR36][R16.64], R3 ;  /* 0x0000000310007986 */ /* 0x0011e2000c101924 */
[----:B------:R-:W-:Y:S05]  /*5880*/  BRA `(.L_x_970) ;  /* 0x0000000c004c7947 */ /* 0x000fea0003800000 */
.L_x_971:
[----:B------:R-:W-:-:S04]  /*5890*/  HADD2.F32 R0, -RZ, R0.H0_H0 ;  /* 0x20000000ff007230 */ /* 0x000fc80000004100 */
[----:B------:R-:W0:Y:S02]  /*58a0*/  F2I.FTZ.TRUNC.NTZ R3, R0 ;  /* 0x0000000000037305 */ /* 0x000e24000021f100 */
[----:B0-----:R0:W-:Y:S01]  /*58b0*/  STG.E.U16 desc[UR36][R16.64], R3 ;  /* 0x0000000310007986 */ /* 0x0011e2000c101524 */
[----:B------:R-:W-:Y:S05]  /*58c0*/  BRA `(.L_x_970) ;  /* 0x0000000c003c7947 */ /* 0x000fea0003800000 */
.L_x_966:
        /* <DEDUP_REMOVED lines=9> */
.L_x_974:
[----:B------:R0:W-:Y:S01]  /*5960*/  STG.E.U16 desc[UR36][R16.64], R0 ;  /* 0x0000000010007986 */ /* 0x0001e2000c101524 */
[----:B------:R-:W-:Y:S05]  /*5970*/  BRA `(.L_x_970) ;  /* 0x0000000c00107947 */ /* 0x000fea0003800000 */
.L_x_973:
        /* <DEDUP_REMOVED lines=10> */
.L_x_976:
[----:B------:R-:W-:-:S05]  /*5a20*/  HADD2.F32 R0, -RZ, R0.H0_H0 ;  /* 0x20000000ff007230 */ /* 0x000fca0000004100 */
[----:B------:R-:W-:-:S04]  /*5a30*/  F2FP.F16.F32.PACK_AB R0, RZ, R0 ;  /* 0x00000000ff00723e */ /* 0x000fc800000000ff */
[----:B------:R-:W-:-:S05]  /*5a40*/  PRMT R0, R0, 0x5410, RZ ;  /* 0x0000541000007816 */ /* 0x000fca00000000ff */
[----:B------:R0:W-:Y:S01]  /*5a50*/  STG.E desc[UR36][R16.64], R0 ;  /* 0x0000000010007986 */ /* 0x0001e2000c101924 */
[----:B------:R-:W-:Y:S05]  /*5a60*/  BRA `(.L_x_970) ;  /* 0x0000000800d47947 */ /* 0x000fea0003800000 */
.L_x_975:
[----:B------:R-:W-:-:S05]  /*5a70*/  HADD2.F32 R2, -RZ, R0.H0_H0 ;  /* 0x20000000ff027230 */ /* 0x000fca0000004100 */
[----:B------:R-:W-:-:S06]  /*5a80*/  FMUL.FTZ R2, R2, 1 ;  /* 0x3f80000002027820 */ /* 0x000fcc0000410000 */
[----:B------:R-:W0:Y:S02]  /*5a90*/  F2F.F64.F32 R2, R2 ;  /* 0x0000000200027310 */ /* 0x000e240000201800 */
[----:B0-----:R0:W-:Y:S01]  /*5aa0*/  STG.E.64 desc[UR36][R16.64], R2 ;  /* 0x0000000210007986 */ /* 0x0011e2000c101b24 */
[----:B------:R-:W-:Y:S05]  /*5ab0*/  BRA `(.L_x_970) ;  /* 0x0000000800c07947 */ /* 0x000fea0003800000 */
.L_x_965:
        /* <DEDUP_REMOVED lines=13> */
.L_x_979:
[----:B------:R-:W-:Y:S01]  /*5b90*/  HADD2.F32 R0, -RZ, R0.H0_H0 ;  /* 0x20000000ff007230 */ /* 0x000fe20000004100 */
[----:B------:R-:W-:-:S04]  /*5ba0*/  CS2R R6, SRZ ;  /* 0x0000000000067805 */ /* 0x000fc8000001ff00 */
[----:B------:R-:W-:-:S04]  /*5bb0*/  FMUL.FTZ R0, R0, 1 ;  /* 0x3f80000000007820 */ /* 0x000fc80000410000 */
[----:B------:R-:W0:Y:S02]  /*5bc0*/  F2F.F64.F32 R4, R0 ;  /* 0x0000000000047310 */ /* 0x000e240000201800 */
[----:B0-----:R0:W-:Y:S01]  /*5bd0*/  STG.E.128 desc[UR36][R16.64], R4 ;  /* 0x0000000410007986 */ /* 0x0011e2000c101d24 */
[----:B------:R-:W-:Y:S05]  /*5be0*/  BRA `(.L_x_970) ;  /* 0x0000000800747947 */ /* 0x000fea0003800000 */
.L_x_978:
        /* <DEDUP_REMOVED lines=21> */
.L_x_983:
[----:B------:R-:W-:Y:S05]  /*5d40*/  BSYNC B0 ;  /* 0x0000000000007941 */ /* 0x000fea0003800000 */
.L_x_982:
[----:B------:R-:W-:-:S05]  /*5d50*/  LOP3.LUT R3, R0, R3, RZ, 0xfc, !PT ;  /* 0x0000000300037212 */ /* 0x000fca00078efcff */
[----:B------:R0:W-:Y:S01]  /*5d60*/  STG.E.U8 desc[UR36][R16.64], R3 ;  /* 0x0000000310007986 */ /* 0x0001e2000c101124 */
[----:B------:R-:W-:Y:S05]  /*5d70*/  BRA `(.L_x_970) ;  /* 0x0000000800107947 */ /* 0x000fea0003800000 */
.L_x_981:
        /* <DEDUP_REMOVED lines=13> */
.L_x_985:
[----:B------:R-:W-:Y:S01]  /*5e50*/  IMAD.MOV.U32 R0, RZ, RZ, 0x7f ;  /* 0x0000007fff007424 */ /* 0x000fe200078e00ff */
[----:B------:R-:W-:-:S04]  /*5e60*/  ISETP.GT.U32.AND P0, PT, R2, 0x7f800000, PT ;  /* 0x7f8000000200780c */ /* 0x000fc80003f04070 */
[----:B------:R-:W-:-:S09]  /*5e70*/  SEL R0, R0, 0x7c, P0 ;  /* 0x0000007c00007807 */ /* 0x000fd20000000000 */
.L_x_986:
[----:B------:R-:W-:Y:S05]  /*5e80*/  BSYNC B0 ;  /* 0x0000000000007941 */ /* 0x000fea0003800000 */
.L_x_984:
[----:B------:R-:W-:-:S04]  /*5e90*/  LOP3.LUT R2, R3, 0x80000000, RZ, 0xc0, !PT ;  /* 0x8000000003027812 */ /* 0x000fc800078ec0ff */
[----:B------:R-:W-:-:S04]  /*5ea0*/  SHF.R.U32.HI R3, RZ, 0x18, R2 ;  /* 0x00000018ff037819 */ /* 0x000fc80000011602 */
[----:B------:R-:W-:-:S05]  /*5eb0*/  LOP3.LUT R3, R0, R3, RZ, 0xfc, !PT ;  /* 0x0000000300037212 */ /* 0x000fca00078efcff */
[----:B------:R0:W-:Y:S01]  /*5ec0*/  STG.E.U8 desc[UR36][R16.64], R3 ;  /* 0x0000000310007986 */ /* 0x0001e2000c101124 */
[----:B------:R-:W-:Y:S05]  /*5ed0*/  BRA `(.L_x_970) ;  /* 0x0000000400b87947 */ /* 0x000fea0003800000 */
.L_x_980:
[----:B------:R-:W-:-:S05]  /*5ee0*/  HADD2.F32 R0, -RZ, R0.H0_H0 ;  /* 0x20000000ff007230 */ /* 0x000fca0000004100 */
[----:B------:R-:W-:-:S05]  /*5ef0*/  F2FP.BF16.F32.PACK_AB R0, RZ, R0 ;  /* 0x00000000ff00723e */ /* 0x000fca00000010ff */
[----:B------:R0:W-:Y:S01]  /*5f00*/  STG.E.U16 desc[UR36][R16.64], R0 ;  /* 0x0000000010007986 */ /* 0x0001e2000c101524 */
[----:B------:R-:W-:Y:S05]  /*5f10*/  BRA `(.L_x_970) ;  /* 0x0000000400a87947 */ /* 0x000fea0003800000 */
.L_x_977:
        /* <DEDUP_REMOVED lines=12> */
.L_x_989:
        /* <DEDUP_REMOVED lines=17> */
.L_x_992:
[----:B------:R-:W-:-:S04]  /*60f0*/  LOP3.LUT R2, R3, 0x80000000, RZ, 0xc0, !PT ;  /* 0x8000000003027812 */ /* 0x000fc800078ec0ff */
[----:B------:R-:W-:-:S04]  /*6100*/  SHF.R.U32.HI R3, RZ, 0x18, R2 ;  /* 0x00000018ff037819 */ /* 0x000fc80000011602 */
[----:B------:R-:W-:-:S04]  /*6110*/  LOP3.LUT R0, R0, R3, RZ, 0xfc, !PT ;  /* 0x0000000300007212 */ /* 0x000fc800078efcff */
[----:B------:R-:W-:-:S07]  /*6120*/  PRMT R8, R0, 0x7610, R8 ;  /* 0x0000761000087816 */ /* 0x000fce0000000008 */
.L_x_991:
[----:B------:R-:W-:Y:S05]  /*6130*/  BSYNC B0 ;  /* 0x0000000000007941 */ /* 0x000fea0003800000 */
.L_x_990:
[----:B------:R3:W-:Y:S01]  /*6140*/  STG.E.U8 desc[UR36][R16.64], R8 ;  /* 0x0000000810007986 */ /* 0x0007e2000c101124 */
[----:B------:R-:W-:Y:S05]  /*6150*/  BRA `(.L_x_970) ;  /* 0x0000000400187947 */ /* 0x000fea0003800000 */
.L_x_988:
        /* <DEDUP_REMOVED lines=17> */
.L_x_995:
[----:B------:R-:W-:-:S04]  /*6270*/  LOP3.LUT R2, R3, 0x80000000, RZ, 0xc0, !PT ;  /* 0x8000000003027812 */ /* 0x000fc800078ec0ff */
[----:B------:R-:W-:-:S04]  /*6280*/  SHF.R.U32.HI R3, RZ, 0x18, R2 ;  /* 0x00000018ff037819 */ /* 0x000fc80000011602 */
[----:B------:R-:W-:-:S04]  /*6290*/  LOP3.LUT R0, R0, R3, RZ, 0xfc, !PT ;  /* 0x0000000300007212 */ /* 0x000fc800078efcff */
[----:B------:R-:W-:-:S07]  /*62a0*/  PRMT R8, R0, 0x7610, R8 ;  /* 0x0000761000087816 */ /* 0x000fce0000000008 */
.L_x_994:
[----:B------:R-:W-:Y:S05]  /*62b0*/  BSYNC B0 ;  /* 0x0000000000007941 */ /* 0x000fea0003800000 */
.L_x_993:
[----:B------:R0:W-:Y:S01]  /*62c0*/  STG.E.U8 desc[UR36][R16.64], R8 ;  /* 0x0000000810007986 */ /* 0x0001e2000c101124 */
[----:B------:R-:W-:Y:S05]  /*62d0*/  BRA `(.L_x_970) ;  /* 0x0000000000b87947 */ /* 0x000fea0003800000 */
.L_x_987:
        /* <DEDUP_REMOVED lines=22> */
.L_x_969:
        /* <DEDUP_REMOVED lines=16> */
.L_x_998:
[----:B------:R-:W-:Y:S05]  /*6540*/  BRA `(.L_x_970) ;  /* 0x00000000001c7947 */ /* 0x000fea0003800000 */
.L_x_997:
[----:B------:R-:W-:-:S06]  /*6550*/  HADD2.F32 R2, -RZ, R0.H0_H0 ;  /* 0x20000000ff027230 */ /* 0x000fcc0000004100 */
[----:B------:R-:W0:Y:S02]  /*6560*/  F2I.U64.TRUNC R2, R2 ;  /* 0x0000000200027311 */ /* 0x000e24000020d800 */
[----:B0-----:R2:W-:Y:S01]  /*6570*/  STG.E.64 desc[UR36][R16.64], R2 ;  /* 0x0000000210007986 */ /* 0x0015e2000c101b24 */
[----:B------:R-:W-:Y:S05]  /*6580*/  BRA `(.L_x_970) ;  /* 0x00000000000c7947 */ /* 0x000fea0003800000 */
.L_x_996:
[----:B------:R-:W-:-:S04]  /*6590*/  HADD2.F32 R0, -RZ, R0.H0_H0 ;  /* 0x20000000ff007230 */ /* 0x000fc80000004100 */
[----:B------:R-:W0:Y:S02]  /*65a0*/  F2I.FTZ.U32.TRUNC.NTZ R3, R0 ;  /* 0x0000000000037305 */ /* 0x000e24000021f000 */
[----:B0-----:R0:W-:Y:S02]  /*65b0*/  STG.E desc[UR36][R16.64], R3 ;  /* 0x0000000310007986 */ /* 0x0011e4000c101924 */
.L_x_970:
[----:B------:R-:W-:-:S07]  /*65c0*/  VIADD R19, R19, 0x80 ;  /* 0x0000008013137836 */ /* 0x000fce0000000000 */
.L_x_930:
[----:B------:R-:W-:Y:S05]  /*65d0*/  BSYNC B6 ;  /* 0x0000000000067941 */ /* 0x000fea0003800000 */
.L_x_929:
        /* <DEDUP_REMOVED lines=307> */
.L_x_1001:
        /* <DEDUP_REMOVED lines=22> */
.L_x_1005:
[----:B------:R-:W2:Y:S02]  /*7a70*/  LDG.E.U8 R2, desc[UR36][R2.64] ;  /* 0x0000002402027981 */ /* 0x000ea4000c1e1100 */
[----:B--2---:R-:W-:-:S04]  /*7a80*/  I2FP.F32.U32 R0, R2 ;  /* 0x0000000200007245 */ /* 0x004fc80000201000 */
[----:B------:R-:W-:Y:S01]  /*7a90*/  F2FP.F16.F32.PACK_AB R0, RZ, R0 ;  /* 0x00000000ff00723e */ /* 0x000fe200000000ff */
[----:B------:R-:W-:Y:S06]  /*7aa0*/  BRA `(.L_x_1007) ;  /* 0x0000000c00887947 */ /* 0x000fec0003800000 */
.L_x_1004:
        /* <DEDUP_REMOVED lines=10> */
.L_x_1009:
[----:B------:R-:W2:Y:S02]  /*7b50*/  LDG.E R2, desc[UR36][R2.64] ;  /* 0x0000002402027981 */ /* 0x000ea4000c1e1900 */
[----:B--2---:R-:W-:-:S04]  /*7b60*/  I2FP.F32.S32 R0, R2 ;  /* 0x0000000200007245 */ /* 0x004fc80000201400 */
[----:B------:R-:W-:Y:S01]  /*7b70*/  F2FP.F16.F32.PACK_AB R0, RZ, R0 ;  /* 0x00000000ff00723e */ /* 0x000fe200000000ff */
[----:B------:R-:W-:Y:S06]  /*7b80*/  BRA `(.L_x_1007) ;  /* 0x0000000c00507947 */ /* 0x000fec0003800000 */
.L_x_1008:
[----:B------:R-:W2:Y:S02]  /*7b90*/  LDG.E.U16 R2, desc[UR36][R2.64] ;  /* 0x0000002402027981 */ /* 0x000ea4000c1e1500 */
[----:B--2---:R-:W0:Y:S02]  /*7ba0*/  I2F.S16 R0, R2 ;  /* 0x0000000200007306 */ /* 0x004e240000101400 */
[----:B0-----:R-:W-:Y:S01]  /*7bb0*/  F2FP.F16.F32.PACK_AB R0, RZ, R0 ;  /* 0x00000000ff00723e */ /* 0x001fe200000000ff */
[----:B------:R-:W-:Y:S06]  /*7bc0*/  BRA `(.L_x_1007) ;  /* 0x0000000c00407947 */ /* 0x000fec0003800000 */
.L_x_1003:
        /* <DEDUP_REMOVED lines=9> */
.L_x_1011:
[----:B------:R1:W5:Y:S01]  /*7c60*/  LDG.E.U16 R0, desc[UR36][R2.64] ;  /* 0x0000002402007981 */ /* 0x000362000c1e1500 */
[----:B------:R-:W-:Y:S05]  /*7c70*/  BRA `(.L_x_1007) ;  /* 0x0000000c00147947 */ /* 0x000fea0003800000 */
.L_x_1010:
        /* <DEDUP_REMOVED lines=9> */
.L_x_1013:
[----:B------:R0:W5:Y:S01]  /*7d10*/  LDG.E.U16 R0, desc[UR36][R2.64] ;  /* 0x0000002402007981 */ /* 0x000162000c1e1500 */
[----:B------:R-:W-:Y:S05]  /*7d20*/  BRA `(.L_x_1007) ;  /* 0x0000000800e87947 */ /* 0x000fea0003800000 */
.L_x_1012:
        /* <DEDUP_REMOVED lines=8> */
.L_x_1002:
        /* <DEDUP_REMOVED lines=13> */
.L_x_1016:
        /* <DEDUP_REMOVED lines=8> */
.L_x_1015:
        /* <DEDUP_REMOVED lines=28> */
.L_x_1018:
        /* <DEDUP_REMOVED lines=15> */
.L_x_1017:
[----:B------:R-:W2:Y:S02]  /*81b0*/  LDG.E.U16 R0, desc[UR36][R2.64] ;  /* 0x0000002402007981 */ /* 0x000ea4000c1e1500 */
[----:B--2---:R-:W-:-:S05]  /*81c0*/  IMAD.U32 R0, R0, 0x10000, RZ ;  /* 0x0001000000007824 */ /* 0x004fca00078e00ff */
[----:B------:R-:W-:Y:S01]  /*81d0*/  F2FP.F16.F32.PACK_AB R0, RZ, R0 ;  /* 0x00000000ff00723e */ /* 0x000fe200000000ff */
[----:B------:R-:W-:Y:S06]  /*81e0*/  BRA `(.L_x_1007) ;  /* 0x0000000400b87947 */ /* 0x000fec0003800000 */
.L_x_1014:
        /* <DEDUP_REMOVED lines=12> */
.L_x_1021:
        /* <DEDUP_REMOVED lines=21> */
.L_x_1025:
[----:B------:R-:W-:Y:S05]  /*8400*/  BSYNC B1 ;  /* 0x0000000000017941 */ /* 0x000fea0003800000 */
.L_x_1024:
[----:B------:R-:W-:Y:S01]  /*8410*/  LEA R3, R0, 0x3b800000, 0x17 ;  /* 0x3b80000000037811 */ /* 0x000fe200078eb8ff */
[----:B------:R-:W-:-:S05]  /*8420*/  IMAD.SHL.U32 R0, R2, 0x100000, RZ ;  /* 0x0010000002007824 */ /* 0x000fca00078e00ff */
[----:B------:R-:W-:-:S07]  /*8430*/  LOP3.LUT R0, R3, R0, R4, 0xfe, !PT ;  /* 0x0000000003007212 */ /* 0x000fce00078efe04 */
.L_x_1023:
[----:B------:R-:W-:Y:S05]  /*8440*/  BSYNC B0 ;  /* 0x0000000000007941 */ /* 0x000fea0003800000 */
.L_x_1022:
[----:B------:R-:W-:Y:S01]  /*8450*/  F2FP.F16.F32.PACK_AB R0, RZ, R0 ;  /* 0x00000000ff00723e */ /* 0x000fe200000000ff */
[----:B------:R-:W-:Y:S06]  /*8460*/  BRA `(.L_x_1007) ;  /* 0x0000000400187947 */ /* 0x000fec0003800000 */
.L_x_1020:
        /* <DEDUP_REMOVED lines=21> */
.L_x_1029:
[----:B------:R-:W-:Y:S05]  /*85c0*/  BSYNC B1 ;  /* 0x0000000000017941 */ /* 0x000fea0003800000 */
.L_x_1028:
[----:B------:R-:W-:Y:S01]  /*85d0*/  LEA R3, R0, 0x37800000, 0x17 ;  /* 0x3780000000037811 */ /* 0x000fe200078eb8ff */
[----:B------:R-:W-:-:S05]  /*85e0*/  IMAD.SHL.U32 R0, R2, 0x200000, RZ ;  /* 0x0020000002007824 */ /* 0x000fca00078e00ff */
[----:B------:R-:W-:-:S07]  /*85f0*/  LOP3.LUT R0, R3, R0, R4, 0xfe, !PT ;  /* 0x0000000003007212 */ /* 0x000fce00078efe04 */
.L_x_1027:
[----:B------:R-:W-:Y:S05]  /*8600*/  BSYNC B0 ;  /* 0x0000000000007941 */ /* 0x000fea0003800000 */
.L_x_1026:
[----:B------:R-:W-:Y:S01]  /*8610*/  F2FP.F16.F32.PACK_AB R0, RZ, R0 ;  /* 0x00000000ff00723e */ /* 0x000fe200000000ff */
[----:B------:R-:W-:Y:S06]  /*8620*/  BRA `(.L_x_1007) ;  /* 0x0000000000a87947 */ /* 0x000fec0003800000 */
.L_x_1019:
        /* <DEDUP_REMOVED lines=14> */
.L_x_1033:
[----:B------:R-:W-:Y:S05]  /*8710*/  BSYNC B0 ;  /* 0x0000000000007941 */ /* 0x000fea0003800000 */
.L_x_1032:
[----:B------:R-:W-:Y:S01]  /*8720*/  F2FP.F16.F32.PACK_AB R0, RZ, R0 ;  /* 0x00000000ff00723e */ /* 0x000fe200000000ff */
[----:B------:R-:W-:Y:S06]  /*8730*/  BRA `(.L_x_1007) ;  /* 0x0000000000647947 */ /* 0x000fec0003800000 */
.L_x_1006:
        /* <DEDUP_REMOVED lines=16> */
.L_x_1034:
[----:B------:R-:W-:Y:S01]  /*8840*/  PRMT R0, RZ, 0x7610, R0 ;  /* 0x00007610ff007816 */ /* 0x000fe20000000000 */
[----:B------:R-:W-:Y:S06]  /*8850*/  BRA `(.L_x_1007) ;  /* 0x00000000001c7947 */ /* 0x000fec0003800000 */
.L_x_1031:
[----:B------:R-:W2:Y:S02]  /*8860*/  LDG.E.64 R2, desc[UR36][R2.64] ;  /* 0x0000002402027981 */ /* 0x000ea4000c1e1b00 */
[----:B--2---:R-:W0:Y:S02]  /*8870*/  I2F.U64 R0, R2 ;  /* 0x0000000200007312 */ /* 0x004e240000301000 */
[----:B0-----:R-:W-:Y:S01]  /*8880*/  F2FP.F16.F32.PACK_AB R0, RZ, R0 ;  /* 0x00000000ff00723e */ /* 0x001fe200000000ff */
[----:B------:R-:W-:Y:S06]  /*8890*/  BRA `(.L_x_1007) ;  /* 0x00000000000c7947 */ /* 0x000fec0003800000 */
.L_x_1030:
[----:B------:R-:W2:Y:S02]  /*88a0*/  LDG.E R2, desc[UR36][R2.64] ;  /* 0x0000002402027981 */ /* 0x000ea4000c1e1900 */
[----:B--2---:R-:W-:-:S04]  /*88b0*/  I2FP.F32.U32 R0, R2 ;  /* 0x0000000200007245 */ /* 0x004fc80000201000 */
[----:B------:R-:W-:-:S07]  /*88c0*/  F2FP.F16.F32.PACK_AB R0, RZ, R0 ;  /* 0x00000000ff00723e */ /* 0x000fce00000000ff */
.L_x_1007:
        /* <DEDUP_REMOVED lines=21> */
.L_x_1038:
[----:B------:R-:W-:-:S06]  /*8a20*/  HADD2.F32 R3, -RZ, R0.H0_H0 ;  /* 0x20000000ff037230 */ /* 0x000fcc0000004100 */
[----:B------:R-:W0:Y:S02]  /*8a30*/  F2I.S64.TRUNC R2, R3 ;  /* 0x0000000300027311 */ /* 0x000e24000020d900 */
[----:B0-----:R3:W-:Y:S01]  /*8a40*/  STG.E.U8 desc[UR36][R16.64], R2 ;  /* 0x0000000210007986 */ /* 0x0017e2000c101124 */
[----:B------:R-:W-:Y:S05]  /*8a50*/  BRA `(.L_x_1040) ;  /* 0x0000000c00847947 */ /* 0x000fea0003800000 */
.L_x_1037:
        /* <DEDUP_REMOVED lines=10> */
.L_x_1042:
[----:B------:R-:W-:-:S04]  /*8b00*/  HADD2.F32 R0, -RZ, R0.H0_H0 ;  /* 0x20000000ff007230 */ /* 0x000fc80000004100 */
[----:B------:R-:W0:Y:S02]  /*8b10*/  F2I.FTZ.TRUNC.NTZ R3, R0 ;  /* 0x0000000000037305 */ /* 0x000e24000021f100 */
[----:B0-----:R2:W-:Y:S01]  /*8b20*/  STG.E desc[UR36][R16.64], R3 ;  /* 0x0000000310007986 */ /* 0x0015e2000c101924 */
[----:B------:R-:W-:Y:S05]  /*8b30*/  BRA `(.L_x_1040) ;  /* 0x0000000c004c7947 */ /* 0x000fea0003800000 */
.L_x_1041:
[----:B------:R-:W-:-:S04]  /*8b40*/  HADD2.F32 R0, -RZ, R0.H0_H0 ;  /* 0x20000000ff007230 */ /* 0x000fc80000004100 */
[----:B------:R-:W0:Y:S02]  /*8b50*/  F2I.FTZ.TRUNC.NTZ R3, R0 ;  /* 0x0000000000037305 */ /* 0x000e24000021f100 */
[----:B0-----:R0:W-:Y:S01]  /*8b60*/  STG.E.U16 desc[UR36][R16.64], R3 ;  /* 0x0000000310007986 */ /* 0x0011e2000c101524 */
[----:B------:R-:W-:Y:S05]  /*8b70*/  BRA `(.L_x_1040) ;  /* 0x0000000c003c7947 */ /* 0x000fea0003800000 */
.L_x_1036:
        /* <DEDUP_REMOVED lines=9> */
.L_x_1044:
[----:B------:R0:W-:Y:S01]  /*8c10*/  STG.E.U16 desc[UR36][R16.64], R0 ;  /* 0x0000000010007986 */ /* 0x0001e2000c101524 */
[----:B------:R-:W-:Y:S05]  /*8c20*/  BRA `(.L_x_1040) ;  /* 0x0000000c00107947 */ /* 0x000fea0003800000 */
.L_x_1043:
        /* <DEDUP_REMOVED lines=10> */
.L_x_1046:
[----:B------:R-:W-:-:S05]  /*8cd0*/  HADD2.F32 R0, -RZ, R0.H0_H0 ;  /* 0x20000000ff007230 */ /* 0x000fca0000004100 */
[----:B------:R-:W-:-:S04]  /*8ce0*/  F2FP.F16.F32.PACK_AB R0, RZ, R0 ;  /* 0x00000000ff00723e */ /* 0x000fc800000000ff */
[----:B------:R-:W-:-:S05]  /*8cf0*/  PRMT R0, R0, 0x5410, RZ ;  /* 0x0000541000007816 */ /* 0x000fca00000000ff */
[----:B------:R0:W-:Y:S01]  /*8d00*/  STG.E desc[UR36][R16.64], R0 ;  /* 0x0000000010007986 */ /* 0x0001e2000c101924 */
[----:B------:R-:W-:Y:S05]  /*8d10*/  BRA `(.L_x_1040) ;  /* 0x0000000800d47947 */ /* 0x000fea0003800000 */
.L_x_1045:
[----:B------:R-:W-:-:S05]  /*8d20*/  HADD2.F32 R2, -RZ, R0.H0_H0 ;  /* 0x20000000ff027230 */ /* 0x000fca0000004100 */
[----:B------:R-:W-:-:S06]  /*8d30*/  FMUL.FTZ R2, R2, 1 ;  /* 0x3f80000002027820 */ /* 0x000fcc0000410000 */
[----:B------:R-:W0:Y:S02]  /*8d40*/  F2F.F64.F32 R2, R2 ;  /* 0x0000000200027310 */ /* 0x000e240000201800 */
[----:B0-----:R0:W-:Y:S01]  /*8d50*/  STG.E.64 desc[UR36][R16.64], R2 ;  /* 0x0000000210007986 */ /* 0x0011e2000c101b24 */
[----:B------:R-:W-:Y:S05]  /*8d60*/  BRA `(.L_x_1040) ;  /* 0x0000000800c07947 */ /* 0x000fea0003800000 */
.L_x_1035:
        /* <DEDUP_REMOVED lines=13> */
.L_x_1049:
[----:B------:R-:W-:Y:S01]  /*8e40*/  HADD2.F32 R0, -RZ, R0.H0_H0 ;  /* 0x20000000ff007230 */ /* 0x000fe20000004100 */
[----:B------:R-:W-:-:S04]  /*8e50*/  CS2R R6, SRZ ;  /* 0x0000000000067805 */ /* 0x000fc8000001ff00 */
[----:B------:R-:W-:-:S04]  /*8e60*/  FMUL.FTZ R0, R0, 1 ;  /* 0x3f80000000007820 */ /* 0x000fc80000410000 */
[----:B------:R-:W0:Y:S02]  /*8e70*/  F2F.F64.F32 R4, R0 ;  /* 0x0000000000047310 */ /* 0x000e240000201800 */
[----:B0-----:R0:W-:Y:S01]  /*8e80*/  STG.E.128 desc[UR36][R16.64], R4 ;  /* 0x0000000410007986 */ /* 0x0011e2000c101d24 */
[----:B------:R-:W-:Y:S05]  /*8e90*/  BRA `(.L_x_1040) ;  /* 0x0000000800747947 */ /* 0x000fea0003800000 */
.L_x_1048:
        /* <DEDUP_REMOVED lines=21> */
.L_x_1053:
[----:B------:R-:W-:Y:S05]  /*8ff0*/  BSYNC B0 ;  /* 0x0000000000007941 */ /* 0x000fea0003800000 */
.L_x_1052:
[----:B------:R-:W-:-:S05]  /*9000*/  LOP3.LUT R3, R0, R3, RZ, 0xfc, !PT ;  /* 0x0000000300037212 */ /* 0x000fca00078efcff */
[----:B------:R0:W-:Y:S01]  /*9010*/  STG.E.U8 desc[UR36][R16.64], R3 ;  /* 0x0000000310007986 */ /* 0x0001e2000c101124 */
[----:B------:R-:W-:Y:S05]  /*9020*/  BRA `(.L_x_1040) ;  /* 0x0000000800107947 */ /* 0x000fea0003800000 */
.L_x_1051:
        /* <DEDUP_REMOVED lines=13> */
.L_x_1055:
[----:B------:R-:W-:Y:S01]  /*9100*/  IMAD.MOV.U32 R0, RZ, RZ, 0x7f ;  /* 0x0000007fff007424 */ /* 0x000fe200078e00ff */
[----:B------:R-:W-:-:S04]  /*9110*/  ISETP.GT.U32.AND P0, PT, R2, 0x7f800000, PT ;  /* 0x7f8000000200780c */ /* 0x000fc80003f04070 */
[----:B------:R-:W-:-:S09]  /*9120*/  SEL R0, R0, 0x7c, P0 ;  /* 0x0000007c00007807 */ /* 0x000fd20000000000 */
.L_x_1056:
[----:B------:R-:W-:Y:S05]  /*9130*/  BSYNC B0 ;  /* 0x0000000000007941 */ /* 0x000fea0003800000 */
.L_x_1054:
[----:B------:R-:W-:-:S04]  /*9140*/  LOP3.LUT R2, R3, 0x80000000, RZ, 0xc0, !PT ;  /* 0x8000000003027812 */ /* 0x000fc800078ec0ff */
[----:B------:R-:W-:-:S04]  /*9150*/  SHF.R.U32.HI R3, RZ, 0x18, R2 ;  /* 0x00000018ff037819 */ /* 0x000fc80000011602 */
[----:B------:R-:W-:-:S05]  /*9160*/  LOP3.LUT R3, R0, R3, RZ, 0xfc, !PT ;  /* 0x0000000300037212 */ /* 0x000fca00078efcff */
[----:B------:R0:W-:Y:S01]  /*9170*/  STG.E.U8 desc[UR36][R16.64], R3 ;  /* 0x0000000310007986 */ /* 0x0001e2000c101124 */
[----:B------:R-:W-:Y:S05]  /*9180*/  BRA `(.L_x_1040) ;  /* 0x0000000400b87947 */ /* 0x000fea0003800000 */
.L_x_1050:
[----:B------:R-:W-:-:S05]  /*9190*/  HADD2.F32 R0, -RZ, R0.H0_H0 ;  /* 0x20000000ff007230 */ /* 0x000fca0000004100 */
[----:B------:R-:W-:-:S05]  /*91a0*/  F2FP.BF16.F32.PACK_AB R0, RZ, R0 ;  /* 0x00000000ff00723e */ /* 0x000fca00000010ff */
[----:B------:R0:W-:Y:S01]  /*91b0*/  STG.E.U16 desc[UR36][R16.64], R0 ;  /* 0x0000000010007986 */ /* 0x0001e2000c101524 */
[----:B------:R-:W-:Y:S05]  /*91c0*/  BRA `(.L_x_1040) ;  /* 0x0000000400a87947 */ /* 0x000fea0003800000 */
.L_x_1047:
        /* <DEDUP_REMOVED lines=12> */
.L_x_1059:
        /* <DEDUP_REMOVED lines=17> */
.L_x_1062:
[----:B------:R-:W-:-:S04]  /*93a0*/  LOP3.LUT R2, R3, 0x80000000, RZ, 0xc0, !PT ;  /* 0x8000000003027812 */ /* 0x000fc800078ec0ff */
[----:B------:R-:W-:-:S04]  /*93b0*/  SHF.R.U32.HI R3, RZ, 0x18, R2 ;  /* 0x00000018ff037819 */ /* 0x000fc80000011602 */
[----:B------:R-:W-:-:S04]  /*93c0*/  LOP3.LUT R0, R0, R3, RZ, 0xfc, !PT ;  /* 0x0000000300007212 */ /* 0x000fc800078efcff */
[----:B------:R-:W-:-:S07]  /*93d0*/  PRMT R8, R0, 0x7610, R8 ;  /* 0x0000761000087816 */ /* 0x000fce0000000008 */
.L_x_1061:
[----:B------:R-:W-:Y:S05]  /*93e0*/  BSYNC B0 ;  /* 0x0000000000007941 */ /* 0x000fea0003800000 */
.L_x_1060:
[----:B------:R0:W-:Y:S01]  /*93f0*/  STG.E.U8 desc[UR36][R16.64], R8 ;  /* 0x0000000810007986 */ /* 0x0001e2000c101124 */
[----:B------:R-:W-:Y:S05]  /*9400*/  BRA `(.L_x_1040) ;  /* 0x0000000400187947 */ /* 0x000fea0003800000 */
.L_x_1058:
        /* <DEDUP_REMOVED lines=17> */
.L_x_1065:
[----:B------:R-:W-:-:S04]  /*9520*/  LOP3.LUT R2, R3, 0x80000000, RZ, 0xc0, !PT ;  /* 0x8000000003027812 */ /* 0x000fc800078ec0ff */
[----:B------:R-:W-:-:S04]  /*9530*/  SHF.R.U32.HI R3, RZ, 0x18, R2 ;  /* 0x00000018ff037819 */ /* 0x000fc80000011602 */
[----:B------:R-:W-:-:S04]  /*9540*/  LOP3.LUT R0, R0, R3, RZ, 0xfc, !PT ;  /* 0x0000000300007212 */ /* 0x000fc800078efcff */
[----:B------:R-:W-:-:S07]  /*9550*/  PRMT R8, R0, 0x7610, R8 ;  /* 0x0000761000087816 */ /* 0x000fce0000000008 */
.L_x_1064:
[----:B------:R-:W-:Y:S05]  /*9560*/  BSYNC B0 ;  /* 0x0000000000007941 */ /* 0x000fea0003800000 */
.L_x_1063:
[----:B------:R0:W-:Y:S01]  /*9570*/  STG.E.U8 desc[UR36][R16.64], R8 ;  /* 0x0000000810007986 */ /* 0x0001e2000c101124 */
[----:B------:R-:W-:Y:S05]  /*9580*/  BRA `(.L_x_1040) ;  /* 0x0000000000b87947 */ /* 0x000fea0003800000 */
.L_x_1057:
        /* <DEDUP_REMOVED lines=22> */
.L_x_1039:
        /* <DEDUP_REMOVED lines=16> */
.L_x_1068:
[----:B------:R-:W-:Y:S05]  /*97f0*/  BRA `(.L_x_1040) ;  /* 0x00000000001c7947 */ /* 0x000fea0003800000 */
.L_x_1067:
[----:B------:R-:W-:-:S06]  /*9800*/  HADD2.F32 R2, -RZ, R0.H0_H0 ;  /* 0x20000000ff027230 */ /* 0x000fcc0000004100 */
[----:B------:R-:W0:Y:S02]  /*9810*/  F2I.U64.TRUNC R2, R2 ;  /* 0x0000000200027311 */ /* 0x000e24000020d800 */
[----:B0-----:R0:W-:Y:S01]  /*9820*/  STG.E.64 desc[UR36][R16.64], R2 ;  /* 0x0000000210007986 */ /* 0x0011e2000c101b24 */
[----:B------:R-:W-:Y:S05]  /*9830*/  BRA `(.L_x_1040) ;  /* 0x00000000000c7947 */ /* 0x000fea0003800000 */
.L_x_1066:
[----:B------:R-:W-:-:S04]  /*9840*/  HADD2.F32 R0, -RZ, R0.H0_H0 ;  /* 0x20000000ff007230 */ /* 0x000fc80000004100 */
[----:B------:R-:W0:Y:S02]  /*9850*/  F2I.FTZ.U32.TRUNC.NTZ R3, R0 ;  /* 0x0000000000037305 */ /* 0x000e24000021f000 */
[----:B0-----:R0:W-:Y:S02]  /*9860*/  STG.E desc[UR36][R16.64], R3 ;  /* 0x0000000310007986 */ /* 0x0011e4000c101924 */
.L_x_1040:
[----:B------:R-:W-:-:S07]  /*9870*/  VIADD R19, R19, 0x80 ;  /* 0x0000008013137836 */ /* 0x000fce0000000000 */
.L_x_1000:
[----:B------:R-:W-:Y:S05]  /*9880*/  BSYNC B6 ;  /* 0x0000000000067941 */ /* 0x000fea0003800000 */
.L_x_999:
[----:B------:R-:W-:Y:S02]  /*9890*/  ULDC UR4, c[0x0][0x210] ;  /* 0x0000840000047ab9 */ /* 0x000fe40000000800 */
[----:B------:R-:W-:-:S13]  /*98a0*/  ISETP.GE.AND P0, PT, R19, UR4, PT ;  /* 0x0000000413007c0c */ /* 0x000fda000bf06270 */
[----:B------:R-:W-:Y:S05]  /*98b0*/  @P0 EXIT ;  /* 0x000000000000094d */ /* 0x000fea0003800000 */
        /* <DEDUP_REMOVED lines=303> */
.L_x_1069:
        /* <DEDUP_REMOVED lines=22> */
.L_x_1073:
[----:B------:R-:W2:Y:S02]  /*ad10*/  LDG.E.U8 R2, desc[UR36][R2.64] ;  /* 0x0000002402027981 */ /* 0x000ea4000c1e1100 */
[----:B--2---:R-:W-:-:S04]  /*ad20*/  I2FP.F32.U32 R0, R2 ;  /* 0x0000000200007245 */ /* 0x004fc80000201000 */
[----:B------:R-:W-:Y:S01]  /*ad30*/  F2FP.F16.F32.PACK_AB R0, RZ, R0 ;  /* 0x00000000ff00723e */ /* 0x000fe200000000ff */
[----:B------:R-:W-:Y:S06]  /*ad40*/  BRA `(.L_x_1075) ;  /* 0x0000000c00887947 */ /* 0x000fec0003800000 */
.L_x_1072:
        /* <DEDUP_REMOVED lines=10> */
.L_x_1077:
[----:B------:R-:W2:Y:S02]  /*adf0*/  LDG.E R2, desc[UR36][R2.64] ;  /* 0x0000002402027981 */ /* 0x000ea4000c1e1900 */
[----:B--2---:R-:W-:-:S04]  /*ae00*/  I2FP.F32.S32 R0, R2 ;  /* 0x0000000200007245 */ /* 0x004fc80000201400 */
[----:B------:R-:W-:Y:S01]  /*ae10*/  F2FP.F16.F32.PACK_AB R0, RZ, R0 ;  /* 0x00000000ff00723e */ /* 0x000fe200000000ff */
[----:B------:R-:W-:Y:S06]  /*ae20*/  BRA `(.L_x_1075) ;  /* 0x0000000c00507947 */ /* 0x000fec0003800000 */
.L_x_1076:
[----:B------:R-:W2:Y:S02]  /*ae30*/  LDG.E.U16 R2, desc[UR36][R2.64] ;  /* 0x0000002402027981 */ /* 0x000ea4000c1e1500 */
[----:B--2---:R-:W0:Y:S02]  /*ae40*/  I2F.S16 R0, R2 ;  /* 0x0000000200007306 */ /* 0x004e240000101400 */
[----:B0-----:R-:W-:Y:S01]  /*ae50*/  F2FP.F16.F32.PACK_AB R0, RZ, R0 ;  /* 0x00000000ff00723e */ /* 0x001fe200000000ff */
[----:B------:R-:W-:Y:S06]  /*ae60*/  BRA `(.L_x_1075) ;  /* 0x0000000c00407947 */ /* 0x000fec0003800000 */
.L_x_1071:
        /* <DEDUP_REMOVED lines=9> */
.L_x_1079:
[----:B------:R1:W5:Y:S01]  /*af00*/  LDG.E.U16 R0, desc[UR36][R2.64] ;  /* 0x0000002402007981 */ /* 0x000362000c1e1500 */
[----:B------:R-:W-:Y:S05]  /*af10*/  BRA `(.L_x_1075) ;  /* 0x0000000c00147947 */ /* 0x000fea0003800000 */
.L_x_1078:
        /* <DEDUP_REMOVED lines=9> */
.L_x_1081:
[----:B------:R0:W5:Y:S01]  /*afb0*/  LDG.E.U16 R0, desc[UR36][R2.64] ;  /* 0x0000002402007981 */ /* 0x000162000c1e1500 */
[----:B------:R-:W-:Y:S05]  /*afc0*/  BRA `(.L_x_1075) ;  /* 0x0000000800e87947 */ /* 0x000fea0003800000 */
.L_x_1080:
        /* <DEDUP_REMOVED lines=8> */
.L_x_1070:
        /* <DEDUP_REMOVED lines=13> */
.L_x_1084:
        /* <DEDUP_REMOVED lines=8> */
.L_x_1083:
        /* <DEDUP_REMOVED lines=28> */
.L_x_1086:
        /* <DEDUP_REMOVED lines=15> */
.L_x_1085:
[----:B------:R-:W2:Y:S02]  /*b450*/  LDG.E.U16 R0, desc[UR36][R2.64] ;  /* 0x0000002402007981 */ /* 0x000ea4000c1e1500 */
[----:B--2---:R-:W-:-:S05]  /*b460*/  IMAD.U32 R0, R0, 0x10000, RZ ;  /* 0x0001000000007824 */ /* 0x004fca00078e00ff */
[----:B------:R-:W-:Y:S01]  /*b470*/  F2FP.F16.F32.PACK_AB R0, RZ, R0 ;  /* 0x00000000ff00723e */ /* 0x000fe200000000ff */
[----:B------:R-:W-:Y:S06]  /*b480*/  BRA `(.L_x_1075) ;  /* 0x0000000400b87947 */ /* 0x000fec0003800000 */
.L_x_1082:
        /* <DEDUP_REMOVED lines=12> */
.L_x_1089:
        /* <DEDUP_REMOVED lines=21> */
.L_x_1093:
[----:B------:R-:W-:Y:S05]  /*b6a0*/  BSYNC B1 ;  /* 0x0000000000017941 */ /* 0x000fea0003800000 */
.L_x_1092:
[----:B------:R-:W-:Y:S01]  /*b6b0*/  LEA R3, R0, 0x3b800000, 0x17 ;  /* 0x3b80000000037811 */ /* 0x000fe200078eb8ff */
[----:B------:R-:W-:-:S05]  /*b6c0*/  IMAD.SHL.U32 R0, R2, 0x100000, RZ ;  /* 0x0010000002007824 */ /* 0x000fca00078e00ff */
[----:B------:R-:W-:-:S07]  /*b6d0*/  LOP3.LUT R0, R3, R0, R4, 0xfe, !PT ;  /* 0x0000000003007212 */ /* 0x000fce00078efe04 */
.L_x_1091:
[----:B------:R-:W-:Y:S05]  /*b6e0*/  BSYNC B0 ;  /* 0x0000000000007941 */ /* 0x000fea0003800000 */
.L_x_1090:
[----:B------:R-:W-:Y:S01]  /*b6f0*/  F2FP.F16.F32.PACK_AB R0, RZ, R0 ;  /* 0x00000000ff00723e */ /* 0x000fe200000000ff */
[----:B------:R-:W-:Y:S06]  /*b700*/  BRA `(.L_x_1075) ;  /* 0x0000000400187947 */ /* 0x000fec0003800000 */
.L_x_1088:
        /* <DEDUP_REMOVED lines=21> */
.L_x_1097:
[----:B------:R-:W-:Y:S05]  /*b860*/  BSYNC B1 ;  /* 0x0000000000017941 */ /* 0x000fea0003800000 */
.L_x_1096:
[----:B------:R-:W-:Y:S01]  /*b870*/  LEA R3, R0, 0x37800000, 0x17 ;  /* 0x3780000000037811 */ /* 0x000fe200078eb8ff */
[----:B------:R-:W-:-:S05]  /*b880*/  IMAD.SHL.U32 R0, R2, 0x200000, RZ ;  /* 0x0020000002007824 */ /* 0x000fca00078e00ff */
[----:B------:R-:W-:-:S07]  /*b890*/  LOP3.LUT R0, R3, R0, R4, 0xfe, !PT ;  /* 0x0000000003007212 */ /* 0x000fce00078efe04 */
.L_x_1095:
[----:B------:R-:W-:Y:S05]  /*b8a0*/  BSYNC B0 ;  /* 0x0000000000007941 */ /* 0x000fea0003800000 */
.L_x_1094:
[----:B------:R-:W-:Y:S01]  /*b8b0*/  F2FP.F16.F32.PACK_AB R0, RZ, R0 ;  /* 0x00000000ff00723e */ /* 0x000fe200000000ff */
[----:B------:R-:W-:Y:S06]  /*b8c0*/  BRA `(.L_x_1075) ;  /* 0x0000000000a87947 */ /* 0x000fec0003800000 */
.L_x_1087:
        /* <DEDUP_REMOVED lines=14> */
.L_x_1101:
[----:B------:R-:W-:Y:S05]  /*b9b0*/  BSYNC B0 ;  /* 0x0000000000007941 */ /* 0x000fea0003800000 */
.L_x_1100:
[----:B------:R-:W-:Y:S01]  /*b9c0*/  F2FP.F16.F32.PACK_AB R0, RZ, R0 ;  /* 0x00000000ff00723e */ /* 0x000fe200000000ff */
[----:B------:R-:W-:Y:S06]  /*b9d0*/  BRA `(.L_x_1075) ;  /* 0x0000000000647947 */ /* 0x000fec0003800000 */
.L_x_1074:
        /* <DEDUP_REMOVED lines=16> */
.L_x_1102:
[----:B------:R-:W-:Y:S01]  /*bae0*/  PRMT R0, RZ, 0x7610, R0 ;  /* 0x00007610ff007816 */ /* 0x000fe20000000000 */
[----:B------:R-:W-:Y:S06]  /*baf0*/  BRA `(.L_x_1075) ;  /* 0x00000000001c7947 */ /* 0x000fec0003800000 */
.L_x_1099:
[----:B------:R-:W2:Y:S02]  /*bb00*/  LDG.E.64 R2, desc[UR36][R2.64] ;  /* 0x0000002402027981 */ /* 0x000ea4000c1e1b00 */
[----:B--2---:R-:W0:Y:S02]  /*bb10*/  I2F.U64 R0, R2 ;  /* 0x0000000200007312 */ /* 0x004e240000301000 */
[----:B0-----:R-:W-:Y:S01]  /*bb20*/  F2FP.F16.F32.PACK_AB R0, RZ, R0 ;  /* 0x00000000ff00723e */ /* 0x001fe200000000ff */
[----:B------:R-:W-:Y:S06]  /*bb30*/  BRA `(.L_x_1075) ;  /* 0x00000000000c7947 */ /* 0x000fec0003800000 */
.L_x_1098:
[----:B------:R-:W2:Y:S02]  /*bb40*/  LDG.E R2, desc[UR36][R2.64] ;  /* 0x0000002402027981 */ /* 0x000ea4000c1e1900 */
[----:B--2---:R-:W-:-:S04]  /*bb50*/  I2FP.F32.U32 R0, R2 ;  /* 0x0000000200007245 */ /* 0x004fc80000201000 */
[----:B------:R-:W-:-:S07]  /*bb60*/  F2FP.F16.F32.PACK_AB R0, RZ, R0 ;  /* 0x00000000ff00723e */ /* 0x000fce00000000ff */
.L_x_1075:
        /* <DEDUP_REMOVED lines=21> */
.L_x_1106:
[----:B------:R-:W-:-:S06]  /*bcc0*/  HADD2.F32 R3, -RZ, R0.H0_H0 ;  /* 0x20000000ff037230 */ /* 0x000fcc0000004100 */
[----:B------:R-:W0:Y:S02]  /*bcd0*/  F2I.S64.TRUNC R2, R3 ;  /* 0x0000000300027311 */ /* 0x000e24000020d900 */
[----:B0-----:R-:W-:Y:S01]  /*bce0*/  STG.E.U8 desc[UR36][R16.64], R2 ;  /* 0x0000000210007986 */ /* 0x001fe2000c101124 */
[----:B------:R-:W-:Y:S05]  /*bcf0*/  EXIT ;  /* 0x000000000000794d */ /* 0x000fea0003800000 */
.L_x_1105:
        /* <DEDUP_REMOVED lines=10> */
.L_x_1109:
[----:B------:R-:W-:-:S04]  /*bda0*/  HADD2.F32 R0, -RZ, R0.H0_H0 ;  /* 0x20000000ff007230 */ /* 0x000fc80000004100 */
[----:B------:R-:W0:Y:S02]  /*bdb0*/  F2I.FTZ.TRUNC.NTZ R3, R0 ;  /* 0x0000000000037305 */ /* 0x000e24000021f100 */
[----:B0-----:R-:W-:Y:S01]  /*bdc0*/  STG.E desc[UR36][R16.64], R3 ;  /* 0x0000000310007986 */ /* 0x001fe2000c101924 */
[----:B------:R-:W-:Y:S05]  /*bdd0*/  EXIT ;  /* 0x000000000000794d */ /* 0x000fea0003800000 */
.L_x_1108:
[----:B------:R-:W-:-:S04]  /*bde0*/  HADD2.F32 R0, -RZ, R0.H0_H0 ;  /* 0x20000000ff007230 */ /* 0x000fc80000004100 */
[----:B------:R-:W0:Y:S02]  /*bdf0*/  F2I.FTZ.TRUNC.NTZ R3, R0 ;  /* 0x0000000000037305 */ /* 0x000e24000021f100 */
[----:B0-----:R-:W-:Y:S01]  /*be00*/  STG.E.U16 desc[UR36][R16.64], R3 ;  /* 0x0000000310007986 */ /* 0x001fe2000c101524 */
[----:B------:R-:W-:Y:S05]  /*be10*/  EXIT ;  /* 0x000000000000794d */ /* 0x000fea0003800000 */
.L_x_1104:
        /* <DEDUP_REMOVED lines=9> */
.L_x_1111:
[----:B------:R-:W-:Y:S01]  /*beb0*/  STG.E.U16 desc[UR36][R16.64], R0 ;  /* 0x0000000010007986 */ /* 0x000fe2000c101524 */
[----:B------:R-:W-:Y:S05]  /*bec0*/  EXIT ;  /* 0x000000000000794d */ /* 0x000fea0003800000 */
.L_x_1110:
        /* <DEDUP_REMOVED lines=10> */
.L_x_1113:
[----:B------:R-:W-:-:S05]  /*bf70*/  HADD2.F32 R0, -RZ, R0.H0_H0 ;  /* 0x20000000ff007230 */ /* 0x000fca0000004100 */
[----:B------:R-:W-:-:S04]  /*bf80*/  F2FP.F16.F32.PACK_AB R0, RZ, R0 ;  /* 0x00000000ff00723e */ /* 0x000fc800000000ff */
[----:B------:R-:W-:-:S05]  /*bf90*/  PRMT R0, R0, 0x5410, RZ ;  /* 0x0000541000007816 */ /* 0x000fca00000000ff */
[----:B------:R-:W-:Y:S01]  /*bfa0*/  STG.E desc[UR36][R16.64], R0 ;  /* 0x0000000010007986 */ /* 0x000fe2000c101924 */
[----:B------:R-:W-:Y:S05]  /*bfb0*/  EXIT ;  /* 0x000000000000794d */ /* 0x000fea0003800000 */
.L_x_1112:
[----:B------:R-:W-:-:S05]  /*bfc0*/  HADD2.F32 R2, -RZ, R0.H0_H0 ;  /* 0x20000000ff027230 */ /* 0x000fca0000004100 */
[----:B------:R-:W-:-:S06]  /*bfd0*/  FMUL.FTZ R2, R2, 1 ;  /* 0x3f80000002027820 */ /* 0x000fcc0000410000 */
[----:B------:R-:W0:Y:S02]  /*bfe0*/  F2F.F64.F32 R2, R2 ;  /* 0x0000000200027310 */ /* 0x000e240000201800 */
[----:B0-----:R-:W-:Y:S01]  /*bff0*/  STG.E.64 desc[UR36][R16.64], R2 ;  /* 0x0000000210007986 */ /* 0x001fe2000c101b24 */
[----:B------:R-:W-:Y:S05]  /*c000*/  EXIT ;  /* 0x000000000000794d */ /* 0x000fea0003800000 */
.L_x_1103:
        /* <DEDUP_REMOVED lines=13> */
.L_x_1116:
[----:B------:R-:W-:Y:S01]  /*c0e0*/  HADD2.F32 R0, -RZ, R0.H0_H0 ;  /* 0x20000000ff007230 */ /* 0x000fe20000004100 */
[----:B------:R-:W-:-:S04]  /*c0f0*/  CS2R R6, SRZ ;  /* 0x0000000000067805 */ /* 0x000fc8000001ff00 */
[----:B------:R-:W-:-:S04]  /*c100*/  FMUL.FTZ R0, R0, 1 ;  /* 0x3f80000000007820 */ /* 0x000fc80000410000 */
[----:B------:R-:W0:Y:S02]  /*c110*/  F2F.F64.F32 R4, R0 ;  /* 0x0000000000047310 */ /* 0x000e240000201800 */
[----:B0-----:R-:W-:Y:S01]  /*c120*/  STG.E.128 desc[UR36][R16.64], R4 ;  /* 0x0000000410007986 */ /* 0x001fe2000c101d24 */
[----:B------:R-:W-:Y:S05]  /*c130*/  EXIT ;  /* 0x000000000000794d */ /* 0x000fea0003800000 */
.L_x_1115:
        /* <DEDUP_REMOVED lines=21> */
.L_x_1120:
[----:B------:R-:W-:Y:S05]  /*c290*/  BSYNC B0 ;  /* 0x0000000000007941 */ /* 0x000fea0003800000 */
.L_x_1119:
[----:B------:R-:W-:-:S05]  /*c2a0*/  LOP3.LUT R3, R0, R3, RZ, 0xfc, !PT ;  /* 0x0000000300037212 */ /* 0x000fca00078efcff */
[----:B------:R-:W-:Y:S01]  /*c2b0*/  STG.E.U8 desc[UR36][R16.64], R3 ;  /* 0x0000000310007986 */ /* 0x000fe2000c101124 */
[----:B------:R-:W-:Y:S05]  /*c2c0*/  EXIT ;  /* 0x000000000000794d */ /* 0x000fea0003800000 */
.L_x_1118:
        /* <DEDUP_REMOVED lines=13> */
.L_x_1122:
[----:B------:R-:W-:Y:S01]  /*c3a0*/  IMAD.MOV.U32 R0, RZ, RZ, 0x7f ;  /* 0x0000007fff007424 */ /* 0x000fe200078e00ff */
[----:B------:R-:W-:-:S04]  /*c3b0*/  ISETP.GT.U32.AND P0, PT, R2, 0x7f800000, PT ;  /* 0x7f8000000200780c */ /* 0x000fc80003f04070 */
[----:B------:R-:W-:-:S09]  /*c3c0*/  SEL R0, R0, 0x7c, P0 ;  /* 0x0000007c00007807 */ /* 0x000fd20000000000 */
.L_x_1123:
[----:B------:R-:W-:Y:S05]  /*c3d0*/  BSYNC B0 ;  /* 0x0000000000007941 */ /* 0x000fea0003800000 */
.L_x_1121:
[----:B------:R-:W-:-:S04]  /*c3e0*/  LOP3.LUT R2, R3, 0x80000000, RZ, 0xc0, !PT ;  /* 0x8000000003027812 */ /* 0x000fc800078ec0ff */
[----:B------:R-:W-:-:S04]  /*c3f0*/  SHF.R.U32.HI R3, RZ, 0x18, R2 ;  /* 0x00000018ff037819 */ /* 0x000fc80000011602 */
[----:B------:R-:W-:-:S05]  /*c400*/  LOP3.LUT R3, R0, R3, RZ, 0xfc, !PT ;  /* 0x0000000300037212 */ /* 0x000fca00078efcff */
[----:B------:R-:W-:Y:S01]  /*c410*/  STG.E.U8 desc[UR36][R16.64], R3 ;  /* 0x0000000310007986 */ /* 0x000fe2000c101124 */
[----:B------:R-:W-:Y:S05]  /*c420*/  EXIT ;  /* 0x000000000000794d */ /* 0x000fea0003800000 */
.L_x_1117:
[----:B------:R-:W-:-:S05]  /*c430*/  HADD2.F32 R0, -RZ, R0.H0_H0 ;  /* 0x20000000ff007230 */ /* 0x000fca0000004100 */
[----:B------:R-:W-:-:S05]  /*c440*/  F2FP.BF16.F32.PACK_AB R0, RZ, R0 ;  /* 0x00000000ff00723e */ /* 0x000fca00000010ff */
[----:B------:R-:W-:Y:S01]  /*c450*/  STG.E.U16 desc[UR36][R16.64], R0 ;  /* 0x0000000010007986 */ /* 0x000fe2000c101524 */
[----:B------:R-:W-:Y:S05]  /*c460*/  EXIT ;  /* 0x000000000000794d */ /* 0x000fea0003800000 */
.L_x_1114:
        /* <DEDUP_REMOVED lines=12> */
.L_x_1126:
        /* <DEDUP_REMOVED lines=17> */
.L_x_1129:
[----:B------:R-:W-:-:S04]  /*c640*/  LOP3.LUT R2, R3, 0x80000000, RZ, 0xc0, !PT ;  /* 0x8000000003027812 */ /* 0x000fc800078ec0ff */
[----:B------:R-:W-:-:S04]  /*c650*/  SHF.R.U32.HI R3, RZ, 0x18, R2 ;  /* 0x00000018ff037819 */ /* 0x000fc80000011602 */
[----:B------:R-:W-:-:S04]  /*c660*/  LOP3.LUT R0, R0, R3, RZ, 0xfc, !PT ;  /* 0x0000000300007212 */ /* 0x000fc800078efcff */
[----:B------:R-:W-:-:S07]  /*c670*/  PRMT R8, R0, 0x7610, R8 ;  /* 0x0000761000087816 */ /* 0x000fce0000000008 */
.L_x_1128:
[----:B------:R-:W-:Y:S05]  /*c680*/  BSYNC B0 ;  /* 0x0000000000007941 */ /* 0x000fea0003800000 */
.L_x_1127:
[----:B------:R-:W-:Y:S01]  /*c690*/  STG.E.U8 desc[UR36][R16.64], R8 ;  /* 0x0000000810007986 */ /* 0x000fe2000c101124 */
[----:B------:R-:W-:Y:S05]  /*c6a0*/  EXIT ;  /* 0x000000000000794d */ /* 0x000fea0003800000 */
.L_x_1125:
        /* <DEDUP_REMOVED lines=17> */
.L_x_1132:
[----:B------:R-:W-:-:S04]  /*c7c0*/  LOP3.LUT R2, R3, 0x80000000, RZ, 0xc0, !PT ;  /* 0x8000000003027812 */ /* 0x000fc800078ec0ff */
[----:B------:R-:W-:-:S04]  /*c7d0*/  SHF.R.U32.HI R3, RZ, 0x18, R2 ;  /* 0x00000018ff037819 */ /* 0x000fc80000011602 */
[----:B------:R-:W-:-:S04]  /*c7e0*/  LOP3.LUT R0, R0, R3, RZ, 0xfc, !PT ;  /* 0x0000000300007212 */ /* 0x000fc800078efcff */
[----:B------:R-:W-:-:S07]  /*c7f0*/  PRMT R8, R0, 0x7610, R8 ;  /* 0x0000761000087816 */ /* 0x000fce0000000008 */
.L_x_1131:
[----:B------:R-:W-:Y:S05]  /*c800*/  BSYNC B0 ;  /* 0x0000000000007941 */ /* 0x000fea0003800000 */
.L_x_1130:
[----:B------:R-:W-:Y:S01]  /*c810*/  STG.E.U8 desc[UR36][R16.64], R8 ;  /* 0x0000000810007986 */ /* 0x000fe2000c101124 */
[----:B------:R-:W-:Y:S05]  /*c820*/  EXIT ;  /* 0x000000000000794d */ /* 0x000fea0003800000 */
.L_x_1124:
        /* <DEDUP_REMOVED lines=22> */
.L_x_1107:
        /* <DEDUP_REMOVED lines=16> */
.L_x_1135:
[----:B------:R-:W-:Y:S05]  /*ca90*/  EXIT ;  /* 0x000000000000794d */ /* 0x000fea0003800000 */
.L_x_1134:
[----:B------:R-:W-:-:S06]  /*caa0*/  HADD2.F32 R2, -RZ, R0.H0_H0 ;  /* 0x20000000ff027230 */ /* 0x000fcc0000004100 */
[----:B------:R-:W0:Y:S02]  /*cab0*/  F2I.U64.TRUNC R2, R2 ;  /* 0x0000000200027311 */ /* 0x000e24000020d800 */
[----:B0-----:R-:W-:Y:S01]  /*cac0*/  STG.E.64 desc[UR36][R16.64], R2 ;  /* 0x0000000210007986 */ /* 0x001fe2000c101b24 */
[----:B------:R-:W-:Y:S05]  /*cad0*/  EXIT ;  /* 0x000000000000794d */ /* 0x000fea0003800000 */
.L_x_1133:
[----:B------:R-:W-:-:S04]  /*cae0*/  HADD2.F32 R0, -RZ, R0.H0_H0 ;  /* 0x20000000ff007230 */ /* 0x000fc80000004100 */
[----:B------:R-:W0:Y:S02]  /*caf0*/  F2I.FTZ.U32.TRUNC.NTZ R3, R0 ;  /* 0x0000000000037305 */ /* 0x000e24000021f000 */
[----:B0-----:R-:W-:Y:S01]  /*cb00*/  STG.E desc[UR36][R16.64], R3 ;  /* 0x0000000310007986 */ /* 0x001fe2000c101924 */
[----:B------:R-:W-:Y:S05]  /*cb10*/  EXIT ;  /* 0x000000000000794d */ /* 0x000fea0003800000 */
.L_x_1136:
        /* <DEDUP_REMOVED lines=14> */
.L_x_8016:


//--------------------- .text._ZN2at6native27unrolled_elementwise_kernelINS0_13BUnaryFunctorIN3c104HalfES4_S4_ZZZNS0_20copysign_kernel_cudaERNS_18TensorIteratorBaseEENKUlvE_clEvENKUlvE2_clEvEUlS4_S4_E_EESt5arrayIPcLm2EELi4E23TrivialOffsetCalculatorILi1EjESF_NS0_6memory12LoadWithCastILi1EEENSG_13StoreWithCastILi1EEEEEviT_T0_T2_T3_T4_T5_ --------------------------
	.section	.text._ZN2at6native27unrolled_elementwise_kernelINS0_13BUnaryFunctorIN3c104HalfES4_S4_ZZZNS0_20copysign_kernel_cudaERNS_18TensorIteratorBaseEENKUlvE_clEvENKUlvE2_clEvEUlS4_S4_E_EESt5arrayIPcLm2EELi4E23TrivialOffsetCalculatorILi1EjESF_NS0_6memory12LoadWithCastILi1EEENSG_13StoreWithCastILi1EEEEEviT_T0_T2_T3_T4_T5_,"ax",@progbits
	.align	128
        .global         _ZN2at6native27unrolled_elementwise_kernelINS0_13BUnaryFunctorIN3c104HalfES4_S4_ZZZNS0_20copysign_kernel_cudaERNS_18TensorIteratorBaseEENKUlvE_clEvENKUlvE2_clEvEUlS4_S4_E_EESt5arrayIPcLm2EELi4E23TrivialOffsetCalculatorILi1EjESF_NS0_6memory12LoadWithCastILi1EEENSG_13StoreWithCastILi1EEEEEviT_T0_T2_T3_T4_T5_
        .type           _ZN2at6native27unrolled_elementwise_kernelINS0_13BUnaryFunctorIN3c104HalfES4_S4_ZZZNS0_20copysign_kernel_cudaERNS_18TensorIteratorBaseEENKUlvE_clEvENKUlvE2_clEvEUlS4_S4_E_EESt5arrayIPcLm2EELi4E23TrivialOffsetCalculatorILi1EjESF_NS0_6memory12LoadWithCastILi1EEENSG_13StoreWithCastILi1EEEEEviT_T0_T2_T3_T4_T5_,@function
        .size           _ZN2at6native27unrolled_elementwise_kernelINS0_13BUnaryFunctorIN3c104HalfES4_S4_ZZZNS0_20copysign_kernel_cudaERNS_18TensorIteratorBaseEENKUlvE_clEvENKUlvE2_clEvEUlS4_S4_E_EESt5arrayIPcLm2EELi4E23TrivialOffsetCalculatorILi1EjESF_NS0_6memory12LoadWithCastILi1EEENSG_13StoreWithCastILi1EEEEEviT_T0_T2_T3_T4_T5_,(.L_x_8017 - _ZN2at6native27unrolled_elementwise_kernelINS0_13BUnaryFunctorIN3c104HalfES4_S4_ZZZNS0_20copysign_kernel_cudaERNS_18TensorIteratorBaseEENKUlvE_clEvENKUlvE2_clEvEUlS4_S4_E_EESt5arrayIPcLm2EELi4E23TrivialOffsetCalculatorILi1EjESF_NS0_6memory12LoadWithCastILi1EEENSG_13StoreWithCastILi1EEEEEviT_T0_T2_T3_T4_T5_)
        .other          _ZN2at6native27unrolled_elementwise_kernelINS0_13BUnaryFunctorIN3c104HalfES4_S4_ZZZNS0_20copysign_kernel_cudaERNS_18TensorIteratorBaseEENKUlvE_clEvENKUlvE2_clEvEUlS4_S4_E_EESt5arrayIPcLm2EELi4E23TrivialOffsetCalculatorILi1EjESF_NS0_6memory12LoadWithCastILi1EEENSG_13StoreWithCastILi1EEEEEviT_T0_T2_T3_T4_T5_,@"STO_CUDA_ENTRY STV_DEFAULT"
_ZN2at6native27unrolled_elementwise_kernelINS0_13BUnaryFunctorIN3c104HalfES4_S4_ZZZNS0_20copysign_kernel_cudaERNS_18TensorIteratorBaseEENKUlvE_clEvENKUlvE2_clEvEUlS4_S4_E_EESt5arrayIPcLm2EELi4E23TrivialOffsetCalculatorILi1EjESF_NS0_6memory12LoadWithCastILi1EEENSG_13StoreWithCastILi1EEEEEviT_T0_T2_T3_T4_T5_:
.text._ZN2at6native27unrolled_elementwise_kernelINS0_13BUnaryFunctorIN3c104HalfES4_S4_ZZZNS0_20copysign_kernel_cudaERNS_18TensorIteratorBaseEENKUlvE_clEvENKUlvE2_clEvEUlS4_S4_E_EESt5arrayIPcLm2EELi4E23TrivialOffsetCalculatorILi1EjESF_NS0_6memory12LoadWithCastILi1EEENSG_13StoreWithCastILi1EEEEEviT_T0_T2_T3_T4_T5_:
        /* <DEDUP_REMOVED lines=9> */
[----:B-1----:R-:W-:-:S05]  /*0090*/  IMAD R16, R18, -0x200, R3 ;  /* 0xfffffe0012107824 */ /* 0x002fca00078e0203 */
[----:B--2---:R-:W-:-:S13]  /*00a0*/  ISETP.GE.AND P0, PT, R19, R16, PT ;  /* 0x000000101300720c */ /* 0x004fda0003f06270 */
[----:B0--3--:R-:W-:Y:S05]  /*00b0*/  @P0 BRA `(.L_x_1138) ;  /* 0x0000001000340947 */ /* 0x009fea0003800000 */
        /* <DEDUP_REMOVED lines=22> */
.L_x_1142:
[----:B------:R-:W2:Y:S02]  /*0220*/  LDG.E.U8 R2, desc[UR36][R2.64] ;  /* 0x0000002402027981 */ /* 0x000ea4000c1e1100 */
[----:B--2---:R-:W-:-:S04]  /*0230*/  I2FP.F32.U32 R0, R2 ;  /* 0x0000000200007245 */ /* 0x004fc80000201000 */
[----:B------:R-:W-:-:S04]  /*0240*/  F2FP.F16.F32.PACK_AB R0, RZ, R0 ;  /* 0x00000000ff00723e */ /* 0x000fc800000000ff */
[----:B------:R-:W-:Y:S01]  /*0250*/  PRMT R22, R0, 0x7610, R22 ;  /* 0x0000761000167816 */ /* 0x000fe20000000016 */
[----:B------:R-:W-:Y:S06]  /*0260*/  BRA `(.L_x_1144) ;  /* 0x0000000c00c07947 */ /* 0x000fec0003800000 */
.L_x_1141:
        /* <DEDUP_REMOVED lines=11> */
.L_x_1146:
[----:B------:R-:W2:Y:S02]  /*0320*/  LDG.E R2, desc[UR36][R2.64] ;  /* 0x0000002402027981 */ /* 0x000ea4000c1e1900 */
[----:B--2---:R-:W-:-:S04]  /*0330*/  I2FP.F32.S32 R0, R2 ;  /* 0x0000000200007245 */ /* 0x004fc80000201400 */
[----:B------:R-:W-:-:S04]  /*0340*/  F2FP.F16.F32.PACK_AB R0, RZ, R0 ;  /* 0x00000000ff00723e */ /* 0x000fc800000000ff */
[----:B------:R-:W-:Y:S01]  /*0350*/  PRMT R22, R0, 0x7610, R22 ;  /* 0x0000761000167816 */ /* 0x000fe20000000016 */
[----:B------:R-:W-:Y:S06]  /*0360*/  BRA `(.L_x_1144) ;  /* 0x0000000c00807947 */ /* 0x000fec0003800000 */
.L_x_1145:
[----:B------:R-:W2:Y:S02]  /*0370*/  LDG.E.U16 R2, desc[UR36][R2.64] ;  /* 0x0000002402027981 */ /* 0x000ea4000c1e1500 */
[----:B--2---:R-:W0:Y:S02]  /*0380*/  I2F.S16 R0, R2 ;  /* 0x0000000200007306 */ /* 0x004e240000101400 */
[----:B0-----:R-:W-:-:S04]  /*0390*/  F2FP.F16.F32.PACK_AB R0, RZ, R0 ;  /* 0x00000000ff00723e */ /* 0x001fc800000000ff */
[----:B------:R-:W-:Y:S01]  /*03a0*/  PRMT R22, R0, 0x7610, R22 ;  /* 0x0000761000167816 */ /* 0x000fe20000000016 */
[----:B------:R-:W-:Y:S06]  /*03b0*/  BRA `(.L_x_1144) ;  /* 0x0000000c006c7947 */ /* 0x000fec0003800000 */
.L_x_1140:
        /* <DEDUP_REMOVED lines=9> */
.L_x_1148:
[----:B------:R1:W5:Y:S01]  /*0450*/  LDG.E.U16 R22, desc[UR36][R2.64] ;  /* 0x0000002402167981 */ /* 0x000362000c1e1500 */
[----:B------:R-:W-:Y:S05]  /*0460*/  BRA `(.L_x_1144) ;  /* 0x0000000c00407947 */ /* 0x000fea0003800000 */
.L_x_1147:
        /* <DEDUP_REMOVED lines=9> */
.L_x_1150:
[----:B------:R0:W5:Y:S01]  /*0500*/  LDG.E.U16 R22, desc[UR36][R2.64] ;  /* 0x0000002402167981 */ /* 0x000162000c1e1500 */
[----:B------:R-:W-:Y:S05]  /*0510*/  BRA `(.L_x_1144) ;  /* 0x0000000c00147947 */ /* 0x000fea0003800000 */
.L_x_1149:
        /* <DEDUP_REMOVED lines=9> */
.L_x_1139:
        /* <DEDUP_REMOVED lines=14> */
.L_x_1153:
        /* <DEDUP_REMOVED lines=9> */
.L_x_1152:
        /* <DEDUP_REMOVED lines=28> */
.L_x_1155:
[----:B------:R-:W2:Y:S02]  /*08e0*/  LDG.E.U8 R3, desc[UR36][R2.64] ;  /* 0x0000002402037981 */ /* 0x000ea4000c1e1100 */
[----:B--2---:R-:W-:-:S05]  /*08f0*/  IMAD.SHL.U32 R0, R3, 0x2000000, RZ ;  /* 0x0200000003007824 */ /* 0x004fca00078e00ff */
[----:B------:R-:W-:-:S13]  /*0900*/  ISETP.GE.U32.AND P0, PT, R0, 0x8000000, PT ;  /* 0x080000000000780c */ /* 0x000fda0003f06070 */
[C---:B------:R-:W-:Y:S02]  /*0910*/  @P0 IMAD.SHL.U32 R4, R3.reuse, 0x200000, RZ ;  /* 0x0020000003040824 */ /* 0x040fe400078e00ff */
[C---:B------:R-:W-:Y:S02]  /*0920*/  @!P0 IMAD.SHL.U32 R0, R3.reuse, 0x100, RZ ;  /* 0x0000010003008824 */ /* 0x040fe400078e00ff */
[----:B------:R-:W-:Y:S01]  /*0930*/  IMAD.SHL.U32 R3, R3, 0x1000000, RZ ;  /* 0x0100000003037824 */ /* 0x000fe200078e00ff */
[----:B------:R-:W-:Y:S02]  /*0940*/  @P0 LOP3.LUT R4, R4, 0xfe00000, RZ, 0xc0, !PT ;  /* 0x0fe0000004040812 */ /* 0x000fe400078ec0ff */
        /* <DEDUP_REMOVED lines=9> */
.L_x_1154:
[----:B------:R-:W2:Y:S02]  /*09e0*/  LDG.E.U16 R0, desc[UR36][R2.64] ;  /* 0x0000002402007981 */ /* 0x000ea4000c1e1500 */
[----:B--2---:R-:W-:-:S05]  /*09f0*/  IMAD.U32 R0, R0, 0x10000, RZ ;  /* 0x0001000000007824 */ /* 0x004fca00078e00ff */
[----:B------:R-:W-:-:S04]  /*0a00*/  F2FP.F16.F32.PACK_AB R0, RZ, R0 ;  /* 0x00000000ff00723e */ /* 0x000fc800000000ff */
[----:B------:R-:W-:Y:S01]  /*0a10*/  PRMT R22, R0, 0x7610, R22 ;  /* 0x0000761000167816 */ /* 0x000fe20000000016 */
[----:B------:R-:W-:Y:S06]  /*0a20*/  BRA `(.L_x_1144) ;  /* 0x0000000400d07947 */ /* 0x000fec0003800000 */
.L_x_1151:
        /* <DEDUP_REMOVED lines=13> */
.L_x_1158:
        /* <DEDUP_REMOVED lines=21> */
.L_x_1162:
[----:B------:R-:W-:Y:S05]  /*0c50*/  BSYNC B1 ;  /* 0x0000000000017941 */ /* 0x000fea0003800000 */
.L_x_1161:
[----:B------:R-:W-:Y:S01]  /*0c60*/  LEA R3, R0, 0x3b800000, 0x17 ;  /* 0x3b80000000037811 */ /* 0x000fe200078eb8ff */
[----:B------:R-:W-:-:S05]  /*0c70*/  IMAD.SHL.U32 R0, R2, 0x100000, RZ ;  /* 0x0010000002007824 */ /* 0x000fca00078e00ff */
[----:B------:R-:W-:-:S07]  /*0c80*/  LOP3.LUT R0, R3, R0, R4, 0xfe, !PT ;  /* 0x0000000003007212 */ /* 0x000fce00078efe04 */
.L_x_1160:
[----:B------:R-:W-:Y:S05]  /*0c90*/  BSYNC B0 ;  /* 0x0000000000007941 */ /* 0x000fea0003800000 */
.L_x_1159:
[----:B------:R-:W-:-:S04]  /*0ca0*/  F2FP.F16.F32.PACK_AB R0, RZ, R0 ;  /* 0x00000000ff00723e */ /* 0x000fc800000000ff */
[----:B------:R-:W-:Y:S01]  /*0cb0*/  PRMT R22, R0, 0x7610, R22 ;  /* 0x0000761000167816 */ /* 0x000fe20000000016 */
[----:B------:R-:W-:Y:S06]  /*0cc0*/  BRA `(.L_x_1144) ;  /* 0x0000000400287947 */ /* 0x000fec0003800000 */
.L_x_1157:
        /* <DEDUP_REMOVED lines=21> */
.L_x_1166:
[----:B------:R-:W-:Y:S05]  /*0e20*/  BSYNC B1 ;  /* 0x0000000000017941 */ /* 0x000fea0003800000 */
.L_x_1165:
[----:B------:R-:W-:Y:S01]  /*0e30*/  LEA R3, R0, 0x37800000, 0x17 ;  /* 0x3780000000037811 */ /* 0x000fe200078eb8ff */
[----:B------:R-:W-:-:S05]  /*0e40*/  IMAD.SHL.U32 R0, R2, 0x200000, RZ ;  /* 0x0020000002007824 */ /* 0x000fca00078e00ff */
[----:B------:R-:W-:-:S07]  /*0e50*/  LOP3.LUT R0, R3, R0, R4, 0xfe, !PT ;  /* 0x0000000003007212 */ /* 0x000fce00078efe04 */
.L_x_1164:
[----:B------:R-:W-:Y:S05]  /*0e60*/  BSYNC B0 ;  /* 0x0000000000007941 */ /* 0x000fea0003800000 */
.L_x_1163:
[----:B------:R-:W-:-:S04]  /*0e70*/  F2FP.F16.F32.PACK_AB R0, RZ, R0 ;  /* 0x00000000ff00723e */ /* 0x000fc800000000ff */
[----:B------:R-:W-:Y:S01]  /*0e80*/  PRMT R22, R0, 0x7610, R22 ;  /* 0x0000761000167816 */ /* 0x000fe20000000016 */
[----:B------:R-:W-:Y:S06]  /*0e90*/  BRA `(.L_x_1144) ;  /* 0x0000000000b47947 */ /* 0x000fec0003800000 */
.L_x_1156:
        /* <DEDUP_REMOVED lines=14> */
.L_x_1170:
[----:B------:R-:W-:Y:S05]  /*0f80*/  BSYNC B0 ;  /* 0x0000000000007941 */ /* 0x000fea0003800000 */
.L_x_1169:
[----:B------:R-:W-:-:S04]  /*0f90*/  F2FP.F16.F32.PACK_AB R0, RZ, R0 ;  /* 0x00000000ff00723e */ /* 0x000fc800000000ff */
[----:B------:R-:W-:Y:S01]  /*0fa0*/  PRMT R22, R0, 0x7610, R22 ;  /* 0x0000761000167816 */ /* 0x000fe20000000016 */
[----:B------:R-:W-:Y:S06]  /*0fb0*/  BRA `(.L_x_1144) ;  /* 0x00000000006c7947 */ /* 0x000fec0003800000 */
.L_x_1143:
        /* <DEDUP_REMOVED lines=16> */
.L_x_1171:
[----:B------:R-:W-:Y:S01]  /*10c0*/  PRMT R22, RZ, 0x7610, R22 ;  /* 0x00007610ff167816 */ /* 0x000fe20000000016 */
[----:B------:R-:W-:Y:S06]  /*10d0*/  BRA `(.L_x_1144) ;  /* 0x0000000000247947 */ /* 0x000fec0003800000 */
.L_x_1168:
[----:B------:R-:W2:Y:S02]  /*10e0*/  LDG.E.64 R2, desc[UR36][R2.64] ;  /* 0x0000002402027981 */ /* 0x000ea4000c1e1b00 */
[----:B--2---:R-:W0:Y:S02]  /*10f0*/  I2F.U64 R0, R2 ;  /* 0x0000000200007312 */ /* 0x004e240000301000 */
[----:B0-----:R-:W-:-:S04]  /*1100*/  F2FP.F16.F32.PACK_AB R0, RZ, R0 ;  /* 0x00000000ff00723e */ /* 0x001fc800000000ff */
[----:B------:R-:W-:Y:S01]  /*1110*/  PRMT R22, R0, 0x7610, R22 ;  /* 0x0000761000167816 */ /* 0x000fe20000000016 */
[----:B------:R-:W-:Y:S06]  /*1120*/  BRA `(.L_x_1144) ;  /* 0x0000000000107947 */ /* 0x000fec0003800000 */
.L_x_1167:
[----:B------:R-:W2:Y:S02]  /*1130*/  LDG.E R2, desc[UR36][R2.64] ;  /* 0x0000002402027981 */ /* 0x000ea4000c1e1900 */
[----:B--2---:R-:W-:-:S04]  /*1140*/  I2FP.F32.U32 R0, R2 ;  /* 0x0000000200007245 */ /* 0x004fc80000201000 */
[----:B------:R-:W-:-:S04]  /*1150*/  F2FP.F16.F32.PACK_AB R0, RZ, R0 ;  /* 0x00000000ff00723e */ /* 0x000fc800000000ff */
[----:B------:R-:W-:-:S07]  /*1160*/  PRMT R22, R0, 0x7610, R22 ;  /* 0x0000761000167816 */ /* 0x000fce0000000016 */
.L_x_1144:
[----:B------:R-:W2:Y:S02]  /*1170*/  S2R R19, SR_TID.X ;  /* 0x0000000000137919 */ /* 0x000ea40000002100 */
[----:B--2---:R-:W-:-:S07]  /*1180*/  VIADD R19, R19, 0x80 ;  /* 0x0000008013137836 */ /* 0x004fce0000000000 */
.L_x_1138:
[----:B------:R-:W-:Y:S05]  /*1190*/  BSYNC B6 ;  /* 0x0000000000067941 */ /* 0x000fea0003800000 */
.L_x_1137:
[----:B------:R-:W-:Y:S01]  /*11a0*/  ISETP.GE.AND P0, PT, R19, R16, PT ;  /* 0x000000101300720c */ /* 0x000fe20003f06270 */
[----:B------:R-:W-:-:S12]  /*11b0*/  BSSY B6, `(.L_x_1172) ;  /* 0x000010e000067945 */ /* 0x000fd80003800000 */
[----:B------:R-:W-:Y:S05]  /*11c0*/  @P0 BRA `(.L_x_1173) ;  /* 0x0000001000300947 */ /* 0x000fea0003800000 */
[----:B01----:R-:W0:Y:S01]  /*11d0*/  LDC.64 R2, c[0x0][0x220] ;  /* 0x00008800ff027b82 */ /* 0x003e220000000a00 */
        /* <DEDUP_REMOVED lines=22> */
.L_x_1177:
[----:B------:R-:W2:Y:S02]  /*1340*/  LDG.E.U8 R2, desc[UR36][R2.64] ;  /* 0x0000002402027981 */ /* 0x000ea4000c1e1100 */
[----:B--2---:R-:W-:-:S04]  /*1350*/  I2FP.F32.U32 R0, R2 ;  /* 0x0000000200007245 */ /* 0x004fc80000201000 */
[----:B------:R-:W-:-:S04]  /*1360*/  F2FP.F16.F32.PACK_AB R0, RZ, R0 ;  /* 0x00000000ff00723e */ /* 0x000fc800000000ff */
[----:B------:R-:W-:Y:S01]  /*1370*/  PRMT R23, R0, 0x7610, R23 ;  /* 0x0000761000177816 */ /* 0x000fe20000000017 */
[----:B------:R-:W-:Y:S06]  /*1380*/  BRA `(.L_x_1179) ;  /* 0x0000000c00bc7947 */ /* 0x000fec0003800000 */
.L_x_1176:
        /* <DEDUP_REMOVED lines=11> */
.L_x_1181:
[----:B------:R-:W2:Y:S02]  /*1440*/  LDG.E R2, desc[UR36][R2.64] ;  /* 0x0000002402027981 */ /* 0x000ea4000c1e1900 */
[----:B--2---:R-:W-:-:S04]  /*1450*/  I2FP.F32.S32 R0, R2 ;  /* 0x0000000200007245 */ /* 0x004fc80000201400 */
[----:B------:R-:W-:-:S04]  /*1460*/  F2FP.F16.F32.PACK_AB R0, RZ, R0 ;  /* 0x00000000ff00723e */ /* 0x000fc800000000ff */
[----:B------:R-:W-:Y:S01]  /*1470*/  PRMT R23, R0, 0x7610, R23 ;  /* 0x0000761000177816 */ /* 0x000fe20000000017 */
[----:B------:R-:W-:Y:S06]  /*1480*/  BRA `(.L_x_1179) ;  /* 0x0000000c007c7947 */ /* 0x000fec0003800000 */
.L_x_1180:
[----:B------:R-:W2:Y:S02]  /*1490*/  LDG.E.U16 R2, desc[UR36][R2.64] ;  /* 0x0000002402027981 */ /* 0x000ea4000c1e1500 */
[----:B--2---:R-:W0:Y:S02]  /*14a0*/  I2F.S16 R0, R2 ;  /* 0x0000000200007306 */ /* 0x004e240000101400 */
[----:B0-----:R-:W-:-:S04]  /*14b0*/  F2FP.F16.F32.PACK_AB R0, RZ, R0 ;  /* 0x00000000ff00723e */ /* 0x001fc800000000ff */
[----:B------:R-:W-:Y:S01]  /*14c0*/  PRMT R23, R0, 0x7610, R23 ;  /* 0x0000761000177816 */ /* 0x000fe20000000017 */
[----:B------:R-:W-:Y:S06]  /*14d0*/  BRA `(.L_x_1179) ;  /* 0x0000000c00687947 */ /* 0x000fec0003800000 */
.L_x_1175:
        /* <DEDUP_REMOVED lines=9> */
.L_x_1183:
[----:B------:R0:W5:Y:S01]  /*1570*/  LDG.E.U16 R23, desc[UR36][R2.64] ;  /* 0x0000002402177981 */ /* 0x000162000c1e1500 */
[----:B------:R-:W-:Y:S05]  /*1580*/  BRA `(.L_x_1179) ;  /* 0x0000000c003c7947 */ /* 0x000fea0003800000 */
.L_x_1182:
        /* <DEDUP_REMOVED lines=9> */
.L_x_1185:
[----:B------:R1:W5:Y:S01]  /*1620*/  LDG.E.U16 R23, desc[UR36][R2.64] ;  /* 0x0000002402177981 */ /* 0x000362000c1e1500 */
[----:B------:R-:W-:Y:S05]  /*1630*/  BRA `(.L_x_1179) ;  /* 0x0000000c00107947 */ /* 0x000fea0003800000 */
.L_x_1184:
        /* <DEDUP_REMOVED lines=9> */
.L_x_1174:
        /* <DEDUP_REMOVED lines=14> */
.L_x_1188:
        /* <DEDUP_REMOVED lines=9> */
.L_x_1187:
        /* <DEDUP_REMOVED lines=28> */
.L_x_1190:
        /* <DEDUP_REMOVED lines=15> */
.L_x_1189:
[----:B------:R-:W2:Y:S02]  /*1af0*/  LDG.E.U16 R0, desc[UR36][R2.64] ;  /* 0x0000002402007981 */ /* 0x000ea4000c1e1500 */
[----:B--2---:R-:W-:-:S05]  /*1b00*/  IMAD.U32 R0, R0, 0x10000, RZ ;  /* 0x0001000000007824 */ /* 0x004fca00078e00ff */
[----:B------:R-:W-:-:S04]  /*1b10*/  F2FP.F16.F32.PACK_AB R0, RZ, R0 ;  /* 0x00000000ff00723e */ /* 0x000fc800000000ff */
[----:B------:R-:W-:Y:S01]  /*1b20*/  PRMT R23, R0, 0x7610, R23 ;  /* 0x0000761000177816 */ /* 0x000fe20000000017 */
[----:B------:R-:W-:Y:S06]  /*1b30*/  BRA `(.L_x_1179) ;  /* 0x0000000400d07947 */ /* 0x000fec0003800000 */
.L_x_1186:
        /* <DEDUP_REMOVED lines=13> */
.L_x_1193:
        /* <DEDUP_REMOVED lines=21> */
.L_x_1197:
[----:B------:R-:W-:Y:S05]  /*1d60*/  BSYNC B1 ;  /* 0x0000000000017941 */ /* 0x000fea0003800000 */
.L_x_1196:
[----:B------:R-:W-:Y:S01]  /*1d70*/  LEA R3, R0, 0x3b800000, 0x17 ;  /* 0x3b80000000037811 */ /* 0x000fe200078eb8ff */
[----:B------:R-:W-:-:S05]  /*1d80*/  IMAD.SHL.U32 R0, R2, 0x100000, RZ ;  /* 0x0010000002007824 */ /* 0x000fca00078e00ff */
[----:B------:R-:W-:-:S07]  /*1d90*/  LOP3.LUT R0, R3, R0, R4, 0xfe, !PT ;  /* 0x0000000003007212 */ /* 0x000fce00078efe04 */
.L_x_1195:
[----:B------:R-:W-:Y:S05]  /*1da0*/  BSYNC B0 ;  /* 0x0000000000007941 */ /* 0x000fea0003800000 */
.L_x_1194:
[----:B------:R-:W-:-:S04]  /*1db0*/  F2FP.F16.F32.PACK_AB R0, RZ, R0 ;  /* 0x00000000ff00723e */ /* 0x000fc800000000ff */
[----:B------:R-:W-:Y:S01]  /*1dc0*/  PRMT R23, R0, 0x7610, R23 ;  /* 0x0000761000177816 */ /* 0x000fe20000000017 */
[----:B------:R-:W-:Y:S06]  /*1dd0*/  BRA `(.L_x_1179) ;  /* 0x0000000400287947 */ /* 0x000fec0003800000 */
.L_x_1192:
        /* <DEDUP_REMOVED lines=21> */
.L_x_1201:
[----:B------:R-:W-:Y:S05]  /*1f30*/  BSYNC B1 ;  /* 0x0000000000017941 */ /* 0x000fea0003800000 */
.L_x_1200:
[----:B------:R-:W-:Y:S01]  /*1f40*/  LEA R3, R0, 0x37800000, 0x17 ;  /* 0x3780000000037811 */ /* 0x000fe200078eb8ff */
[----:B------:R-:W-:-:S05]  /*1f50*/  IMAD.SHL.U32 R0, R2, 0x200000, RZ ;  /* 0x0020000002007824 */ /* 0x000fca00078e00ff */
[----:B------:R-:W-:-:S07]  /*1f60*/  LOP3.LUT R0, R3, R0, R4, 0xfe, !PT ;  /* 0x0000000003007212 */ /* 0x000fce00078efe04 */
.L_x_1199:
[----:B------:R-:W-:Y:S05]  /*1f70*/  BSYNC B0 ;  /* 0x0000000000007941 */ /* 0x000fea0003800000 */
.L_x_1198:
[----:B------:R-:W-:-:S04]  /*1f80*/  F2FP.F16.F32.PACK_AB R0, RZ, R0 ;  /* 0x00000000ff00723e */ /* 0x000fc800000000ff */
[----:B------:R-:W-:Y:S01]  /*1f90*/  PRMT R23, R0, 0x7610, R23 ;  /* 0x0000761000177816 */ /* 0x000fe20000000017 */
[----:B------:R-:W-:Y:S06]  /*1fa0*/  BRA `(.L_x_1179) ;  /* 0x0000000000b47947 */ /* 0x000fec0003800000 */
.L_x_1191:
        /* <DEDUP_REMOVED lines=14> */
.L_x_1205:
[----:B------:R-:W-:Y:S05]  /*2090*/  BSYNC B0 ;  /* 0x0000000000007941 */ /* 0x000fea0003800000 */
.L_x_1204:
[----:B------:R-:W-:-:S04]  /*20a0*/  F2FP.F16.F32.PACK_AB R0, RZ, R0 ;  /* 0x00000000ff00723e */ /* 0x000fc800000000ff */
[----:B------:R-:W-:Y:S01]  /*20b0*/  PRMT R23, R0, 0x7610, R23 ;  /* 0x0000761000177816 */ /* 0x000fe20000000017 */
[----:B------:R-:W-:Y:S06]  /*20c0*/  BRA `(.L_x_1179) ;  /* 0x00000000006c7947 */ /* 0x000fec0003800000 */
.L_x_1178:
        /* <DEDUP_REMOVED lines=16> */
.L_x_1206:
[----:B------:R-:W-:Y:S01]  /*21d0*/  PRMT R23, RZ, 0x7610, R23 ;  /* 0x00007610ff177816 */ /* 0x000fe20000000017 */
[----:B------:R-:W-:Y:S06]  /*21e0*/  BRA `(.L_x_1179) ;  /* 0x0000000000247947 */ /* 0x000fec0003800000 */
.L_x_1203:
[----:B------:R-:W2:Y:S02]  /*21f0*/  LDG.E.64 R2, desc[UR36][R2.64] ;  /* 0x0000002402027981 */ /* 0x000ea4000c1e1b00 */
[----:B--2---:R-:W0:Y:S02]  /*2200*/  I2F.U64 R0, R2 ;  /* 0x0000000200007312 */ /* 0x004e240000301000 */
[----:B0-----:R-:W-:-:S04]  /*2210*/  F2FP.F16.F32.PACK_AB R0, RZ, R0 ;  /* 0x00000000ff00723e */ /* 0x001fc800000000ff */
[----:B------:R-:W-:Y:S01]  /*2220*/  PRMT R23, R0, 0x7610, R23 ;  /* 0x0000761000177816 */ /* 0x000fe20000000017 */
[----:B------:R-:W-:Y:S06]  /*2230*/  BRA `(.L_x_1179) ;  /* 0x0000000000107947 */ /* 0x000fec0003800000 */
.L_x_1202:
[----:B------:R-:W2:Y:S02]  /*2240*/  LDG.E R2, desc[UR36][R2.64] ;  /* 0x0000002402027981 */ /* 0x000ea4000c1e1900 */
[----:B--2---:R-:W-:-:S04]  /*2250*/  I2FP.F32.U32 R0, R2 ;  /* 0x0000000200007245 */ /* 0x004fc80000201000 */
[----:B------:R-:W-:-:S04]  /*2260*/  F2FP.F16.F32.PACK_AB R0, RZ, R0 ;  /* 0x00000000ff00723e */ /* 0x000fc800000000ff */
[----:B------:R-:W-:-:S07]  /*2270*/  PRMT R23, R0, 0x7610, R23 ;  /* 0x0000761000177816 */ /* 0x000fce0000000017 */
.L_x_1179:
[----:B------:R-:W-:-:S07]  /*2280*/  VIADD R19, R19, 0x80 ;  /* 0x0000008013137836 */ /* 0x000fce0000000000 */
.L_x_1173:
[----:B------:R-:W-:Y:S05]  /*2290*/  BSYNC B6 ;  /* 0x0000000000067941 */ /* 0x000fea0003800000 */
.L_x_1172:
[----:B------:R-:W-:Y:S01]  /*22a0*/  ISETP.GE.AND P0, PT, R19, R16, PT ;  /* 0x000000101300720c */ /* 0x000fe20003f06270 */
[----:B------:R-:W-:Y:S01]  /*22b0*/  BSSY B6, `(.L_x_1207) ;  /* 0x0000110000067945 */ /* 0x000fe20003800000 */
[----:B------:R-:W-:Y:S02]  /*22c0*/  PRMT R24, RZ, 0x7610, R24 ;  /* 0x00007610ff187816 */ /* 0x000fe40000000018 */
[----:B------:R-:W-:-:S09]  /*22d0*/  PRMT R25, RZ, 0x7610, R25 ;  /* 0x00007610ff197816 */ /* 0x000fd20000000019 */
        /* <DEDUP_REMOVED lines=24> */
.L_x_1212:
[----:B------:R-:W2:Y:S02]  /*2460*/  LDG.E.U8 R2, desc[UR36][R2.64] ;  /* 0x0000002402027981 */ /* 0x000ea4000c1e1100 */
[----:B--2---:R-:W-:-:S04]  /*2470*/  I2FP.F32.U32 R0, R2 ;  /* 0x0000000200007245 */ /* 0x004fc80000201000 */
[----:B------:R-:W-:-:S04]  /*2480*/  F2FP.F16.F32.PACK_AB R0, RZ, R0 ;  /* 0x00000000ff00723e */ /* 0x000fc800000000ff */
[----:B------:R-:W-:Y:S01]  /*2490*/  PRMT R25, R0, 0x7610, R25 ;  /* 0x0000761000197816 */ /* 0x000fe20000000019 */
[----:B------:R-:W-:Y:S06]  /*24a0*/  BRA `(.L_x_1214) ;  /* 0x0000000c00bc7947 */ /* 0x000fec0003800000 */
.L_x_1211:
        /* <DEDUP_REMOVED lines=11> */
.L_x_1216:
[----:B------:R-:W2:Y:S02]  /*2560*/  LDG.E R2, desc[UR36][R2.64] ;  /* 0x0000002402027981 */ /* 0x000ea4000c1e1900 */
[----:B--2---:R-:W-:-:S04]  /*2570*/  I2FP.F32.S32 R0, R2 ;  /* 0x0000000200007245 */ /* 0x004fc80000201400 */
[----:B------:R-:W-:-:S04]  /*2580*/  F2FP.F16.F32.PACK_AB R0, RZ, R0 ;  /* 0x00000000ff00723e */ /* 0x000fc800000000ff */
[----:B------:R-:W-:Y:S01]  /*2590*/  PRMT R25, R0, 0x7610, R25 ;  /* 0x0000761000197816 */ /* 0x000fe20000000019 */
[----:B------:R-:W-:Y:S06]  /*25a0*/  BRA `(.L_x_1214) ;  /* 0x0000000c007c7947 */ /* 0x000fec0003800000 */
.L_x_1215:
[----:B------:R-:W2:Y:S02]  /*25b0*/  LDG.E.U16 R2, desc[UR36][R2.64] ;  /* 0x0000002402027981 */ /* 0x000ea4000c1e1500 */
[----:B--2---:R-:W0:Y:S02]  /*25c0*/  I2F.S16 R0, R2 ;  /* 0x0000000200007306 */ /* 0x004e240000101400 */
[----:B0-----:R-:W-:-:S04]  /*25d0*/  F2FP.F16.F32.PACK_AB R0, RZ, R0 ;  /* 0x00000000ff00723e */ /* 0x001fc800000000ff */
[----:B------:R-:W-:Y:S01]  /*25e0*/  PRMT R25, R0, 0x7610, R25 ;  /* 0x0000761000197816 */ /* 0x000fe20000000019 */
[----:B------:R-:W-:Y:S06]  /*25f0*/  BRA `(.L_x_1214) ;  /* 0x0000000c00687947 */ /* 0x000fec0003800000 */
.L_x_1210:
        /* <DEDUP_REMOVED lines=9> */
.L_x_1218:
[----:B------:R0:W5:Y:S01]  /*2690*/  LDG.E.U16 R25, desc[UR36][R2.64] ;  /* 0x0000002402197981 */ /* 0x000162000c1e1500 */
[----:B------:R-:W-:Y:S05]  /*26a0*/  BRA `(.L_x_1214) ;  /* 0x0000000c003c7947 */ /* 0x000fea0003800000 */
.L_x_1217:
        /* <DEDUP_REMOVED lines=9> */
.L_x_1220:
[----:B------:R1:W5:Y:S01]  /*2740*/  LDG.E.U16 R25, desc[UR36][R2.64] ;  /* 0x0000002402197981 */ /* 0x000362000c1e1500 */
[----:B------:R-:W-:Y:S05]  /*2750*/  BRA `(.L_x_1214) ;  /* 0x0000000c00107947 */ /* 0x000fea0003800000 */
.L_x_1219:
        /* <DEDUP_REMOVED lines=9> */
.L_x_1209:
        /* <DEDUP_REMOVED lines=14> */
.L_x_1223:
        /* <DEDUP_REMOVED lines=9> */
.L_x_1222:
        /* <DEDUP_REMOVED lines=28> */
.L_x_1225:
        /* <DEDUP_REMOVED lines=15> */
.L_x_1224:
[----:B------:R-:W2:Y:S02]  /*2c10*/  LDG.E.U16 R0, desc[UR36][R2.64] ;  /* 0x0000002402007981 */ /* 0x000ea4000c1e1500 */
[----:B--2---:R-:W-:-:S05]  /*2c20*/  IMAD.U32 R0, R0, 0x10000, RZ ;  /* 0x0001000000007824 */ /* 0x004fca00078e00ff */
[----:B------:R-:W-:-:S04]  /*2c30*/  F2FP.F16.F32.PACK_AB R0, RZ, R0 ;  /* 0x00000000ff00723e */ /* 0x000fc800000000ff */
[----:B------:R-:W-:Y:S01]  /*2c40*/  PRMT R25, R0, 0x7610, R25 ;  /* 0x0000761000197816 */ /* 0x000fe20000000019 */
[----:B------:R-:W-:Y:S06]  /*2c50*/  BRA `(.L_x_1214) ;  /* 0x0000000400d07947 */ /* 0x000fec0003800000 */
.L_x_1221:
        /* <DEDUP_REMOVED lines=13> */
.L_x_1228:
        /* <DEDUP_REMOVED lines=21> */
.L_x_1232:
[----:B------:R-:W-:Y:S05]  /*2e80*/  BSYNC B1 ;  /* 0x0000000000017941 */ /* 0x000fea0003800000 */
.L_x_1231:
[----:B------:R-:W-:Y:S01]  /*2e90*/  LEA R3, R0, 0x3b800000, 0x17 ;  /* 0x3b80000000037811 */ /* 0x000fe200078eb8ff */
[----:B------:R-:W-:-:S05]  /*2ea0*/  IMAD.SHL.U32 R0, R2, 0x100000, RZ ;  /* 0x0010000002007824 */ /* 0x000fca00078e00ff */
[----:B------:R-:W-:-:S07]  /*2eb0*/  LOP3.LUT R0, R3, R0, R4, 0xfe, !PT ;  /* 0x0000000003007212 */ /* 0x000fce00078efe04 */
.L_x_1230:
[----:B------:R-:W-:Y:S05]  /*2ec0*/  BSYNC B0 ;  /* 0x0000000000007941 */ /* 0x000fea0003800000 */
.L_x_1229:
[----:B------:R-:W-:-:S04]  /*2ed0*/  F2FP.F16.F32.PACK_AB R0, RZ, R0 ;  /* 0x00000000ff00723e */ /* 0x000fc800000000ff */
[----:B------:R-:W-:Y:S01]  /*2ee0*/  PRMT R25, R0, 0x7610, R25 ;  /* 0x0000761000197816 */ /* 0x000fe20000000019 */
[----:B------:R-:W-:Y:S06]  /*2ef0*/  BRA `(.L_x_1214) ;  /* 0x0000000400287947 */ /* 0x000fec0003800000 */
.L_x_1227:
        /* <DEDUP_REMOVED lines=21> */
.L_x_1236:
[----:B------:R-:W-:Y:S05]  /*3050*/  BSYNC B1 ;  /* 0x0000000000017941 */ /* 0x000fea0003800000 */
.L_x_1235:
[----:B------:R-:W-:Y:S01]  /*3060*/  LEA R3, R0, 0x37800000, 0x17 ;  /* 0x3780000000037811 */ /* 0x000fe200078eb8ff */
[----:B------:R-:W-:-:S05]  /*3070*/  IMAD.SHL.U32 R0, R2, 0x200000, RZ ;  /* 0x0020000002007824 */ /* 0x000fca00078e00ff */
[----:B------:R-:W-:-:S07]  /*3080*/  LOP3.LUT R0, R3, R0, R4, 0xfe, !PT ;  /* 0x0000000003007212 */ /* 0x000fce00078efe04 */
.L_x_1234:
[----:B------:R-:W-:Y:S05]  /*3090*/  BSYNC B0 ;  /* 0x0000000000007941 */ /* 0x000fea0003800000 */
.L_x_1233:
[----:B------:R-:W-:-:S04]  /*30a0*/  F2FP.F16.F32.PACK_AB R0, RZ, R0 ;  /* 0x00000000ff00723e */ /* 0x000fc800000000ff */
[----:B------:R-:W-:Y:S01]  /*30b0*/  PRMT R25, R0, 0x7610, R25 ;  /* 0x0000761000197816 */ /* 0x000fe20000000019 */
[----:B------:R-:W-:Y:S06]  /*30c0*/  BRA `(.L_x_1214) ;  /* 0x0000000000b47947 */ /* 0x000fec0003800000 */
.L_x_1226:
        /* <DEDUP_REMOVED lines=14> */
.L_x_1240:
[----:B------:R-:W-:Y:S05]  /*31b0*/  BSYNC B0 ;  /* 0x0000000000007941 */ /* 0x000fea0003800000 */
.L_x_1239:
[----:B------:R-:W-:-:S04]  /*31c0*/  F2FP.F16.F32.PACK_AB R0, RZ, R0 ;  /* 0x00000000ff00723e */ /* 0x000fc800000000ff */
[----:B------:R-:W-:Y:S01]  /*31d0*/  PRMT R25, R0, 0x7610, R25 ;  /* 0x0000761000197816 */ /* 0x000fe20000000019 */
[----:B------:R-:W-:Y:S06]  /*31e0*/  BRA `(.L_x_1214) ;  /* 0x00000000006c7947 */ /* 0x000fec0003800000 */
.L_x_1213:
        /* <DEDUP_REMOVED lines=16> */
.L_x_1241:
[----:B------:R-:W-:Y:S01]  /*32f0*/  PRMT R25, RZ, 0x7610, R25 ;  /* 0x00007610ff197816 */ /* 0x000fe20000000019 */
[----:B------:R-:W-:Y:S06]  /*3300*/  BRA `(.L_x_1214) ;  /* 0x0000000000247947 */ /* 0x000fec0003800000 */
.L_x_1238:
[----:B------:R-:W2:Y:S02]  /*3310*/  LDG.E.64 R2, desc[UR36][R2.64] ;  /* 0x0000002402027981 */ /* 0x000ea4000c1e1b00 */
[----:B--2---:R-:W0:Y:S02]  /*3320*/  I2F.U64 R0, R2 ;  /* 0x0000000200007312 */ /* 0x004e240000301000 */
[----:B0-----:R-:W-:-:S04]  /*3330*/  F2FP.F16.F32.PACK_AB R0, RZ, R0 ;  /* 0x00000000ff00723e */ /* 0x001fc800000000ff */
[----:B------:R-:W-:Y:S01]  /*3340*/  PRMT R25, R0, 0x7610, R25 ;  /* 0x0000761000197816 */ /* 0x000fe20000000019 */
[----:B------:R-:W-:Y:S06]  /*3350*/  BRA `(.L_x_1214) ;  /* 0x0000000000107947 */ /* 0x000fec0003800000 */
.L_x_1237:
[----:B------:R-:W2:Y:S02]  /*3360*/  LDG.E R2, desc[UR36][R2.64] ;  /* 0x0000002402027981 */ /* 0x000ea4000c1e1900 */
[----:B--2---:R-:W-:-:S04]  /*3370*/  I2FP.F32.U32 R0, R2 ;  /* 0x0000000200007245 */ /* 0x004fc80000201000 */
[----:B------:R-:W-:-:S04]  /*3380*/  F2FP.F16.F32.PACK_AB R0, RZ, R0 ;  /* 0x00000000ff00723e */ /* 0x000fc800000000ff */
[----:B------:R-:W-:-:S07]  /*3390*/  PRMT R25, R0, 0x7610, R25 ;  /* 0x0000761000197816 */ /* 0x000fce0000000019 */
.L_x_1214:
[----:B------:R-:W-:-:S07]  /*33a0*/  VIADD R19, R19, 0x80 ;  /* 0x0000008013137836 */ /* 0x000fce0000000000 */
.L_x_1208:
[----:B------:R-:W-:Y:S05]  /*33b0*/  BSYNC B6 ;  /* 0x0000000000067941 */ /* 0x000fea0003800000 */
.L_x_1207:
[----:B------:R-:W-:Y:S01]  /*33c0*/  ISETP.GE.AND P0, PT, R19, R16, PT ;  /* 0x000000101300720c */ /* 0x000fe20003f06270 */
[----:B------:R-:W-:-:S12]  /*33d0*/  BSSY B6, `(.L_x_1242) ;  /* 0x000010c000067945 */ /* 0x000fd80003800000 */
        /* <DEDUP_REMOVED lines=23> */
.L_x_1247:
[----:B------:R-:W2:Y:S02]  /*3550*/  LDG.E.U8 R2, desc[UR36][R2.64] ;  /* 0x0000002402027981 */ /* 0x000ea4000c1e1100 */
[----:B--2---:R-:W-:-:S04]  /*3560*/  I2FP.F32.U32 R0, R2 ;  /* 0x0000000200007245 */ /* 0x004fc80000201000 */
[----:B------:R-:W-:-:S04]  /*3570*/  F2FP.F16.F32.PACK_AB R0, RZ, R0 ;  /* 0x00000000ff00723e */ /* 0x000fc800000000ff */
[----:B------:R-:W-:Y:S01]  /*3580*/  PRMT R24, R0, 0x7610, R24 ;  /* 0x0000761000187816 */ /* 0x000fe20000000018 */
[----:B------:R-:W-:Y:S06]  /*3590*/  BRA `(.L_x_1243) ;  /* 0x0000000c00bc7947 */ /* 0x000fec0003800000 */
.L_x_1246:
        /* <DEDUP_REMOVED lines=11> */
.L_x_1250:
[----:B------:R-:W2:Y:S02]  /*3650*/  LDG.E R2, desc[UR36][R2.64] ;  /* 0x0000002402027981 */ /* 0x000ea4000c1e1900 */
[----:B--2---:R-:W-:-:S04]  /*3660*/  I2FP.F32.S32 R0, R2 ;  /* 0x0000000200007245 */ /* 0x004fc80000201400 */
[----:B------:R-:W-:-:S04]  /*3670*/  F2FP.F16.F32.PACK_AB R0, RZ, R0 ;  /* 0x00000000ff00723e */ /* 0x000fc800000000ff */
[----:B------:R-:W-:Y:S01]  /*3680*/  PRMT R24, R0, 0x7610, R24 ;  /* 0x0000761000187816 */ /* 0x000fe20000000018 */
[----:B------:R-:W-:Y:S06]  /*3690*/  BRA `(.L_x_1243) ;  /* 0x0000000c007c7947 */ /* 0x000fec0003800000 */
.L_x_1249:
[----:B------:R-:W2:Y:S02]  /*36a0*/  LDG.E.U16 R2, desc[UR36][R2.64] ;  /* 0x0000002402027981 */ /* 0x000ea4000c1e1500 */
[----:B--2---:R-:W0:Y:S02]  /*36b0*/  I2F.S16 R0, R2 ;  /* 0x0000000200007306 */ /* 0x004e240000101400 */
[----:B0-----:R-:W-:-:S04]  /*36c0*/  F2FP.F16.F32.PACK_AB R0, RZ, R0 ;  /* 0x00000000ff00723e */ /* 0x001fc800000000ff */
[----:B------:R-:W-:Y:S01]  /*36d0*/  PRMT R24, R0, 0x7610, R24 ;  /* 0x0000761000187816 */ /* 0x000fe20000000018 */
[----:B------:R-:W-:Y:S06]  /*36e0*/  BRA `(.L_x_1243) ;  /* 0x0000000c00687947 */ /* 0x000fec0003800000 */
.L_x_1245:
        /* <DEDUP_REMOVED lines=9> */
.L_x_1252:
[----:B------:R2:W5:Y:S01]  /*3780*/  LDG.E.U16 R24, desc[UR36][R2.64] ;  /* 0x0000002402187981 */ /* 0x000562000c1e1500 */
[----:B------:R-:W-:Y:S05]  /*3790*/  BRA `(.L_x_1243) ;  /* 0x0000000c003c7947 */ /* 0x000fea0003800000 */
.L_x_1251:
        /* <DEDUP_REMOVED lines=9> */
.L_x_1254:
[----:B------:R3:W5:Y:S01]  /*3830*/  LDG.E.U16 R24, desc[UR36][R2.64] ;  /* 0x0000002402187981 */ /* 0x000762000c1e1500 */
[----:B------:R-:W-:Y:S05]  /*3840*/  BRA `(.L_x_1243) ;  /* 0x0000000c00107947 */ /* 0x000fea0003800000 */
.L_x_1253:
        /* <DEDUP_REMOVED lines=9> */
.L_x_1244:
        /* <DEDUP_REMOVED lines=14> */
.L_x_1257:
        /* <DEDUP_REMOVED lines=9> */
.L_x_1256:
        /* <DEDUP_REMOVED lines=28> */
.L_x_1259:
        /* <DEDUP_REMOVED lines=15> */
.L_x_1258:
[----:B------:R-:W2:Y:S02]  /*3d00*/  LDG.E.U16 R0, desc[UR36][R2.64] ;  /* 0x0000002402007981 */ /* 0x000ea4000c1e1500 */
[----:B--2---:R-:W-:-:S05]  /*3d10*/  IMAD.U32 R0, R0, 0x10000, RZ ;  /* 0x0001000000007824 */ /* 0x004fca00078e00ff */
[----:B------:R-:W-:-:S04]  /*3d20*/  F2FP.F16.F32.PACK_AB R0, RZ, R0 ;  /* 0x00000000ff00723e */ /* 0x000fc800000000ff */
[----:B------:R-:W-:Y:S01]  /*3d30*/  PRMT R24, R0, 0x7610, R24 ;  /* 0x0000761000187816 */ /* 0x000fe20000000018 */
[----:B------:R-:W-:Y:S06]  /*3d40*/  BRA `(.L_x_1243) ;  /* 0x0000000400d07947 */ /* 0x000fec0003800000 */
.L_x_1255:
        /* <DEDUP_REMOVED lines=13> */
.L_x_1262:
        /* <DEDUP_REMOVED lines=21> */
.L_x_1266:
[----:B------:R-:W-:Y:S05]  /*3f70*/  BSYNC B1 ;  /* 0x0000000000017941 */ /* 0x000fea0003800000 */
.L_x_1265:
[----:B------:R-:W-:Y:S01]  /*3f80*/  LEA R3, R0, 0x3b800000, 0x17 ;  /* 0x3b80000000037811 */ /* 0x000fe200078eb8ff */
[----:B------:R-:W-:-:S05]  /*3f90*/  IMAD.SHL.U32 R0, R2, 0x100000, RZ ;  /* 0x0010000002007824 */ /* 0x000fca00078e00ff */
[----:B------:R-:W-:-:S07]  /*3fa0*/  LOP3.LUT R0, R3, R0, R4, 0xfe, !PT ;  /* 0x0000000003007212 */ /* 0x000fce00078efe04 */
.L_x_1264:
[----:B------:R-:W-:Y:S05]  /*3fb0*/  BSYNC B0 ;  /* 0x0000000000007941 */ /* 0x000fea0003800000 */
.L_x_1263:
[----:B------:R-:W-:-:S04]  /*3fc0*/  F2FP.F16.F32.PACK_AB R0, RZ, R0 ;  /* 0x00000000ff00723e */ /* 0x000fc800000000ff */
[----:B------:R-:W-:Y:S01]  /*3fd0*/  PRMT R24, R0, 0x7610, R24 ;  /* 0x0000761000187816 */ /* 0x000fe20000000018 */
[----:B------:R-:W-:Y:S06]  /*3fe0*/  BRA `(.L_x_1243) ;  /* 0x0000000400287947 */ /* 0x000fec0003800000 */
.L_x_1261:
        /* <DEDUP_REMOVED lines=21> */
.L_x_1270:
[----:B------:R-:W-:Y:S05]  /*4140*/  BSYNC B1 ;  /* 0x0000000000017941 */ /* 0x000fea0003800000 */
.L_x_1269:
[----:B------:R-:W-:Y:S01]  /*4150*/  LEA R3, R0, 0x37800000, 0x17 ;  /* 0x3780000000037811 */ /* 0x000fe200078eb8ff */
[----:B------:R-:W-:-:S05]  /*4160*/  IMAD.SHL.U32 R0, R2, 0x200000, RZ ;  /* 0x0020000002007824 */ /* 0x000fca00078e00ff */
[----:B------:R-:W-:-:S07]  /*4170*/  LOP3.LUT R0, R3, R0, R4, 0xfe, !PT ;  /* 0x0000000003007212 */ /* 0x000fce00078efe04 */
.L_x_1268:
[----:B------:R-:W-:Y:S05]  /*4180*/  BSYNC B0 ;  /* 0x0000000000007941 */ /* 0x000fea0003800000 */
.L_x_1267:
[----:B------:R-:W-:-:S04]  /*4190*/  F2FP.F16.F32.PACK_AB R0, RZ, R0 ;  /* 0x00000000ff00723e */ /* 0x000fc800000000ff */
[----:B------:R-:W-:Y:S01]  /*41a0*/  PRMT R24, R0, 0x7610, R24 ;  /* 0x0000761000187816 */ /* 0x000fe20000000018 */
[----:B------:R-:W-:Y:S06]  /*41b0*/  BRA `(.L_x_1243) ;  /* 0x0000000000b47947 */ /* 0x000fec0003800000 */
.L_x_1260:
        /* <DEDUP_REMOVED lines=14> */
.L_x_1274:
[----:B------:R-:W-:Y:S05]  /*42a0*/  BSYNC B0 ;  /* 0x0000000000007941 */ /* 0x000fea0003800000 */
.L_x_1273:
[----:B------:R-:W-:-:S04]  /*42b0*/  F2FP.F16.F32.PACK_AB R0, RZ, R0 ;  /* 0x00000000ff00723e */ /* 0x000fc800000000ff */
[----:B------:R-:W-:Y:S01]  /*42c0*/  PRMT R24, R0, 0x7610, R24 ;  /* 0x0000761000187816 */ /* 0x000fe20000000018 */
[----:B------:R-:W-:Y:S06]  /*42d0*/  BRA `(.L_x_1243) ;  /* 0x00000000006c7947 */ /* 0x000fec0003800000 */
.L_x_1248:
        /* <DEDUP_REMOVED lines=16> */
.L_x_1275:
[----:B------:R-:W-:Y:S01]  /*43e0*/  PRMT R24, RZ, 0x7610, R24 ;  /* 0x00007610ff187816 */ /* 0x000fe20000000018 */
[----:B------:R-:W-:Y:S06]  /*43f0*/  BRA `(.L_x_1243) ;  /* 0x0000000000247947 */ /* 0x000fec0003800000 */
.L_x_1272:
[----:B------:R-:W2:Y:S02]  /*4400*/  LDG.E.64 R2, desc[UR36][R2.64] ;  /* 0x0000002402027981 */ /* 0x000ea4000c1e1b00 */
[----:B--2---:R-:W0:Y:S02]  /*4410*/  I2F.U64 R0, R2 ;  /* 0x0000000200007312 */ /* 0x004e240000301000 */
[----:B0-----:R-:W-:-:S04]  /*4420*/  F2FP.F16.F32.PACK_AB R0, RZ, R0 ;  /* 0x00000000ff00723e */ /* 0x001fc800000000ff */
[----:B------:R-:W-:Y:S01]  /*4430*/  PRMT R24, R0, 0x7610, R24 ;  /* 0x0000761000187816 */ /* 0x000fe20000000018 */
[----:B------:R-:W-:Y:S06]  /*4440*/  BRA `(.L_x_1243) ;  /* 0x0000000000107947 */ /* 0x000fec0003800000 */
.L_x_1271:
[----:B------:R-:W2:Y:S02]  /*4450*/  LDG.E R2, desc[UR36][R2.64] ;  /* 0x0000002402027981 */ /* 0x000ea4000c1e1900 */
[----:B--2---:R-:W-:-:S04]  /*4460*/  I2FP.F32.U32 R0, R2 ;  /* 0x0000000200007245 */ /* 0x004fc80000201000 */
[----:B------:R-:W-:-:S04]  /*4470*/  F2FP.F16.F32.PACK_AB R0, RZ, R0 ;  /* 0x00000000ff00723e */ /* 0x000fc800000000ff */
[----:B------:R-:W-:-:S07]  /*4480*/  PRMT R24, R0, 0x7610, R24 ;  /* 0x0000761000187816 */ /* 0x000fce0000000018 */
.L_x_1243:
[----:B------:R-:W-:Y:S05]  /*4490*/  BSYNC B6 ;  /* 0x0000000000067941 */ /* 0x000fea0003800000 */
.L_x_1242:
[----:B------:R-:W0:Y:S01]  /*44a0*/  S2R R19, SR_TID.X ;  /* 0x0000000000137919 */ /* 0x000e220000002100 */
[----:B------:R-:W4:Y:S01]  /*44b0*/  LDC.U8 R17, c[0x0][0x234] ;  /* 0x00008d00ff117b82 */ /* 0x000f220000000000 */
[----:B------:R-:W-:Y:S01]  /*44c0*/  BSSY B6, `(.L_x_1276) ;  /* 0x000012d000067945 */ /* 0x000fe20003800000 */
[C---:B0123--:R-:W-:Y:S01]  /*44d0*/  VIADD R3, R19.reuse, 0x100 ;  /* 0x0000010013037836 */ /* 0x04ffe20000000000 */
[CC--:B------:R-:W-:Y:S01]  /*44e0*/  ISETP.GE.AND P3, PT, R19.reuse, R16.reuse, PT ;  /* 0x000000101300720c */ /* 0x0c0fe20003f66270 */
[C---:B------:R-:W-:Y:S02]  /*44f0*/  VIADD R5, R19.reuse, 0x180 ;  /* 0x0000018013057836 */ /* 0x040fe40000000000 */
[----:B------:R-:W-:Y:S01]  /*4500*/  VIADD R27, R19, 0x80 ;  /* 0x00000080131b7836 */ /* 0x000fe20000000000 */
[-C--:B------:R-:W-:Y:S02]  /*4510*/  ISETP.GE.AND P1, PT, R3, R16.reuse, PT ;  /* 0x000000100300720c */ /* 0x080fe40003f26270 */
[----:B------:R-:W-:-:S02]  /*4520*/  ISETP.GE.AND P2, PT, R5, R16, PT ;  /* 0x000000100500720c */ /* 0x000fc40003f46270 */
[----:B------:R-:W-:-:S05]  /*4530*/  ISETP.GE.AND P0, PT, R27, R16, PT ;  /* 0x000000101b00720c */ /* 0x000fca0003f06270 */
[----:B------:R-:W0:Y:S01]  /*4540*/  @!P3 LDC.U16 R3, c[0x0][0x216] ;  /* 0x00008580ff03bb82 */ /* 0x000e220000000400 */
[----:B-----5:R-:W-:-:S03]  /*4550*/  @!P3 HADD2.F32 R2, -RZ, R22.H0_H0 ;  /* 0x20000016ff02b230 */ /* 0x020fc60000004100 */
[----:B------:R-:W-:Y:S02]  /*4560*/  @!P1 HADD2.F32 R25, -RZ, R25.H0_H0 ;  /* 0x20000019ff199230 */ /* 0x000fe40000004100 */
[----:B------:R-:W-:Y:S02]  /*4570*/  @!P2 HADD2.F32 R5, -RZ, R24.H0_H0 ;  /* 0x20000018ff05a230 */ /* 0x000fe40000004100 */
[----:B------:R-:W1:Y:S01]  /*4580*/  @!P1 LDC.U16 R7, c[0x0][0x216] ;  /* 0x00008580ff079b82 */ /* 0x000e620000000400 */
[----:B------:R-:W-:-:S07]  /*4590*/  @!P0 HADD2.F32 R4, -RZ, R23.H0_H0 ;  /* 0x20000017ff048230 */ /* 0x000fce0000004100 */
[----:B------:R-:W2:Y:S08]  /*45a0*/  @!P2 LDC.U16 R9, c[0x0][0x216] ;  /* 0x00008580ff09ab82 */ /* 0x000eb00000000400 */
[----:B------:R-:W3:Y:S01]  /*45b0*/  @!P0 LDC.U16 R6, c[0x0][0x216] ;  /* 0x00008580ff068b82 */ /* 0x000ee20000000400 */
[----:B0-----:R-:W-:-:S05]  /*45c0*/  @!P3 HADD2.F32 R3, -RZ, R3.H0_H0 ;  /* 0x20000003ff03b230 */ /* 0x001fca0000004100 */
[----:B------:R-:W-:Y:S01]  /*45d0*/  @!P3 LOP3.LUT R2, R2, 0x80000000, R3, 0xb8, !PT ;  /* 0x800000000202b812 */ /* 0x000fe200078eb803 */
[----:B-1----:R-:W-:-:S03]  /*45e0*/  @!P1 HADD2.F32 R8, -RZ, R7.H0_H0 ;  /* 0x20000007ff089230 */ /* 0x002fc60000004100 */
[----:B------:R-:W-:Y:S02]  /*45f0*/  @!P3 F2FP.F16.F32.PACK_AB R0, RZ, R2 ;  /* 0x00000002ff00b23e */ /* 0x000fe400000000ff */
[----:B------:R-:W-:Y:S01]  /*4600*/  @!P1 LOP3.LUT R25, R25, 0x80000000, R8, 0xb8, !PT ;  /* 0x8000000019199812 */ /* 0x000fe200078eb808 */
[----:B--2---:R-:W-:-:S03]  /*4610*/  @!P2 HADD2.F32 R10, -RZ, R9.H0_H0 ;  /* 0x20000009ff0aa230 */ /* 0x004fc60000004100 */
[----:B------:R-:W-:Y:S02]  /*4620*/  @!P1 F2FP.F16.F32.PACK_AB R23, RZ, R25 ;  /* 0x00000019ff17923e */ /* 0x000fe400000000ff */
[----:B------:R-:W-:Y:S01]  /*4630*/  @!P2 LOP3.LUT R5, R5, 0x80000000, R10, 0xb8, !PT ;  /* 0x800000000505a812 */ /* 0x000fe200078eb80a */
[----:B---3--:R-:W-:-:S03]  /*4640*/  @!P0 HADD2.F32 R7, -RZ, R6.H0_H0 ;  /* 0x20000006ff078230 */ /* 0x008fc60000004100 */
[----:B------:R-:W-:Y:S02]  /*4650*/  @!P2 F2FP.F16.F32.PACK_AB R22, RZ, R5 ;  /* 0x00000005ff16a23e */ /* 0x000fe400000000ff */
[----:B------:R-:W-:-:S04]  /*4660*/  @!P0 LOP3.LUT R4, R4, 0x80000000, R7, 0xb8, !PT ;  /* 0x8000000004048812 */ /* 0x000fc800078eb807 */
[----:B------:R-:W-:Y:S01]  /*4670*/  @!P0 F2FP.F16.F32.PACK_AB R24, RZ, R4 ;  /* 0x00000004ff18823e */ /* 0x000fe200000000ff */
[----:B----4-:R-:W-:Y:S06]  /*4680*/  @P3 BRA `(.L_x_1277) ;  /* 0x0000001000403947 */ /* 0x010fec0003800000 */
        /* <DEDUP_REMOVED lines=22> */
.L_x_1281:
[----:B------:R-:W-:Y:S02]  /*47f0*/  HADD2.F32 R5, -RZ, R0.H0_H0 ;  /* 0x20000000ff057230 */ /* 0x000fe40000004100 */
[----:B------:R-:W-:-:S04]  /*4800*/  IMAD.MOV.U32 R19, RZ, RZ, R27 ;  /* 0x000000ffff137224 */ /* 0x000fc800078e001b */
[----:B------:R-:W0:Y:S02]  /*4810*/  F2I.S64.TRUNC R4, R5 ;  /* 0x0000000500047311 */ /* 0x000e24000020d900 */
[----:B0-----:R0:W-:Y:S01]  /*4820*/  STG.E.U8 desc[UR36][R2.64], R4 ;  /* 0x0000000402007986 */ /* 0x0011e2000c101124 */
[----:B------:R-:W-:Y:S05]  /*4830*/  BRA `(.L_x_1277) ;  /* 0x0000000c00d47947 */ /* 0x000fea0003800000 */
.L_x_1280:
        /* <DEDUP_REMOVED lines=11> */
.L_x_1284:
[----:B------:R-:W-:Y:S02]  /*48f0*/  HADD2.F32 R0, -RZ, R0.H0_H0 ;  /* 0x20000000ff007230 */ /* 0x000fe40000004100 */
[----:B------:R-:W-:Y:S02]  /*4900*/  IMAD.MOV.U32 R19, RZ, RZ, R27 ;  /* 0x000000ffff137224 */ /* 0x000fe400078e001b */
[----:B------:R-:W0:Y:S02]  /*4910*/  F2I.FTZ.TRUNC.NTZ R5, R0 ;  /* 0x0000000000057305 */ /* 0x000e24000021f100 */
[----:B0-----:R0:W-:Y:S01]  /*4920*/  STG.E desc[UR36][R2.64], R5 ;  /* 0x0000000502007986 */ /* 0x0011e2000c101924 */
[----:B------:R-:W-:Y:S05]  /*4930*/  BRA `(.L_x_1277) ;  /* 0x0000000c00947947 */ /* 0x000fea0003800000 */
.L_x_1283:
[----:B------:R-:W-:Y:S02]  /*4940*/  HADD2.F32 R0, -RZ, R0.H0_H0 ;  /* 0x20000000ff007230 */ /* 0x000fe40000004100 */
[----:B------:R-:W-:Y:S02]  /*4950*/  IMAD.MOV.U32 R19, RZ, RZ, R27 ;  /* 0x000000ffff137224 */ /* 0x000fe400078e001b */
[----:B------:R-:W0:Y:S02]  /*4960*/  F2I.FTZ.TRUNC.NTZ R5, R0 ;  /* 0x0000000000057305 */ /* 0x000e24000021f100 */
[----:B0-----:R0:W-:Y:S01]  /*4970*/  STG.E.U16 desc[UR36][R2.64], R5 ;  /* 0x0000000502007986 */ /* 0x0011e2000c101524 */
[----:B------:R-:W-:Y:S05]  /*4980*/  BRA `(.L_x_1277) ;  /* 0x0000000c00807947 */ /* 0x000fea0003800000 */
.L_x_1279:
        /* <DEDUP_REMOVED lines=10> */
.L_x_1286:
[----:B------:R0:W-:Y:S01]  /*4a30*/  STG.E.U16 desc[UR36][R2.64], R0 ;  /* 0x0000000002007986 */ /* 0x0001e2000c101524 */
[----:B------:R-:W-:Y:S01]  /*4a40*/  IMAD.MOV.U32 R19, RZ, RZ, R27 ;  /* 0x000000ffff137224 */ /* 0x000fe200078e001b */
[----:B------:R-:W-:Y:S06]  /*4a50*/  BRA `(.L_x_1277) ;  /* 0x0000000c004c7947 */ /* 0x000fec0003800000 */
.L_x_1285:
        /* <DEDUP_REMOVED lines=11> */
.L_x_1288:
[----:B------:R-:W-:Y:S02]  /*4b10*/  HADD2.F32 R0, -RZ, R0.H0_H0 ;  /* 0x20000000ff007230 */ /* 0x000fe40000004100 */
[----:B------:R-:W-:-:S03]  /*4b20*/  IMAD.MOV.U32 R19, RZ, RZ, R27 ;  /* 0x000000ffff137224 */ /* 0x000fc600078e001b */
[----:B------:R-:W-:-:S04]  /*4b30*/  F2FP.F16.F32.PACK_AB R0, RZ, R0 ;  /* 0x00000000ff00723e */ /* 0x000fc800000000ff */
[----:B------:R-:W-:-:S05]  /*4b40*/  PRMT R0, R0, 0x5410, RZ ;  /* 0x0000541000007816 */ /* 0x000fca00000000ff */
[----:B------:R0:W-:Y:S01]  /*4b50*/  STG.E desc[UR36][R2.64], R0 ;  /* 0x0000000002007986 */ /* 0x0001e2000c101924 */
[----:B------:R-:W-:Y:S05]  /*4b60*/  BRA `(.L_x_1277) ;  /* 0x0000000c00087947 */ /* 0x000fea0003800000 */
.L_x_1287:
[----:B------:R-:W-:Y:S02]  /*4b70*/  HADD2.F32 R4, -RZ, R0.H0_H0 ;  /* 0x20000000ff047230 */ /* 0x000fe40000004100 */
[----:B------:R-:W-:-:S03]  /*4b80*/  IMAD.MOV.U32 R19, RZ, RZ, R27 ;  /* 0x000000ffff137224 */ /* 0x000fc600078e001b */
[----:B------:R-:W-:-:S06]  /*4b90*/  FMUL.FTZ R4, R4, 1 ;  /* 0x3f80000004047820 */ /* 0x000fcc0000410000 */
[----:B------:R-:W0:Y:S02]  /*4ba0*/  F2F.F64.F32 R4, R4 ;  /* 0x0000000400047310 */ /* 0x000e240000201800 */
[----:B0-----:R0:W-:Y:S01]  /*4bb0*/  STG.E.64 desc[UR36][R2.64], R4 ;  /* 0x0000000402007986 */ /* 0x0011e2000c101b24 */
[----:B------:R-:W-:Y:S05]  /*4bc0*/  BRA `(.L_x_1277) ;  /* 0x0000000800f07947 */ /* 0x000fea0003800000 */
.L_x_1278:
        /* <DEDUP_REMOVED lines=14> */
.L_x_1291:
[----:B------:R-:W-:Y:S01]  /*4cb0*/  HADD2.F32 R0, -RZ, R0.H0_H0 ;  /* 0x20000000ff007230 */ /* 0x000fe20000004100 */
[----:B------:R-:W-:Y:S01]  /*4cc0*/  CS2R R6, SRZ ;  /* 0x0000000000067805 */ /* 0x000fe2000001ff00 */
[----:B------:R-:W-:-:S03]  /*4cd0*/  IMAD.MOV.U32 R19, RZ, RZ, R27 ;  /* 0x000000ffff137224 */ /* 0x000fc600078e001b */
[----:B------:R-:W-:-:S04]  /*4ce0*/  FMUL.FTZ R0, R0, 1 ;  /* 0x3f80000000007820 */ /* 0x000fc80000410000 */
[----:B------:R-:W0:Y:S02]  /*4cf0*/  F2F.F64.F32 R4, R0 ;  /* 0x0000000000047310 */ /* 0x000e240000201800 */
[----:B0-----:R0:W-:Y:S01]  /*4d00*/  STG.E.128 desc[UR36][R2.64], R4 ;  /* 0x0000000402007986 */ /* 0x0011e2000c101d24 */
[----:B------:R-:W-:Y:S05]  /*4d10*/  BRA `(.L_x_1277) ;  /* 0x00000008009c7947 */ /* 0x000fea0003800000 */
.L_x_1290:
        /* <DEDUP_REMOVED lines=21> */
.L_x_1295:
[----:B------:R-:W-:Y:S05]  /*4e70*/  BSYNC B0 ;  /* 0x0000000000007941 */ /* 0x000fea0003800000 */
.L_x_1294:
[----:B------:R-:W-:Y:S01]  /*4e80*/  LOP3.LUT R5, R0, R5, RZ, 0xfc, !PT ;  /* 0x0000000500057212 */ /* 0x000fe200078efcff */
[----:B------:R-:W-:-:S04]  /*4e90*/  IMAD.MOV.U32 R19, RZ, RZ, R27 ;  /* 0x000000ffff137224 */ /* 0x000fc800078e001b */
[----:B------:R0:W-:Y:S01]  /*4ea0*/  STG.E.U8 desc[UR36][R2.64], R5 ;  /* 0x0000000502007986 */ /* 0x0001e2000c101124 */
[----:B------:R-:W-:Y:S05]  /*4eb0*/  BRA `(.L_x_1277) ;  /* 0x0000000800347947 */ /* 0x000fea0003800000 */
.L_x_1293:
        /* <DEDUP_REMOVED lines=13> */
.L_x_1297:
[----:B------:R-:W-:Y:S01]  /*4f90*/  IMAD.MOV.U32 R0, RZ, RZ, 0x7f ;  /* 0x0000007fff007424 */ /* 0x000fe200078e00ff */
[----:B------:R-:W-:-:S04]  /*4fa0*/  ISETP.GT.U32.AND P0, PT, R4, 0x7f800000, PT ;  /* 0x7f8000000400780c */ /* 0x000fc80003f04070 */
[----:B------:R-:W-:-:S09]  /*4fb0*/  SEL R0, R0, 0x7c, P0 ;  /* 0x0000007c00007807 */ /* 0x000fd20000000000 */
.L_x_1298:
[----:B------:R-:W-:Y:S05]  /*4fc0*/  BSYNC B0 ;  /* 0x0000000000007941 */ /* 0x000fea0003800000 */
.L_x_1296:
[----:B------:R-:W-:Y:S01]  /*4fd0*/  LOP3.LUT R4, R5, 0x80000000, RZ, 0xc0, !PT ;  /* 0x8000000005047812 */ /* 0x000fe200078ec0ff */
[----:B------:R-:W-:-:S03]  /*4fe0*/  IMAD.MOV.U32 R19, RZ, RZ, R27 ;  /* 0x000000ffff137224 */ /* 0x000fc600078e001b */
[----:B------:R-:W-:-:S04]  /*4ff0*/  SHF.R.U32.HI R5, RZ, 0x18, R4 ;  /* 0x00000018ff057819 */ /* 0x000fc80000011604 */
[----:B------:R-:W-:-:S05]  /*5000*/  LOP3.LUT R5, R0, R5, RZ, 0xfc, !PT ;  /* 0x0000000500057212 */ /* 0x000fca00078efcff */
[----:B------:R0:W-:Y:S01]  /*5010*/  STG.E.U8 desc[UR36][R2.64], R5 ;  /* 0x0000000502007986 */ /* 0x0001e2000c101124 */
[----:B------:R-:W-:Y:S05]  /*5020*/  BRA `(.L_x_1277) ;  /* 0x0000000400d87947 */ /* 0x000fea0003800000 */
.L_x_1292:
[----:B------:R-:W-:Y:S02]  /*5030*/  HADD2.F32 R0, -RZ, R0.H0_H0 ;  /* 0x20000000ff007230 */ /* 0x000fe40000004100 */
[----:B------:R-:W-:-:S03]  /*5040*/  IMAD.MOV.U32 R19, RZ, RZ, R27 ;  /* 0x000000ffff137224 */ /* 0x000fc600078e001b */
[----:B------:R-:W-:-:S05]  /*5050*/  F2FP.BF16.F32.PACK_AB R0, RZ, R0 ;  /* 0x00000000ff00723e */ /* 0x000fca00000010ff */
[----:B------:R0:W-:Y:S01]  /*5060*/  STG.E.U16 desc[UR36][R2.64], R0 ;  /* 0x0000000002007986 */ /* 0x0001e2000c101524 */
[----:B------:R-:W-:Y:S05]  /*5070*/  BRA `(.L_x_1277) ;  /* 0x0000000400c47947 */ /* 0x000fea0003800000 */
.L_x_1289:
        /* <DEDUP_REMOVED lines=13> */
.L_x_1301:
        /* <DEDUP_REMOVED lines=17> */
.L_x_1304:
[----:B------:R-:W-:-:S04]  /*5260*/  LOP3.LUT R0, R7, 0x80000000, RZ, 0xc0, !PT ;  /* 0x8000000007007812 */ /* 0x000fc800078ec0ff */
[----:B------:R-:W-:-:S04]  /*5270*/  SHF.R.U32.HI R5, RZ, 0x18, R0 ;  /* 0x00000018ff057819 */ /* 0x000fc80000011600 */
[----:B------:R-:W-:-:S04]  /*5280*/  LOP3.LUT R4, R4, R5, RZ, 0xfc, !PT ;  /* 0x0000000504047212 */ /* 0x000fc800078efcff */
[----:B------:R-:W-:-:S07]  /*5290*/  PRMT R0, R4, 0x7610, R0 ;  /* 0x0000761004007816 */ /* 0x000fce0000000000 */
.L_x_1303:
[----:B------:R-:W-:Y:S05]  /*52a0*/  BSYNC B0 ;  /* 0x0000000000007941 */ /* 0x000fea0003800000 */
.L_x_1302:
[----:B------:R3:W-:Y:S01]  /*52b0*/  STG.E.U8 desc[UR36][R2.64], R0 ;  /* 0x0000000002007986 */ /* 0x0007e2000c101124 */
[----:B------:R-:W-:Y:S01]  /*52c0*/  IMAD.MOV.U32 R19, RZ, RZ, R27 ;  /* 0x000000ffff137224 */ /* 0x000fe200078e001b */
[----:B------:R-:W-:Y:S06]  /*52d0*/  BRA `(.L_x_1277) ;  /* 0x00000004002c7947 */ /* 0x000fec0003800000 */
.L_x_1300:
        /* <DEDUP_REMOVED lines=17> */
.L_x_1307:
[----:B------:R-:W-:-:S04]  /*53f0*/  LOP3.LUT R0, R7, 0x80000000, RZ, 0xc0, !PT ;  /* 0x8000000007007812 */ /* 0x000fc800078ec0ff */
[----:B------:R-:W-:-:S04]  /*5400*/  SHF.R.U32.HI R5, RZ, 0x18, R0 ;  /* 0x00000018ff057819 */ /* 0x000fc80000011600 */
[----:B------:R-:W-:-:S04]  /*5410*/  LOP3.LUT R4, R4, R5, RZ, 0xfc, !PT ;  /* 0x0000000504047212 */ /* 0x000fc800078efcff */
[----:B------:R-:W-:-:S07]  /*5420*/  PRMT R0, R4, 0x7610, R0 ;  /* 0x0000761004007816 */ /* 0x000fce0000000000 */
.L_x_1306:
[----:B------:R-:W-:Y:S05]  /*5430*/  BSYNC B0 ;  /* 0x0000000000007941 */ /* 0x000fea0003800000 */
.L_x_1305:
[----:B------:R0:W-:Y:S01]  /*5440*/  STG.E.U8 desc[UR36][R2.64], R0 ;  /* 0x0000000002007986 */ /* 0x0001e2000c101124 */
[----:B------:R-:W-:Y:S01]  /*5450*/  IMAD.MOV.U32 R19, RZ, RZ, R27 ;  /* 0x000000ffff137224 */ /* 0x000fe200078e001b */
[----:B------:R-:W-:Y:S06]  /*5460*/  BRA `(.L_x_1277) ;  /* 0x0000000000c87947 */ /* 0x000fec0003800000 */
.L_x_1299:
        /* <DEDUP_REMOVED lines=23> */
.L_x_1282:
        /* <DEDUP_REMOVED lines=16> */
.L_x_1310:
[----:B------:R-:W-:Y:S01]  /*56e0*/  IMAD.MOV.U32 R19, RZ, RZ, R27 ;  /* 0x000000ffff137224 */ /* 0x000fe200078e001b */
[----:B------:R-:W-:Y:S06]  /*56f0*/  BRA `(.L_x_1277) ;  /* 0x0000000000247947 */ /* 0x000fec0003800000 */
.L_x_1309:
[----:B------:R-:W-:Y:S02]  /*5700*/  HADD2.F32 R4, -RZ, R0.H0_H0 ;  /* 0x20000000ff047230 */ /* 0x000fe40000004100 */
[----:B------:R-:W-:-:S04]  /*5710*/  IMAD.MOV.U32 R19, RZ, RZ, R27 ;  /* 0x000000ffff137224 */ /* 0x000fc800078e001b */
[----:B------:R-:W0:Y:S02]  /*5720*/  F2I.U64.TRUNC R4, R4 ;  /* 0x0000000400047311 */ /* 0x000e24000020d800 */
[----:B0-----:R2:W-:Y:S01]  /*5730*/  STG.E.64 desc[UR36][R2.64], R4 ;  /* 0x0000000402007986 */ /* 0x0015e2000c101b24 */
[----:B------:R-:W-:Y:S05]  /*5740*/  BRA `(.L_x_1277) ;  /* 0x0000000000107947 */ /* 0x000fea0003800000 */
.L_x_1308:
[----:B------:R-:W-:Y:S02]  /*5750*/  HADD2.F32 R0, -RZ, R0.H0_H0 ;  /* 0x20000000ff007230 */ /* 0x000fe40000004100 */
[----:B------:R-:W-:Y:S02]  /*5760*/  IMAD.MOV.U32 R19, RZ, RZ, R27 ;  /* 0x000000ffff137224 */ /* 0x000fe400078e001b */
[----:B------:R-:W0:Y:S02]  /*5770*/  F2I.FTZ.U32.TRUNC.NTZ R5, R0 ;  /* 0x0000000000057305 */ /* 0x000e24000021f000 */
[----:B0-----:R0:W-:Y:S03]  /*5780*/  STG.E desc[UR36][R2.64], R5 ;  /* 0x0000000502007986 */ /* 0x0011e6000c101924 */
.L_x_1277:
[----:B------:R-:W-:Y:S05]  /*5790*/  BSYNC B6 ;  /* 0x0000000000067941 */ /* 0x000fea0003800000 */
.L_x_1276:
        /* <DEDUP_REMOVED lines=25> */
.L_x_1316:
[----:B------:R-:W-:-:S06]  /*5930*/  HADD2.F32 R5, -RZ, R24.H0_H0 ;  /* 0x20000018ff057230 */ /* 0x000fcc0000004100 */
[----:B------:R-:W0:Y:S02]  /*5940*/  F2I.S64.TRUNC R4, R5 ;  /* 0x0000000500047311 */ /* 0x000e24000020d900 */
[----:B0-----:R0:W-:Y:S01]  /*5950*/  STG.E.U8 desc[UR36][R2.64], R4 ;  /* 0x0000000402007986 */ /* 0x0011e2000c101124 */
[----:B------:R-:W-:Y:S05]  /*5960*/  BRA `(.L_x_1318) ;  /* 0x0000000c00847947 */ /* 0x000fea0003800000 */
.L_x_1315:
        /* <DEDUP_REMOVED lines=10> */
.L_x_1320:
[----:B------:R-:W-:-:S04]  /*5a10*/  HADD2.F32 R24, -RZ, R24.H0_H0 ;  /* 0x20000018ff187230 */ /* 0x000fc80000004100 */
[----:B------:R-:W0:Y:S02]  /*5a20*/  F2I.FTZ.TRUNC.NTZ R5, R24 ;  /* 0x0000001800057305 */ /* 0x000e24000021f100 */
[----:B0-----:R0:W-:Y:S01]  /*5a30*/  STG.E desc[UR36][R2.64], R5 ;  /* 0x0000000502007986 */ /* 0x0011e2000c101924 */
[----:B------:R-:W-:Y:S05]  /*5a40*/  BRA `(.L_x_1318) ;  /* 0x0000000c004c7947 */ /* 0x000fea0003800000 */
.L_x_1319:
[----:B------:R-:W-:-:S04]  /*5a50*/  HADD2.F32 R24, -RZ, R24.H0_H0 ;  /* 0x20000018ff187230 */ /* 0x000fc80000004100 */
[----:B------:R-:W0:Y:S02]  /*5a60*/  F2I.FTZ.TRUNC.NTZ R5, R24 ;  /* 0x0000001800057305 */ /* 0x000e24000021f100 */
[----:B0-----:R0:W-:Y:S01]  /*5a70*/  STG.E.U16 desc[UR36][R2.64], R5 ;  /* 0x0000000502007986 */ /* 0x0011e2000c101524 */
[----:B------:R-:W-:Y:S05]  /*5a80*/  BRA `(.L_x_1318) ;  /* 0x0000000c003c7947 */ /* 0x000fea0003800000 */
.L_x_1314:
        /* <DEDUP_REMOVED lines=9> */
.L_x_1322:
[----:B------:R0:W-:Y:S01]  /*5b20*/  STG.E.U16 desc[UR36][R2.64], R24 ;  /* 0x0000001802007986 */ /* 0x0001e2000c101524 */
[----:B------:R-:W-:Y:S05]  /*5b30*/  BRA `(.L_x_1318) ;  /* 0x0000000c00107947 */ /* 0x000fea0003800000 */
.L_x_1321:
        /* <DEDUP_REMOVED lines=10> */
.L_x_1324:
[----:B------:R-:W-:-:S05]  /*5be0*/  HADD2.F32 R0, -RZ, R24.H0_H0 ;  /* 0x20000018ff007230 */ /* 0x000fca0000004100 */
[----:B------:R-:W-:-:S04]  /*5bf0*/  F2FP.F16.F32.PACK_AB R0, RZ, R0 ;  /* 0x00000000ff00723e */ /* 0x000fc800000000ff */
[----:B------:R-:W-:-:S05]  /*5c00*/  PRMT R0, R0, 0x5410, RZ ;  /* 0x0000541000007816 */ /* 0x000fca00000000ff */
[----:B------:R0:W-:Y:S01]  /*5c10*/  STG.E desc[UR36][R2.64], R0 ;  /* 0x0000000002007986 */ /* 0x0001e2000c101924 */
[----:B------:R-:W-:Y:S05]  /*5c20*/  BRA `(.L_x_1318) ;  /* 0x0000000800d47947 */ /* 0x000fea0003800000 */
.L_x_1323:
[----:B------:R-:W-:-:S05]  /*5c30*/  HADD2.F32 R4, -RZ, R24.H0_H0 ;  /* 0x20000018ff047230 */ /* 0x000fca0000004100 */
[----:B------:R-:W-:-:S06]  /*5c40*/  FMUL.FTZ R4, R4, 1 ;  /* 0x3f80000004047820 */ /* 0x000fcc0000410000 */
[----:B------:R-:W0:Y:S02]  /*5c50*/  F2F.F64.F32 R4, R4 ;  /* 0x0000000400047310 */ /* 0x000e240000201800 */
[----:B0-----:R0:W-:Y:S01]  /*5c60*/  STG.E.64 desc[UR36][R2.64], R4 ;  /* 0x0000000402007986 */ /* 0x0011e2000c101b24 */
[----:B------:R-:W-:Y:S05]  /*5c70*/  BRA `(.L_x_1318) ;  /* 0x0000000800c07947 */ /* 0x000fea0003800000 */
.L_x_1313:
        /* <DEDUP_REMOVED lines=13> */
.L_x_1327:
[----:B------:R-:W-:Y:S01]  /*5d50*/  HADD2.F32 R24, -RZ, R24.H0_H0 ;  /* 0x20000018ff187230 */ /* 0x000fe20000004100 */
[----:B------:R-:W-:-:S04]  /*5d60*/  CS2R R6, SRZ ;  /* 0x0000000000067805 */ /* 0x000fc8000001ff00 */
[----:B------:R-:W-:-:S06]  /*5d70*/  FMUL.FTZ R4, R24, 1 ;  /* 0x3f80000018047820 */ /* 0x000fcc0000410000 */
[----:B------:R-:W0:Y:S02]  /*5d80*/  F2F.F64.F32 R4, R4 ;  /* 0x0000000400047310 */ /* 0x000e240000201800 */
[----:B0-----:R0:W-:Y:S01]  /*5d90*/  STG.E.128 desc[UR36][R2.64], R4 ;  /* 0x0000000402007986 */ /* 0x0011e2000c101d24 */
[----:B------:R-:W-:Y:S05]  /*5da0*/  BRA `(.L_x_1318) ;  /* 0x0000000800747947 */ /* 0x000fea0003800000 */
.L_x_1326:
        /* <DEDUP_REMOVED lines=21> */
.L_x_1331:
[----:B------:R-:W-:Y:S05]  /*5f00*/  BSYNC B0 ;  /* 0x0000000000007941 */ /* 0x000fea0003800000 */
.L_x_1330:
[----:B------:R-:W-:-:S05]  /*5f10*/  LOP3.LUT R5, R0, R5, RZ, 0xfc, !PT ;  /* 0x0000000500057212 */ /* 0x000fca00078efcff */
[----:B------:R0:W-:Y:S01]  /*5f20*/  STG.E.U8 desc[UR36][R2.64], R5 ;  /* 0x0000000502007986 */ /* 0x0001e2000c101124 */
[----:B------:R-:W-:Y:S05]  /*5f30*/  BRA `(.L_x_1318) ;  /* 0x0000000800107947 */ /* 0x000fea0003800000 */
.L_x_1329:
        /* <DEDUP_REMOVED lines=13> */
.L_x_1333:
[----:B------:R-:W-:Y:S01]  /*6010*/  IMAD.MOV.U32 R0, RZ, RZ, 0x7f ;  /* 0x0000007fff007424 */ /* 0x000fe200078e00ff */
[----:B------:R-:W-:-:S04]  /*6020*/  ISETP.GT.U32.AND P0, PT, R4, 0x7f800000, PT ;  /* 0x7f8000000400780c */ /* 0x000fc80003f04070 */
[----:B------:R-:W-:-:S09]  /*6030*/  SEL R0, R0, 0x7c, P0 ;  /* 0x0000007c00007807 */ /* 0x000fd20000000000 */
.L_x_1334:
[----:B------:R-:W-:Y:S05]  /*6040*/  BSYNC B0 ;  /* 0x0000000000007941 */ /* 0x000fea0003800000 */
.L_x_1332:
[----:B------:R-:W-:-:S04]  /*6050*/  LOP3.LUT R4, R5, 0x80000000, RZ, 0xc0, !PT ;  /* 0x8000000005047812 */ /* 0x000fc800078ec0ff */
[----:B------:R-:W-:-:S04]  /*6060*/  SHF.R.U32.HI R5, RZ, 0x18, R4 ;  /* 0x00000018ff057819 */ /* 0x000fc80000011604 */
[----:B------:R-:W-:-:S05]  /*6070*/  LOP3.LUT R5, R0, R5, RZ, 0xfc, !PT ;  /* 0x0000000500057212 */ /* 0x000fca00078efcff */
[----:B------:R0:W-:Y:S01]  /*6080*/  STG.E.U8 desc[UR36][R2.64], R5 ;  /* 0x0000000502007986 */ /* 0x0001e2000c101124 */
[----:B------:R-:W-:Y:S05]  /*6090*/  BRA `(.L_x_1318) ;  /* 0x0000000400b87947 */ /* 0x000fea0003800000 */
.L_x_1328:
[----:B------:R-:W-:-:S05]  /*60a0*/  HADD2.F32 R0, -RZ, R24.H0_H0 ;  /* 0x20000018ff007230 */ /* 0x000fca0000004100 */
[----:B------:R-:W-:-:S05]  /*60b0*/  F2FP.BF16.F32.PACK_AB R0, RZ, R0 ;  /* 0x00000000ff00723e */ /* 0x000fca00000010ff */
[----:B------:R0:W-:Y:S01]  /*60c0*/  STG.E.U16 desc[UR36][R2.64], R0 ;  /* 0x0000000002007986 */ /* 0x0001e2000c101524 */
[----:B------:R-:W-:Y:S05]  /*60d0*/  BRA `(.L_x_1318) ;  /* 0x0000000400a87947 */ /* 0x000fea0003800000 */
.L_x_1325:
        /* <DEDUP_REMOVED lines=12> */
.L_x_1337:
        /* <DEDUP_REMOVED lines=17> */
.L_x_1340:
[----:B------:R-:W-:-:S04]  /*62b0*/  LOP3.LUT R0, R7, 0x80000000, RZ, 0xc0, !PT ;  /* 0x8000000007007812 */ /* 0x000fc800078ec0ff */
[----:B------:R-:W-:-:S04]  /*62c0*/  SHF.R.U32.HI R5, RZ, 0x18, R0 ;  /* 0x00000018ff057819 */ /* 0x000fc80000011600 */
[----:B------:R-:W-:-:S04]  /*62d0*/  LOP3.LUT R4, R4, R5, RZ, 0xfc, !PT ;  /* 0x0000000504047212 */ /* 0x000fc800078efcff */
[----:B------:R-:W-:-:S07]  /*62e0*/  PRMT R0, R4, 0x7610, R0 ;  /* 0x0000761004007816 */ /* 0x000fce0000000000 */
.L_x_1339:
[----:B------:R-:W-:Y:S05]  /*62f0*/  BSYNC B0 ;  /* 0x0000000000007941 */ /* 0x000fea0003800000 */
.L_x_1338:
[----:B------:R3:W-:Y:S01]  /*6300*/  STG.E.U8 desc[UR36][R2.64], R0 ;  /* 0x0000000002007986 */ /* 0x0007e2000c101124 */
[----:B------:R-:W-:Y:S05]  /*6310*/  BRA `(.L_x_1318) ;  /* 0x0000000400187947 */ /* 0x000fea0003800000 */
.L_x_1336:
        /* <DEDUP_REMOVED lines=17> */
.L_x_1343:
[----:B------:R-:W-:-:S04]  /*6430*/  LOP3.LUT R0, R7, 0x80000000, RZ, 0xc0, !PT ;  /* 0x8000000007007812 */ /* 0x000fc800078ec0ff */
[----:B------:R-:W-:-:S04]  /*6440*/  SHF.R.U32.HI R5, RZ, 0x18, R0 ;  /* 0x00000018ff057819 */ /* 0x000fc80000011600 */
[----:B------:R-:W-:-:S04]  /*6450*/  LOP3.LUT R4, R4, R5, RZ, 0xfc, !PT ;  /* 0x0000000504047212 */ /* 0x000fc800078efcff */
[----:B------:R-:W-:-:S07]  /*6460*/  PRMT R0, R4, 0x7610, R0 ;  /* 0x0000761004007816 */ /* 0x000fce0000000000 */
.L_x_1342:
[----:B------:R-:W-:Y:S05]  /*6470*/  BSYNC B0 ;  /* 0x0000000000007941 */ /* 0x000fea0003800000 */
.L_x_1341:
[----:B------:R0:W-:Y:S01]  /*6480*/  STG.E.U8 desc[UR36][R2.64], R0 ;  /* 0x0000000002007986 */ /* 0x0001e2000c101124 */
[----:B------:R-:W-:Y:S05]  /*6490*/  BRA `(.L_x_1318) ;  /* 0x0000000000b87947 */ /* 0x000fea0003800000 */
.L_x_1335:
        /* <DEDUP_REMOVED lines=22> */
.L_x_1317:
        /* <DEDUP_REMOVED lines=16> */
.L_x_1346:
[----:B------:R-:W-:Y:S05]  /*6700*/  BRA `(.L_x_1318) ;  /* 0x00000000001c7947 */ /* 0x000fea0003800000 */
.L_x_1345:
[----:B------:R-:W-:-:S06]  /*6710*/  HADD2.F32 R4, -RZ, R24.H0_H0 ;  /* 0x20000018ff047230 */ /* 0x000fcc0000004100 */
[----:B------:R-:W0:Y:S02]  /*6720*/  F2I.U64.TRUNC R4, R4 ;  /* 0x0000000400047311 */ /* 0x000e24000020d800 */
[----:B0-----:R2:W-:Y:S01]  /*6730*/  STG.E.64 desc[UR36][R2.64], R4 ;  /* 0x0000000402007986 */ /* 0x0015e2000c101b24 */
[----:B------:R-:W-:Y:S05]  /*6740*/  BRA `(.L_x_1318) ;  /* 0x00000000000c7947 */ /* 0x000fea0003800000 */
.L_x_1344:
[----:B------:R-:W-:-:S04]  /*6750*/  HADD2.F32 R24, -RZ, R24.H0_H0 ;  /* 0x20000018ff187230 */ /* 0x000fc80000004100 */
[----:B------:R-:W0:Y:S02]  /*6760*/  F2I.FTZ.U32.TRUNC.NTZ R5, R24 ;  /* 0x0000001800057305 */ /* 0x000e24000021f000 */
[----:B0-----:R0:W-:Y:S02]  /*6770*/  STG.E desc[UR36][R2.64], R5 ;  /* 0x0000000502007986 */ /* 0x0011e4000c101924 */
.L_x_1318:
        /* <DEDUP_REMOVED lines=25> */
.L_x_1350:
[----:B------:R-:W-:-:S06]  /*6910*/  HADD2.F32 R5, -RZ, R23.H0_H0 ;  /* 0x20000017ff057230 */ /* 0x000fcc0000004100 */
[----:B------:R-:W0:Y:S02]  /*6920*/  F2I.S64.TRUNC R4, R5 ;  /* 0x0000000500047311 */ /* 0x000e24000020d900 */
[----:B0-----:R3:W-:Y:S01]  /*6930*/  STG.E.U8 desc[UR36][R2.64], R4 ;  /* 0x0000000402007986 */ /* 0x0017e2000c101124 */
[----:B------:R-:W-:Y:S05]  /*6940*/  BRA `(.L_x_1352) ;  /* 0x0000000c00847947 */ /* 0x000fea0003800000 */
.L_x_1349:
        /* <DEDUP_REMOVED lines=10> */
.L_x_1354:
[----:B------:R-:W-:-:S06]  /*69f0*/  HADD2.F32 R23, -RZ, R23.H0_H0 ;  /* 0x20000017ff177230 */ /* 0x000fcc0000004100 */
[----:B------:R-:W0:Y:S02]  /*6a00*/  F2I.FTZ.TRUNC.NTZ R23, R23 ;  /* 0x0000001700177305 */ /* 0x000e24000021f100 */
[----:B0-----:R2:W-:Y:S01]  /*6a10*/  STG.E desc[UR36][R2.64], R23 ;  /* 0x0000001702007986 */ /* 0x0015e2000c101924 */
[----:B------:R-:W-:Y:S05]  /*6a20*/  BRA `(.L_x_1352) ;  /* 0x0000000c004c7947 */ /* 0x000fea0003800000 */
.L_x_1353:
[----:B------:R-:W-:-:S06]  /*6a30*/  HADD2.F32 R23, -RZ, R23.H0_H0 ;  /* 0x20000017ff177230 */ /* 0x000fcc0000004100 */
[----:B------:R-:W0:Y:S02]  /*6a40*/  F2I.FTZ.TRUNC.NTZ R23, R23 ;  /* 0x0000001700177305 */ /* 0x000e24000021f100 */
[----:B0-----:R0:W-:Y:S01]  /*6a50*/  STG.E.U16 desc[UR36][R2.64], R23 ;  /* 0x0000001702007986 */ /* 0x0011e2000c101524 */
[----:B------:R-:W-:Y:S05]  /*6a60*/  BRA `(.L_x_1352) ;  /* 0x0000000c003c7947 */ /* 0x000fea0003800000 */
.L_x_1348:
        /* <DEDUP_REMOVED lines=9> */
.L_x_1356:
[----:B------:R0:W-:Y:S01]  /*6b00*/  STG.E.U16 desc[UR36][R2.64], R23 ;  /* 0x0000001702007986 */ /* 0x0001e2000c101524 */
[----:B------:R-:W-:Y:S05]  /*6b10*/  BRA `(.L_x_1352) ;  /* 0x0000000c00107947 */ /* 0x000fea0003800000 */
.L_x_1355:
        /* <DEDUP_REMOVED lines=10> */
.L_x_1358:
[----:B------:R-:W-:-:S05]  /*6bc0*/  HADD2.F32 R0, -RZ, R23.H0_H0 ;  /* 0x20000017ff007230 */ /* 0x000fca0000004100 */
[----:B------:R-:W-:-:S04]  /*6bd0*/  F2FP.F16.F32.PACK_AB R0, RZ, R0 ;  /* 0x00000000ff00723e */ /* 0x000fc800000000ff */
[----:B------:R-:W-:-:S05]  /*6be0*/  PRMT R0, R0, 0x5410, RZ ;  /* 0x0000541000007816 */ /* 0x000fca00000000ff */
[----:B------:R0:W-:Y:S01]  /*6bf0*/  STG.E desc[UR36][R2.64], R0 ;  /* 0x0000000002007986 */ /* 0x0001e2000c101924 */
[----:B------:R-:W-:Y:S05]  /*6c00*/  BRA `(.L_x_1352) ;  /* 0x0000000800d47947 */ /* 0x000fea0003800000 */
.L_x_1357:
[----:B------:R-:W-:-:S05]  /*6c10*/  HADD2.F32 R4, -RZ, R23.H0_H0 ;  /* 0x20000017ff047230 */ /* 0x000fca0000004100 */
[----:B------:R-:W-:-:S06]  /*6c20*/  FMUL.FTZ R4, R4, 1 ;  /* 0x3f80000004047820 */ /* 0x000fcc0000410000 */
[----:B------:R-:W0:Y:S02]  /*6c30*/  F2F.F64.F32 R4, R4 ;  /* 0x0000000400047310 */ /* 0x000e240000201800 */
[----:B0-----:R0:W-:Y:S01]  /*6c40*/  STG.E.64 desc[UR36][R2.64], R4 ;  /* 0x0000000402007986 */ /* 0x0011e2000c101b24 */
[----:B------:R-:W-:Y:S05]  /*6c50*/  BRA `(.L_x_1352) ;  /* 0x0000000800c07947 */ /* 0x000fea0003800000 */
.L_x_1347:
        /* <DEDUP_REMOVED lines=13> */
.L_x_1361:
[----:B------:R-:W-:Y:S01]  /*6d30*/  HADD2.F32 R23, -RZ, R23.H0_H0 ;  /* 0x20000017ff177230 */ /* 0x000fe20000004100 */
[----:B------:R-:W-:-:S04]  /*6d40*/  CS2R R6, SRZ ;  /* 0x0000000000067805 */ /* 0x000fc8000001ff00 */
[----:B------:R-:W-:-:S06]  /*6d50*/  FMUL.FTZ R4, R23, 1 ;  /* 0x3f80000017047820 */ /* 0x000fcc0000410000 */
[----:B------:R-:W0:Y:S02]  /*6d60*/  F2F.F64.F32 R4, R4 ;  /* 0x0000000400047310 */ /* 0x000e240000201800 */
[----:B0-----:R0:W-:Y:S01]  /*6d70*/  STG.E.128 desc[UR36][R2.64], R4 ;  /* 0x0000000402007986 */ /* 0x0011e2000c101d24 */
[----:B------:R-:W-:Y:S05]  /*6d80*/  BRA `(.L_x_1352) ;  /* 0x0000000800747947 */ /* 0x000fea0003800000 */
.L_x_1360:
        /* <DEDUP_REMOVED lines=21> */
.L_x_1365:
[----:B------:R-:W-:Y:S05]  /*6ee0*/  BSYNC B0 ;  /* 0x0000000000007941 */ /* 0x000fea0003800000 */
.L_x_1364:
[----:B------:R-:W-:-:S05]  /*6ef0*/  LOP3.LUT R5, R0, R5, RZ, 0xfc, !PT ;  /* 0x0000000500057212 */ /* 0x000fca00078efcff */
[----:B------:R0:W-:Y:S01]  /*6f00*/  STG.E.U8 desc[UR36][R2.64], R5 ;  /* 0x0000000502007986 */ /* 0x0001e2000c101124 */
[----:B------:R-:W-:Y:S05]  /*6f10*/  BRA `(.L_x_1352) ;  /* 0x0000000800107947 */ /* 0x000fea0003800000 */
.L_x_1363:
        /* <DEDUP_REMOVED lines=13> */
.L_x_1367:
[----:B------:R-:W-:Y:S01]  /*6ff0*/  IMAD.MOV.U32 R0, RZ, RZ, 0x7f ;  /* 0x0000007fff007424 */ /* 0x000fe200078e00ff */
[----:B------:R-:W-:-:S04]  /*7000*/  ISETP.GT.U32.AND P0, PT, R4, 0x7f800000, PT ;  /* 0x7f8000000400780c */ /* 0x000fc80003f04070 */
[----:B------:R-:W-:-:S09]  /*7010*/  SEL R0, R0, 0x7c, P0 ;  /* 0x0000007c00007807 */ /* 0x000fd20000000000 */
.L_x_1368:
[----:B------:R-:W-:Y:S05]  /*7020*/  BSYNC B0 ;  /* 0x0000000000007941 */ /* 0x000fea0003800000 */
.L_x_1366:
[----:B------:R-:W-:-:S04]  /*7030*/  LOP3.LUT R4, R23, 0x80000000, RZ, 0xc0, !PT ;  /* 0x8000000017047812 */ /* 0x000fc800078ec0ff */
[----:B------:R-:W-:-:S04]  /*7040*/  SHF.R.U32.HI R5, RZ, 0x18, R4 ;  /* 0x00000018ff057819 */ /* 0x000fc80000011604 */
[----:B------:R-:W-:-:S05]  /*7050*/  LOP3.LUT R5, R0, R5, RZ, 0xfc, !PT ;  /* 0x0000000500057212 */ /* 0x000fca00078efcff */
[----:B------:R0:W-:Y:S01]  /*7060*/  STG.E.U8 desc[UR36][R2.64], R5 ;  /* 0x0000000502007986 */ /* 0x0001e2000c101124 */
[----:B------:R-:W-:Y:S05]  /*7070*/  BRA `(.L_x_1352) ;  /* 0x0000000400b87947 */ /* 0x000fea0003800000 */
.L_x_1362:
[----:B------:R-:W-:-:S05]  /*7080*/  HADD2.F32 R0, -RZ, R23.H0_H0 ;  /* 0x20000017ff007230 */ /* 0x000fca0000004100 */
[----:B------:R-:W-:-:S05]  /*7090*/  F2FP.BF16.F32.PACK_AB R0, RZ, R0 ;  /* 0x00000000ff00723e */ /* 0x000fca00000010ff */
[----:B------:R0:W-:Y:S01]  /*70a0*/  STG.E.U16 desc[UR36][R2.64], R0 ;  /* 0x0000000002007986 */ /* 0x0001e2000c101524 */
[----:B------:R-:W-:Y:S05]  /*70b0*/  BRA `(.L_x_1352) ;  /* 0x0000000400a87947 */ /* 0x000fea0003800000 */
.L_x_1359:
        /* <DEDUP_REMOVED lines=12> */
.L_x_1371:
        /* <DEDUP_REMOVED lines=17> */
.L_x_1374:
[----:B------:R-:W-:-:S04]  /*7290*/  LOP3.LUT R0, R23, 0x80000000, RZ, 0xc0, !PT ;  /* 0x8000000017007812 */ /* 0x000fc800078ec0ff */
[----:B------:R-:W-:-:S04]  /*72a0*/  SHF.R.U32.HI R5, RZ, 0x18, R0 ;  /* 0x00000018ff057819 */ /* 0x000fc80000011600 */
[----:B------:R-:W-:-:S04]  /*72b0*/  LOP3.LUT R4, R4, R5, RZ, 0xfc, !PT ;  /* 0x0000000504047212 */ /* 0x000fc800078efcff */
[----:B------:R-:W-:-:S07]  /*72c0*/  PRMT R0, R4, 0x7610, R0 ;  /* 0x0000761004007816 */ /* 0x000fce0000000000 */
.L_x_1373:
[----:B------:R-:W-:Y:S05]  /*72d0*/  BSYNC B0 ;  /* 0x0000000000007941 */ /* 0x000fea0003800000 */
.L_x_1372:
[----:B------:R0:W-:Y:S01]  /*72e0*/  STG.E.U8 desc[UR36][R2.64], R0 ;  /* 0x0000000002007986 */ /* 0x0001e2000c101124 */
[----:B------:R-:W-:Y:S05]  /*72f0*/  BRA `(.L_x_1352) ;  /* 0x0000000400187947 */ /* 0x000fea0003800000 */
.L_x_1370:
        /* <DEDUP_REMOVED lines=17> */
.L_x_1377:
[----:B------:R-:W-:-:S04]  /*7410*/  LOP3.LUT R0, R23, 0x80000000, RZ, 0xc0, !PT ;  /* 0x8000000017007812 */ /* 0x000fc800078ec0ff */
[----:B------:R-:W-:-:S04]  /*7420*/  SHF.R.U32.HI R5, RZ, 0x18, R0 ;  /* 0x00000018ff057819 */ /* 0x000fc80000011600 */
[----:B------:R-:W-:-:S04]  /*7430*/  LOP3.LUT R4, R4, R5, RZ, 0xfc, !PT ;  /* 0x0000000504047212 */ /* 0x000fc800078efcff */
[----:B------:R-:W-:-:S07]  /*7440*/  PRMT R0, R4, 0x7610, R0 ;  /* 0x0000761004007816 */ /* 0x000fce0000000000 */
.L_x_1376:
[----:B------:R-:W-:Y:S05]  /*7450*/  BSYNC B0 ;  /* 0x0000000000007941 */ /* 0x000fea0003800000 */
.L_x_1375:
[----:B------:R0:W-:Y:S01]  /*7460*/  STG.E.U8 desc[UR36][R2.64], R0 ;  /* 0x0000000002007986 */ /* 0x0001e2000c101124 */
[----:B------:R-:W-:Y:S05]  /*7470*/  BRA `(.L_x_1352) ;  /* 0x0000000000b87947 */ /* 0x000fea0003800000 */
.L_x_1369:
[----:B------:R-:W-:-:S13]  /*7480*/  ISETP.NE.AND P0, PT, R0, 0x1c, PT ;  /* 0x0000001c0000780c */ /* 0x000fda0003f05270 */
[----:B------:R-:W-:Y:S05]  /*7490*/  @!P0 BRA `(.L_x_1378) ;  /* 0x0000000000a48947 */ /* 0x000fea0003800000 */
[----:B------:R-:W-:-:S13]  /*74a0*/  ISETP.NE.AND P0, PT, R0, 0x1d, PT ;  /* 0x0000001d0000780c */ /* 0x000fda0003f05270 */
[----:B------:R-:W-:Y:S05]  /*74b0*/  @!P0 BRA `(.L_x_1379) ;  /* 0x00000000008c8947 */ /* 0x000fea0003800000 */
[----:B------:R-:W-:-:S13]  /*74c0*/  ISETP.NE.AND P0, PT, R0, 0x2c, PT ;  /* 0x0000002c0000780c */ /* 0x000fda0003f05270 */
[----:B------:R-:W-:Y:S05]  /*74d0*/  @P0 BRA `(.L_x_1351) ;  /* 0x0000000000400947 */ /* 0x000fea0003800000 */
[----:B------:R-:W-:Y:S02]  /*74e0*/  HADD2.F32 R23, -RZ, R23.H0_H0 ;  /* 0x20000017ff177230 */ /* 0x000fe40000004100 */
[----:B------:R-:W-:-:S03]  /*74f0*/  IMAD.MOV.U32 R5, RZ, RZ, 0xff ;  /* 0x000000ffff057424 */ /* 0x000fc600078e00ff */
[----:B------:R-:W-:-:S04]  /*7500*/  SHF.R.U32.HI R6, RZ, 0x17, R23 ;  /* 0x00000017ff067819 */ /* 0x000fc80000011617 */
[----:B------:R-:W-:-:S04]  /*7510*/  LOP3.LUT R4, R6, 0xff, RZ, 0xc0, !PT ;  /* 0x000000ff06047812 */ /* 0x000fc800078ec0ff */
[----:B------:R-:W-:-:S13]  /*7520*/  ISETP.NE.AND P2, PT, R4, 0xff, PT ;  /* 0x000000ff0400780c */ /* 0x000fda0003f45270 */
[--C-:B------:R-:W-:Y:S02]  /*7530*/  @P2 SHF.R.U32.HI R0, RZ, 0x16, R23.reuse ;  /* 0x00000016ff002819 */ /* 0x100fe40000011617 */
[----:B------:R-:W-:Y:S02]  /*7540*/  @P2 LOP3.LUT P0, RZ, R4, 0x3fffff, R23, 0xf8, !PT ;  /* 0x003fffff04ff2812 */ /* 0x000fe4000780f817 */
        /* <DEDUP_REMOVED lines=9> */
.L_x_1351:
        /* <DEDUP_REMOVED lines=16> */
.L_x_1380:
[----:B------:R-:W-:Y:S05]  /*76e0*/  BRA `(.L_x_1352) ;  /* 0x00000000001c7947 */ /* 0x000fea0003800000 */
.L_x_1379:
[----:B------:R-:W-:-:S06]  /*76f0*/  HADD2.F32 R4, -RZ, R23.H0_H0 ;  /* 0x20000017ff047230 */ /* 0x000fcc0000004100 */
[----:B------:R-:W0:Y:S02]  /*7700*/  F2I.U64.TRUNC R4, R4 ;  /* 0x0000000400047311 */ /* 0x000e24000020d800 */
[----:B0-----:R0:W-:Y:S01]  /*7710*/  STG.E.64 desc[UR36][R2.64], R4 ;  /* 0x0000000402007986 */ /* 0x0011e2000c101b24 */
[----:B------:R-:W-:Y:S05]  /*7720*/  BRA `(.L_x_1352) ;  /* 0x00000000000c7947 */ /* 0x000fea0003800000 */
.L_x_1378:
[----:B------:R-:W-:-:S06]  /*7730*/  HADD2.F32 R23, -RZ, R23.H0_H0 ;  /* 0x20000017ff177230 */ /* 0x000fcc0000004100 */
[----:B------:R-:W0:Y:S02]  /*7740*/  F2I.FTZ.U32.TRUNC.NTZ R23, R23 ;  /* 0x0000001700177305 */ /* 0x000e24000021f000 */
[----:B0-----:R0:W-:Y:S02]  /*7750*/  STG.E desc[UR36][R2.64], R23 ;  /* 0x0000001702007986 */ /* 0x0011e4000c101924 */
.L_x_1352:
[----:B------:R-:W-:-:S07]  /*7760*/  VIADD R19, R19, 0x80 ;  /* 0x0000008013137836 */ /* 0x000fce0000000000 */
.L_x_1312:
[----:B------:R-:W-:Y:S05]  /*7770*/  BSYNC B6 ;  /* 0x0000000000067941 */ /* 0x000fea0003800000 */
.L_x_1311:
[----:B------:R-:W-:-:S13]  /*7780*/  ISETP.GE.AND P0, PT, R19, R16, PT ;  /* 0x000000101300720c */ /* 0x000fda0003f06270 */
[----:B------:R-:W-:Y:S05]  /*7790*/  @P0 EXIT ;  /* 0x000000000000094d */ /* 0x000fea0003800000 */
[----:B01234-:R-:W0:Y:S01]  /*77a0*/  LDC.64 R2, c[0x0][0x218] ;  /* 0x00008600ff027b82 */ /* 0x01fe220000000a00 */
        /* <DEDUP_REMOVED lines=20> */
.L_x_1384:
[----:B------:R-:W-:-:S06]  /*78f0*/  HADD2.F32 R5, -RZ, R22.H0_H0 ;  /* 0x20000016ff057230 */ /* 0x000fcc0000004100 */
[----:B------:R-:W0:Y:S02]  /*7900*/  F2I.S64.TRUNC R4, R5 ;  /* 0x0000000500047311 */ /* 0x000e24000020d900 */
[----:B0-----:R-:W-:Y:S01]  /*7910*/  STG.E.U8 desc[UR36][R2.64], R4 ;  /* 0x0000000402007986 */ /* 0x001fe2000c101124 */
[----:B------:R-:W-:Y:S05]  /*7920*/  EXIT ;  /* 0x000000000000794d */ /* 0x000fea0003800000 */
.L_x_1383:
        /* <DEDUP_REMOVED lines=10> */
.L_x_1387:
[----:B------:R-:W-:-:S04]  /*79d0*/  HADD2.F32 R22, -RZ, R22.H0_H0 ;  /* 0x20000016ff167230 */ /* 0x000fc80000004100 */
[----:B------:R-:W0:Y:S02]  /*79e0*/  F2I.FTZ.TRUNC.NTZ R5, R22 ;  /* 0x0000001600057305 */ /* 0x000e24000021f100 */
[----:B0-----:R-:W-:Y:S01]  /*79f0*/  STG.E desc[UR36][R2.64], R5 ;  /* 0x0000000502007986 */ /* 0x001fe2000c101924 */
[----:B------:R-:W-:Y:S05]  /*7a00*/  EXIT ;  /* 0x000000000000794d */ /* 0x000fea0003800000 */
.L_x_1386:
[----:B------:R-:W-:-:S04]  /*7a10*/  HADD2.F32 R22, -RZ, R22.H0_H0 ;  /* 0x20000016ff167230 */ /* 0x000fc80000004100 */
[----:B------:R-:W0:Y:S02]  /*7a20*/  F2I.FTZ.TRUNC.NTZ R5, R22 ;  /* 0x0000001600057305 */ /* 0x000e24000021f100 */
[----:B0-----:R-:W-:Y:S01]  /*7a30*/  STG.E.U16 desc[UR36][R2.64], R5 ;  /* 0x0000000502007986 */ /* 0x001fe2000c101524 */
[----:B------:R-:W-:Y:S05]  /*7a40*/  EXIT ;  /* 0x000000000000794d */ /* 0x000fea0003800000 */
.L_x_1382:
        /* <DEDUP_REMOVED lines=9> */
.L_x_1389:
[----:B------:R-:W-:Y:S01]  /*7ae0*/  STG.E.U16 desc[UR36][R2.64], R22 ;  /* 0x0000001602007986 */ /* 0x000fe2000c101524 */
[----:B------:R-:W-:Y:S05]  /*7af0*/  EXIT ;  /* 0x000000000000794d */ /* 0x000fea0003800000 */
.L_x_1388:
        /* <DEDUP_REMOVED lines=10> */
.L_x_1391:
[----:B------:R-:W-:-:S05]  /*7ba0*/  HADD2.F32 R0, -RZ, R22.H0_H0 ;  /* 0x20000016ff007230 */ /* 0x000fca0000004100 */
[----:B------:R-:W-:-:S04]  /*7bb0*/  F2FP.F16.F32.PACK_AB R0, RZ, R0 ;  /* 0x00000000ff00723e */ /* 0x000fc800000000ff */
[----:B------:R-:W-:-:S05]  /*7bc0*/  PRMT R0, R0, 0x5410, RZ ;  /* 0x0000541000007816 */ /* 0x000fca00000000ff */
[----:B------:R-:W-:Y:S01]  /*7bd0*/  STG.E desc[UR36][R2.64], R0 ;  /* 0x0000000002007986 */ /* 0x000fe2000c101924 */
[----:B------:R-:W-:Y:S05]  /*7be0*/  EXIT ;  /* 0x000000000000794d */ /* 0x000fea0003800000 */
.L_x_1390:
[----:B------:R-:W-:-:S05]  /*7bf0*/  HADD2.F32 R4, -RZ, R22.H0_H0 ;  /* 0x20000016ff047230 */ /* 0x000fca0000004100 */
[----:B------:R-:W-:-:S06]  /*7c00*/  FMUL.FTZ R4, R4, 1 ;  /* 0x3f80000004047820 */ /* 0x000fcc0000410000 */
[----:B------:R-:W0:Y:S02]  /*7c10*/  F2F.F64.F32 R4, R4 ;  /* 0x0000000400047310 */ /* 0x000e240000201800 */
[----:B0-----:R-:W-:Y:S01]  /*7c20*/  STG.E.64 desc[UR36][R2.64], R4 ;  /* 0x0000000402007986 */ /* 0x001fe2000c101b24 */
[----:B------:R-:W-:Y:S05]  /*7c30*/  EXIT ;  /* 0x000000000000794d */ /* 0x000fea0003800000 */
.L_x_1381:
        /* <DEDUP_REMOVED lines=13> */
.L_x_1394:
[----:B------:R-:W-:Y:S01]  /*7d10*/  HADD2.F32 R22, -RZ, R22.H0_H0 ;  /* 0x20000016ff167230 */ /* 0x000fe20000004100 */
[----:B------:R-:W-:-:S04]  /*7d20*/  CS2R R6, SRZ ;  /* 0x0000000000067805 */ /* 0x000fc8000001ff00 */
[----:B------:R-:W-:-:S06]  /*7d30*/  FMUL.FTZ R4, R22, 1 ;  /* 0x3f80000016047820 */ /* 0x000fcc0000410000 */
[----:B------:R-:W0:Y:S02]  /*7d40*/  F2F.F64.F32 R4, R4 ;  /* 0x0000000400047310 */ /* 0x000e240000201800 */
[----:B0-----:R-:W-:Y:S01]  /*7d50*/  STG.E.128 desc[UR36][R2.64], R4 ;  /* 0x0000000402007986 */ /* 0x001fe2000c101d24 */
[----:B------:R-:W-:Y:S05]  /*7d60*/  EXIT ;  /* 0x000000000000794d */ /* 0x000fea0003800000 */
.L_x_1393:
        /* <DEDUP_REMOVED lines=21> */
.L_x_1398:
[----:B------:R-:W-:Y:S05]  /*7ec0*/  BSYNC B0 ;  /* 0x0000000000007941 */ /* 0x000fea0003800000 */
.L_x_1397:
[----:B------:R-:W-:-:S05]  /*7ed0*/  LOP3.LUT R5, R0, R5, RZ, 0xfc, !PT ;  /* 0x0000000500057212 */ /* 0x000fca00078efcff */
[----:B------:R-:W-:Y:S01]  /*7ee0*/  STG.E.U8 desc[UR36][R2.64], R5 ;  /* 0x0000000502007986 */ /* 0x000fe2000c101124 */
[----:B------:R-:W-:Y:S05]  /*7ef0*/  EXIT ;  /* 0x000000000000794d */ /* 0x000fea0003800000 */
.L_x_1396:
        /* <DEDUP_REMOVED lines=13> */
.L_x_1400:
[----:B------:R-:W-:Y:S01]  /*7fd0*/  IMAD.MOV.U32 R0, RZ, RZ, 0x7f ;  /* 0x0000007fff007424 */ /* 0x000fe200078e00ff */
[----:B------:R-:W-:-:S04]  /*7fe0*/  ISETP.GT.U32.AND P0, PT, R4, 0x7f800000, PT ;  /* 0x7f8000000400780c */ /* 0x000fc80003f04070 */
[----:B------:R-:W-:-:S09]  /*7ff0*/  SEL R0, R0, 0x7c, P0 ;  /* 0x0000007c00007807 */ /* 0x000fd20000000000 */
.L_x_1401:
[----:B------:R-:W-:Y:S05]  /*8000*/  BSYNC B0 ;  /* 0x0000000000007941 */ /* 0x000fea0003800000 */
.L_x_1399:
[----:B------:R-:W-:-:S04]  /*8010*/  LOP3.LUT R4, R5, 0x80000000, RZ, 0xc0, !PT ;  /* 0x8000000005047812 */ /* 0x000fc800078ec0ff */
[----:B------:R-:W-:-:S04]  /*8020*/  SHF.R.U32.HI R5, RZ, 0x18, R4 ;  /* 0x00000018ff057819 */ /* 0x000fc80000011604 */
[----:B------:R-:W-:-:S05]  /*8030*/  LOP3.LUT R5, R0, R5, RZ, 0xfc, !PT ;  /* 0x0000000500057212 */ /* 0x000fca00078efcff */
[----:B------:R-:W-:Y:S01]  /*8040*/  STG.E.U8 desc[UR36][R2.64], R5 ;  /* 0x0000000502007986 */ /* 0x000fe2000c101124 */
[----:B------:R-:W-:Y:S05]  /*8050*/  EXIT ;  /* 0x000000000000794d */ /* 0x000fea0003800000 */
.L_x_1395:
[----:B------:R-:W-:-:S05]  /*8060*/  HADD2.F32 R0, -RZ, R22.H0_H0 ;  /* 0x20000016ff007230 */ /* 0x000fca0000004100 */
[----:B------:R-:W-:-:S05]  /*8070*/  F2FP.BF16.F32.PACK_AB R0, RZ, R0 ;  /* 0x00000000ff00723e */ /* 0x000fca00000010ff */
[----:B------:R-:W-:Y:S01]  /*8080*/  STG.E.U16 desc[UR36][R2.64], R0 ;  /* 0x0000000002007986 */ /* 0x000fe2000c101524 */
[----:B------:R-:W-:Y:S05]  /*8090*/  EXIT ;  /* 0x000000000000794d */ /* 0x000fea0003800000 */
.L_x_1392:
        /* <DEDUP_REMOVED lines=12> */
.L_x_1404:
        /* <DEDUP_REMOVED lines=17> */
.L_x_1407:
[----:B------:R-:W-:-:S04]  /*8270*/  LOP3.LUT R0, R7, 0x80000000, RZ, 0xc0, !PT ;  /* 0x8000000007007812 */ /* 0x000fc800078ec0ff */
[----:B------:R-:W-:-:S04]  /*8280*/  SHF.R.U32.HI R5, RZ, 0x18, R0 ;  /* 0x00000018ff057819 */ /* 0x000fc80000011600 */
[----:B------:R-:W-:-:S04]  /*8290*/  LOP3.LUT R4, R4, R5, RZ, 0xfc, !PT ;  /* 0x0000000504047212 */ /* 0x000fc800078efcff */
[----:B------:R-:W-:-:S07]  /*82a0*/  PRMT R0, R4, 0x7610, R0 ;  /* 0x0000761004007816 */ /* 0x000fce0000000000 */
.L_x_1406:
[----:B------:R-:W-:Y:S05]  /*82b0*/  BSYNC B0 ;  /* 0x0000000000007941 */ /* 0x000fea0003800000 */
.L_x_1405:
[----:B------:R-:W-:Y:S01]  /*82c0*/  STG.E.U8 desc[UR36][R2.64], R0 ;  /* 0x0000000002007986 */ /* 0x000fe2000c101124 */
[----:B------:R-:W-:Y:S05]  /*82d0*/  EXIT ;  /* 0x000000000000794d */ /* 0x000fea0003800000 */
.L_x_1403:
        /* <DEDUP_REMOVED lines=17> */
.L_x_1410:
[----:B------:R-:W-:-:S04]  /*83f0*/  LOP3.LUT R0, R7, 0x80000000, RZ, 0xc0, !PT ;  /* 0x8000000007007812 */ /* 0x000fc800078ec0ff */
[----:B------:R-:W-:-:S04]  /*8400*/  SHF.R.U32.HI R5, RZ, 0x18, R0 ;  /* 0x00000018ff057819 */ /* 0x000fc80000011600 */
[----:B------:R-:W-:-:S04]  /*8410*/  LOP3.LUT R4, R4, R5, RZ, 0xfc, !PT ;  /* 0x0000000504047212 */ /* 0x000fc800078efcff */
[----:B------:R-:W-:-:S07]  /*8420*/  PRMT R0, R4, 0x7610, R0 ;  /* 0x0000761004007816 */ /* 0x000fce0000000000 */
.L_x_1409:
[----:B------:R-:W-:Y:S05]  /*8430*/  BSYNC B0 ;  /* 0x0000000000007941 */ /* 0x000fea0003800000 */
.L_x_1408:
[----:B------:R-:W-:Y:S01]  /*8440*/  STG.E.U8 desc[UR36][R2.64], R0 ;  /* 0x0000000002007986 */ /* 0x000fe2000c101124 */
[----:B------:R-:W-:Y:S05]  /*8450*/  EXIT ;  /* 0x000000000000794d */ /* 0x000fea0003800000 */
.L_x_1402:
        /* <DEDUP_REMOVED lines=22> */
.L_x_1385:
        /* <DEDUP_REMOVED lines=16> */
.L_x_1413:
[----:B------:R-:W-:Y:S05]  /*86c0*/  EXIT ;  /* 0x000000000000794d */ /* 0x000fea0003800000 */
.L_x_1412:
[----:B------:R-:W-:-:S06]  /*86d0*/  HADD2.F32 R4, -RZ, R22.H0_H0 ;  /* 0x20000016ff047230 */ /* 0x000fcc0000004100 */
[----:B------:R-:W0:Y:S02]  /*86e0*/  F2I.U64.TRUNC R4, R4 ;  /* 0x0000000400047311 */ /* 0x000e24000020d800 */
[----:B0-----:R-:W-:Y:S01]  /*86f0*/  STG.E.64 desc[UR36][R2.64], R4 ;  /* 0x0000000402007986 */ /* 0x001fe2000c101b24 */
[----:B------:R-:W-:Y:S05]  /*8700*/  EXIT ;  /* 0x000000000000794d */ /* 0x000fea0003800000 */
.L_x_1411:
[----:B------:R-:W-:-:S04]  /*8710*/  HADD2.F32 R22, -RZ, R22.H0_H0 ;  /* 0x20000016ff167230 */ /* 0x000fc80000004100 */
[----:B------:R-:W0:Y:S02]  /*8720*/  F2I.FTZ.U32.TRUNC.NTZ R5, R22 ;  /* 0x0000001600057305 */ /* 0x000e24000021f000 */
[----:B0-----:R-:W-:Y:S01]  /*8730*/  STG.E desc[UR36][R2.64], R5 ;  /* 0x0000000502007986 */ /* 0x001fe2000c101924 */
[----:B------:R-:W-:Y:S05]  /*8740*/  EXIT ;  /* 0x000000000000794d */ /* 0x000fea0003800000 */
.L_x_1414:
        /* <DEDUP_REMOVED lines=11> */
.L_x_8017:


//--------------------- .text._ZN2at6native18elementwise_kernelILi128ELi4EZNS0_22gpu_kernel_impl_nocastINS0_13BUnaryFunctorIN3c104HalfES5_S5_ZZZNS0_20copysign_kernel_cudaERNS_18TensorIteratorBaseEENKUlvE_clEvENKUlvE2_clEvEUlS5_S5_E_EEEEvS7_RKT_EUliE_EEviT1_ --------------------------
	.section	.text._ZN2at6native18elementwise_kernelILi128ELi4EZNS0_22gpu_kernel_impl_nocastINS0_13BUnaryFunctorIN3c104HalfES5_S5_ZZZNS0_20copysign_kernel_cudaERNS_18TensorIteratorBaseEENKUlvE_clEvENKUlvE2_clEvEUlS5_S5_E_EEEEvS7_RKT_EUliE_EEviT1_,"ax",@progbits
	.align	128
        .global         _ZN2at6native18elementwise_kernelILi128ELi4EZNS0_22gpu_kernel_impl_nocastINS0_13BUnaryFunctorIN3c104HalfES5_S5_ZZZNS0_20copysign_kernel_cudaERNS_18TensorIteratorBaseEENKUlvE_clEvENKUlvE2_clEvEUlS5_S5_E_EEEEvS7_RKT_EUliE_EEviT1_
        .type           _ZN2at6native18elementwise_kernelILi128ELi4EZNS0_22gpu_kernel_impl_nocastINS0_13BUnaryFunctorIN3c104HalfES5_S5_ZZZNS0_20copysign_kernel_cudaERNS_18TensorIteratorBaseEENKUlvE_clEvENKUlvE2_clEvEUlS5_S5_E_EEEEvS7_RKT_EUliE_EEviT1_,@function
        .size           _ZN2at6native18elementwise_kernelILi128ELi4EZNS0_22gpu_kernel_impl_nocastINS0_13BUnaryFunctorIN3c104HalfES5_S5_ZZZNS0_20copysign_kernel_cudaERNS_18TensorIteratorBaseEENKUlvE_clEvENKUlvE2_clEvEUlS5_S5_E_EEEEvS7_RKT_EUliE_EEviT1_,(.L_x_8018 - _ZN2at6native18elementwise_kernelILi128ELi4EZNS0_22gpu_kernel_impl_nocastINS0_13BUnaryFunctorIN3c104HalfES5_S5_ZZZNS0_20copysign_kernel_cudaERNS_18TensorIteratorBaseEENKUlvE_clEvENKUlvE2_clEvEUlS5_S5_E_EEEEvS7_RKT_EUliE_EEviT1_)
        .other          _ZN2at6native18elementwise_kernelILi128ELi4EZNS0_22gpu_kernel_impl_nocastINS0_13BUnaryFunctorIN3c104HalfES5_S5_ZZZNS0_20copysign_kernel_cudaERNS_18TensorIteratorBaseEENKUlvE_clEvENKUlvE2_clEvEUlS5_S5_E_EEEEvS7_RKT_EUliE_EEviT1_,@"STO_CUDA_ENTRY STV_DEFAULT"
_ZN2at6native18elementwise_kernelILi128ELi4EZNS0_22gpu_kernel_impl_nocastINS0_13BUnaryFunctorIN3c104HalfES5_S5_ZZZNS0_20copysign_kernel_cudaERNS_18TensorIteratorBaseEENKUlvE_clEvENKUlvE2_clEvEUlS5_S5_E_EEEEvS7_RKT_EUliE_EEviT1_:
.text._ZN2at6native18elementwise_kernelILi128ELi4EZNS0_22gpu_kernel_impl_nocastINS0_13BUnaryFunctorIN3c104HalfES5_S5_ZZZNS0_20copysign_kernel_cudaERNS_18TensorIteratorBaseEENKUlvE_clEvENKUlvE2_clEvEUlS5_S5_E_EEEEvS7_RKT_EUliE_EEviT1_:
        /* <DEDUP_REMOVED lines=10> */
[----:B------:R-:W-:Y:S02]  /*00a0*/  CS2R R2, SRZ ;  /* 0x0000000000027805 */ /* 0x000fe4000001ff00 */
[----:B0-----:R-:W-:-:S13]  /*00b0*/  ISETP.NE.AND P0, PT, R8, RZ, PT ;  /* 0x000000ff0800720c */ /* 0x001fda0003f05270 */
[----:B------:R-:W-:Y:S05]  /*00c0*/  @!P0 BRA `(.L_x_1417) ;  /* 0x0000001000a88947 */ /* 0x000fea0003800000 */
[----:B------:R-:W-:Y:S01]  /*00d0*/  HFMA2.MMA R2, -RZ, RZ, 0, 0 ;  /* 0x00000000ff027435 */ /* 0x000fe200000001ff */
[----:B------:R-:W-:Y:S01]  /*00e0*/  MOV R3, R0 ;  /* 0x0000000000037202 */ /* 0x000fe20000000f00 */
[----:B------:R-:W-:Y:S01]  /*00f0*/  ULDC.64 UR8, c[0x0][0x220] ;  /* 0x0000880000087ab9 */ /* 0x000fe20000000a00 */
[----:B------:R-:W-:Y:S01]  /*0100*/  ISETP.NE.AND P0, PT, R8, 0x1, PT ;  /* 0x000000010800780c */ /* 0x000fe20003f05270 */
[----:B------:R-:W-:-:S06]  /*0110*/  ULDC UR7, c[0x0][0x21c] ;  /* 0x0000870000077ab9 */ /* 0x000fcc0000000800 */
[----:B------:R-:W-:-:S05]  /*0120*/  IMAD.HI.U32 R4, R0, UR8, R2 ;  /* 0x0000000800047c27 */ /* 0x000fca000f8e0002 */
[----:B------:R-:W-:Y:S01]  /*0130*/  SHF.R.U32.HI R5, RZ, UR9, R4 ;  /* 0x00000009ff057c19 */ /* 0x000fe20008011604 */
[----:B------:R-:W-:-:S03]  /*0140*/  ULDC.64 UR8, c[0x0][0x348] ;  /* 0x0000d20000087ab9 */ /* 0x000fc60000000a00 */
[----:B------:R-:W-:-:S05]  /*0150*/  IADD3 R3, -R5, RZ, RZ ;  /* 0x000000ff05037210 */ /* 0x000fca0007ffe1ff */
[----:B------:R-:W-:-:S04]  /*0160*/  IMAD R2, R3, UR7, R0 ;  /* 0x0000000703027c24 */ /* 0x000fc8000f8e0200 */
        /* <DEDUP_REMOVED lines=8> */
[----:B------:R-:W-:-:S04]  /*01f0*/  SHF.R.U32.HI R7, RZ, UR7, R6 ;  /* 0x00000007ff077c19 */ /* 0x000fc80008011606 */
[----:B------:R-:W-:-:S05]  /*0200*/  IADD3 R4, -R7, RZ, RZ ;  /* 0x000000ff07047210 */ /* 0x000fca0007ffe1ff */
[----:B------:R-:W-:Y:S01]  /*0210*/  IMAD R4, R4, UR8, R5 ;  /* 0x0000000804047c24 */ /* 0x000fe2000f8e0205 */
[----:B------:R-:W-:-:S03]  /*0220*/  ULDC.64 UR8, c[0x0][0x350] ;  /* 0x0000d40000087ab9 */ /* 0x000fc60000000a00 */
        /* <DEDUP_REMOVED lines=11> */
[----:B------:R-:W-:-:S04]  /*02e0*/  IMAD R6, R6, UR7, R7 ;  /* 0x0000000706067c24 */ /* 0x000fc8000f8e0207 */
        /* <DEDUP_REMOVED lines=243> */
[----:B------:R-:W-:Y:S01]  /*1220*/  ISETP.NE.AND P0, PT, R8, 0x18, PT ;  /* 0x000000180800780c */ /* 0x000fe20003f05270 */
[----:B------:R-:W-:Y:S01]  /*1230*/  IMAD.MOV.U32 R4, RZ, RZ, RZ ;  /* 0x000000ffff047224 */ /* 0x000fe200078e00ff */
[----:B------:R-:W-:Y:S01]  /*1240*/  ULDC.64 UR8, c[0x0][0x330] ;  /* 0x0000cc0000087ab9 */ /* 0x000fe20000000a00 */
[----:B------:R-:W-:Y:S02]  /*1250*/  ULDC UR7, c[0x0][0x338] ;  /* 0x0000ce0000077ab9 */ /* 0x000fe40000000800 */
[----:B------:R-:W-:-:S05]  /*1260*/  IMAD.HI.U32 R8, R5, UR9, R4 ;  /* 0x0000000905087c27 */ /* 0x000fca000f8e0004 */
[----:B------:R-:W-:-:S03]  /*1270*/  SHF.R.U32.HI R9, RZ, UR7, R8 ;  /* 0x00000007ff097c19 */ /* 0x000fc60008011608 */
[----:B------:R-:W0:Y:S01]  /*1280*/  @P0 LDC.64 R12, c[0x0][0x340] ;  /* 0x0000d000ff0c0b82 */ /* 0x000e220000000a00 */
[----:B------:R-:W-:Y:S02]  /*1290*/  @P0 MOV R8, RZ ;  /* 0x000000ff00080202 */ /* 0x000fe40000000f00 */
[----:B------:R-:W-:-:S05]  /*12a0*/  IADD3 R11, -R9, RZ, RZ ;  /* 0x000000ff090b7210 */ /* 0x000fca0007ffe1ff */
[----:B------:R-:W1:Y:S08]  /*12b0*/  @P0 LDC R15, c[0x0][0x33c] ;  /* 0x0000cf00ff0f0b82 */ /* 0x000e700000000800 */
[----:B------:R-:W2:Y:S01]  /*12c0*/  @P0 LDC.64 R6, c[0x0][0x408] ;  /* 0x00010200ff060b82 */ /* 0x000ea20000000a00 */
[----:B0-----:R-:W-:-:S05]  /*12d0*/  @P0 IMAD.HI.U32 R4, R9, R12, R8 ;  /* 0x0000000c09040227 */ /* 0x001fca00078e0008 */
[----:B------:R-:W-:Y:S01]  /*12e0*/  @P0 SHF.R.U32.HI R8, RZ, R13, R4 ;  /* 0x0000000dff080219 */ /* 0x000fe20000011604 */
[----:B------:R-:W-:Y:S01]  /*12f0*/  IMAD R4, R11, UR8, R5 ;  /* 0x000000080b047c24 */ /* 0x000fe2000f8e0205 */
[----:B------:R-:W-:Y:S02]  /*1300*/  ULDC.64 UR8, c[0x0][0x400] ;  /* 0x0001000000087ab9 */ /* 0x000fe40000000a00 */
[----:B------:R-:W-:Y:S01]  /*1310*/  @P0 IADD3 R8, -R8, RZ, RZ ;  /* 0x000000ff08080210 */ /* 0x000fe20007ffe1ff */
[C---:B------:R-:W-:Y:S02]  /*1320*/  IMAD R3, R4.reuse, UR8, R3 ;  /* 0x0000000804037c24 */ /* 0x040fe4000f8e0203 */
[----:B------:R-:W-:Y:S02]  /*1330*/  IMAD R2, R4, UR9, R2 ;  /* 0x0000000904027c24 */ /* 0x000fe4000f8e0202 */
[----:B-1----:R-:W-:-:S04]  /*1340*/  @P0 IMAD R8, R8, R15, R9 ;  /* 0x0000000f08080224 */ /* 0x002fc800078e0209 */
[C---:B--2---:R-:W-:Y:S02]  /*1350*/  @P0 IMAD R3, R8.reuse, R6, R3 ;  /* 0x0000000608030224 */ /* 0x044fe400078e0203 */
[----:B------:R-:W-:-:S07]  /*1360*/  @P0 IMAD R2, R8, R7, R2 ;  /* 0x0000000708020224 */ /* 0x000fce00078e0202 */
.L_x_1417:
[----:B------:R-:W-:Y:S02]  /*1370*/  ULDC.64 UR8, c[0x0][0x418] ;  /* 0x0001060000087ab9 */ /* 0x000fe40000000a00 */
[----:B------:R-:W-:-:S04]  /*1380*/  IADD3 R4, P0, R2, UR8, RZ ;  /* 0x0000000802047c10 */ /* 0x000fc8000ff1e0ff */
[----:B------:R-:W-:Y:S01]  /*1390*/  IADD3.X R5, RZ, UR9, RZ, P0, !PT ;  /* 0x00000009ff057c10 */ /* 0x000fe200087fe4ff */
[----:B------:R-:W0:Y:S01]  /*13a0*/  LDC.U16 R7, c[0x0][0x422] ;  /* 0x00010880ff077b82 */ /* 0x000e220000000400 */
[----:B------:R-:W-:-:S03]  /*13b0*/  ULDC.64 UR8, c[0x0][0x410] ;  /* 0x0001040000087ab9 */ /* 0x000fc60000000a00 */
[----:B------:R-:W2:Y:S01]  /*13c0*/  LDG.E.U16 R4, desc[UR4][R4.64] ;  /* 0x0000000404047981 */ /* 0x000ea2000c1e1500 */
[----:B------:R-:W-:Y:S01]  /*13d0*/  IADD3 R0, R0, 0x80, RZ ;  /* 0x0000008000007810 */ /* 0x000fe20007ffe0ff */
[----:B0-----:R-:W-:Y:S02]  /*13e0*/  HADD2.F32 R7, -RZ, R7.H0_H0 ;  /* 0x20000007ff077230 */ /* 0x001fe40000004100 */
[----:B--2---:R-:W-:-:S05]  /*13f0*/  HADD2.F32 R2, -RZ, R4.H0_H0 ;  /* 0x20000004ff027230 */ /* 0x004fca0000004100 */
[----:B------:R-:W-:Y:S02]  /*1400*/  LOP3.LUT R7, R2, 0x80000000, R7, 0xb8, !PT ;  /* 0x8000000002077812 */ /* 0x000fe400078eb807 */
[----:B------:R-:W-:Y:S02]  /*1410*/  IADD3 R2, P0, R3, UR8, RZ ;  /* 0x0000000803027c10 */ /* 0x000fe4000ff1e0ff */
[----:B------:R-:W-:Y:S02]  /*1420*/  F2FP.F16.F32.PACK_AB R7, RZ, R7 ;  /* 0x00000007ff07723e */ /* 0x000fe400000000ff */
[----:B------:R-:W-:-:S05]  /*1430*/  IADD3.X R3, RZ, UR9, RZ, P0, !PT ;  /* 0x00000009ff037c10 */ /* 0x000fca00087fe4ff */
[----:B------:R0:W-:Y:S04]  /*1440*/  STG.E.U16 desc[UR4][R2.64], R7 ;  /* 0x0000000702007986 */ /* 0x0001e8000c101504 */
.L_x_1416:
[----:B------:R-:W-:Y:S05]  /*1450*/  BSYNC B0 ;  /* 0x0000000000007941 */ /* 0x000fea0003800000 */
.L_x_1415:
[----:B------:R-:W-:Y:S01]  /*1460*/  ISETP.GE.AND P0, PT, R0, UR6, PT ;  /* 0x0000000600007c0c */ /* 0x000fe2000bf06270 */
[----:B------:R-:W-:-:S12]  /*1470*/  BSSY B0, `(.L_x_1418) ;  /* 0x000027c000007945 */ /* 0x000fd80003800000 */
[----:B------:R-:W-:Y:S05]  /*1480*/  @P0 BRA `(.L_x_1419) ;  /* 0x0000002400e80947 */ /* 0x000fea0003800000 */
[----:B------:R-:W1:Y:S01]  /*1490*/  LDC R8, c[0x0][0x218] ;  /* 0x00008600ff087b82 */ /* 0x000e620000000800 */
[----:B0-----:R-:W-:Y:S02]  /*14a0*/  CS2R R2, SRZ ;  /* 0x0000000000027805 */ /* 0x001fe4000001ff00 */
[----:B-1----:R-:W-:-:S13]  /*14b0*/  ISETP.NE.AND P0, PT, R8, RZ, PT ;  /* 0x000000ff0800720c */ /* 0x002fda0003f05270 */
        /* <DEDUP_REMOVED lines=26> */
[----:B------:R-:W-:Y:S01]  /*1660*/  IMAD.MOV.U32 R6, RZ, RZ, RZ ;  /* 0x000000ffff067224 */ /* 0x000fe200078e00ff */
[----:B------:R-:W-:Y:S01]  /*1670*/  ULDC.64 UR8, c[0x0][0x238] ;  /* 0x00008e0000087ab9 */ /* 0x000fe20000000a00 */
[----:B------:R-:W-:Y:S01]  /*1680*/  ISETP.NE.AND P0, PT, R8, 0x3, PT ;  /* 0x000000030800780c */ /* 0x000fe20003f05270 */
[----:B------:R-:W-:Y:S01]  /*1690*/  ULDC UR7, c[0x0][0x234] ;  /* 0x00008d0000077ab9 */ /* 0x000fe20000000800 */
        /* <DEDUP_REMOVED lines=229> */
[----:B------:R-:W-:-:S05]  /*24f0*/  SHF.R.U32.HI R7, RZ, UR7, R6 ;  /* 0x00000007ff077c19 */ /* 0x000fca0008011606 */
[----:B------:R-:W-:-:S04]  /*2500*/  IMAD.MOV R4, RZ, RZ, -R7 ;  /* 0x000000ffff047224 */ /* 0x000fc800078e0a07 */
        /* <DEDUP_REMOVED lines=23> */
[----:B------:R-:W-:Y:S02]  /*2680*/  SHF.R.U32.HI R9, RZ, UR7, R8 ;  /* 0x00000007ff097c19 */ /* 0x000fe40008011608 */
[----:B------:R-:W-:Y:S02]  /*2690*/  @P0 MOV R8, RZ ;  /* 0x000000ff00080202 */ /* 0x000fe40000000f00 */
[C---:B------:R-:W-:Y:S01]  /*26a0*/  IADD3 R11, -R9.reuse, RZ, RZ ;  /* 0x000000ff090b7210 */ /* 0x040fe20007ffe1ff */
        /* <DEDUP_REMOVED lines=12> */
.L_x_1420:
        /* <DEDUP_REMOVED lines=12> */
[----:B------:R-:W-:Y:S02]  /*2830*/  IADD3.X R3, RZ, UR9, RZ, P0, !PT ;  /* 0x00000009ff037c10 */ /* 0x000fe400087fe4ff */
[----:B------:R-:W-:-:S03]  /*2840*/  ISETP.GE.AND P0, PT, R0, UR6, PT ;  /* 0x0000000600007c0c */ /* 0x000fc6000bf06270 */
[----:B------:R1:W-:Y:S10]  /*2850*/  STG.E.U16 desc[UR4][R2.64], R6 ;  /* 0x0000000602007986 */ /* 0x0003f4000c101504 */
[----:B------:R-:W-:Y:S05]  /*2860*/  @P0 BRA `(.L_x_1419) ;  /* 0x0000001000f00947 */ /* 0x000fea0003800000 */
[----:B------:R-:W0:Y:S01]  /*2870*/  LDC R8, c[0x0][0x218] ;  /* 0x00008600ff087b82 */ /* 0x000e220000000800 */
[----:B-1----:R-:W-:Y:S02]  /*2880*/  CS2R R2, SRZ ;  /* 0x0000000000027805 */ /* 0x002fe4000001ff00 */
        /* <DEDUP_REMOVED lines=280> */
[----:B------:R-:W-:Y:S01]  /*3a10*/  ULDC.64 UR8, c[0x0][0x330] ;  /* 0x0000cc0000087ab9 */ /* 0x000fe20000000a00 */
[----:B------:R-:W-:Y:S01]  /*3a20*/  MOV R4, RZ ;  /* 0x000000ff00047202 */ /* 0x000fe20000000f00 */
[----:B------:R-:W-:-:S04]  /*3a30*/  ULDC UR7, c[0x0][0x338] ;  /* 0x0000ce0000077ab9 */ /* 0x000fc80000000800 */
[----:B------:R-:W-:-:S05]  /*3a40*/  IMAD.HI.U32 R8, R5, UR9, R4 ;  /* 0x0000000905087c27 */ /* 0x000fca000f8e0004 */
[----:B------:R-:W-:Y:S01]  /*3a50*/  SHF.R.U32.HI R9, RZ, UR7, R8 ;  /* 0x00000007ff097c19 */ /* 0x000fe20008011608 */
        /* <DEDUP_REMOVED lines=15> */
.L_x_1421:
        /* <DEDUP_REMOVED lines=14> */
.L_x_1419:
[----:B------:R-:W-:Y:S05]  /*3c30*/  BSYNC B0 ;  /* 0x0000000000007941 */ /* 0x000fea0003800000 */
.L_x_1418:
[----:B------:R-:W-:-:S13]  /*3c40*/  ISETP.GE.AND P0, PT, R0, UR6, PT ;  /* 0x0000000600007c0c */ /* 0x000fda000bf06270 */
[----:B------:R-:W-:Y:S05]  /*3c50*/  @P0 EXIT ;  /* 0x000000000000094d */ /* 0x000fea0003800000 */
[----:B------:R-:W3:Y:S01]  /*3c60*/  LDC R8, c[0x0][0x218] ;  /* 0x00008600ff087b82 */ /* 0x000ee20000000800 */
[----:B012---:R-:W-:Y:S02]  /*3c70*/  CS2R R2, SRZ ;  /* 0x0000000000027805 */ /* 0x007fe4000001ff00 */
[----:B---3--:R-:W-:-:S13]  /*3c80*/  ISETP.NE.AND P0, PT, R8, RZ, PT ;  /* 0x000000ff0800720c */ /* 0x008fda0003f05270 */
[----:B------:R-:W-:Y:S05]  /*3c90*/  @!P0 BRA `(.L_x_1422) ;  /* 0x0000001000a88947 */ /* 0x000fea0003800000 */
[----:B------:R-:W-:Y:S01]  /*3ca0*/  HFMA2.MMA R2, -RZ, RZ, 0, 0 ;  /* 0x00000000ff027435 */ /* 0x000fe200000001ff */
[----:B------:R-:W-:Y:S01]  /*3cb0*/  IMAD.MOV.U32 R3, RZ, RZ, R0 ;  /* 0x000000ffff037224 */ /* 0x000fe200078e0000 */
[----:B------:R-:W-:Y:S01]  /*3cc0*/  ULDC.64 UR6, c[0x0][0x220] ;  /* 0x0000880000067ab9 */ /* 0x000fe20000000a00 */
[----:B------:R-:W-:-:S07]  /*3cd0*/  ISETP.NE.AND P0, PT, R8, 0x1, PT ;  /* 0x000000010800780c */ /* 0x000fce0003f05270 */
[----:B------:R-:W-:Y:S01]  /*3ce0*/  IMAD.HI.U32 R4, R0, UR6, R2 ;  /* 0x0000000600047c27 */ /* 0x000fe2000f8e0002 */
[----:B------:R-:W-:-:S04]  /*3cf0*/  ULDC UR6, c[0x0][0x21c] ;  /* 0x0000870000067ab9 */ /* 0x000fc80000000800 */
[----:B------:R-:W-:-:S04]  /*3d00*/  SHF.R.U32.HI R5, RZ, UR7, R4 ;  /* 0x00000007ff057c19 */ /* 0x000fc80008011604 */
[----:B------:R-:W-:-:S05]  /*3d10*/  IADD3 R3, -R5, RZ, RZ ;  /* 0x000000ff05037210 */ /* 0x000fca0007ffe1ff */
[----:B------:R-:W-:Y:S01]  /*3d20*/  IMAD R0, R3, UR6, R0 ;  /* 0x0000000603007c24 */ /* 0x000fe2000f8e0200 */
[----:B------:R-:W-:-:S03]  /*3d30*/  ULDC.64 UR6, c[0x0][0x348] ;  /* 0x0000d20000067ab9 */ /* 0x000fc60000000a00 */
        /* <DEDUP_REMOVED lines=17> */
[----:B------:R-:W-:-:S03]  /*3e50*/  ISETP.NE.AND P0, PT, R8, 0x3, PT ;  /* 0x000000030800780c */ /* 0x000fc60003f05270 */
[----:B------:R-:W-:Y:S01]  /*3e60*/  IMAD.HI.U32 R4, R7, UR6, R6 ;  /* 0x0000000607047c27 */ /* 0x000fe2000f8e0006 */
[----:B------:R-:W-:-:S04]  /*3e70*/  ULDC UR6, c[0x0][0x234] ;  /* 0x00008d0000067ab9 */ /* 0x000fc80000000800 */
        /* <DEDUP_REMOVED lines=45> */
[----:B------:R-:W-:-:S08]  /*4150*/  ISETP.NE.AND P0, PT, R8, 0x7, PT ;  /* 0x000000070800780c */ /* 0x000fd00003f05270 */
        /* <DEDUP_REMOVED lines=208> */
[----:B------:R-:W-:Y:S01]  /*4e60*/  @P0 MOV R6, RZ ;  /* 0x000000ff00060202 */ /* 0x000fe20000000f00 */
[----:B------:R-:W-:Y:S01]  /*4e70*/  ULDC.64 UR6, c[0x0][0x400] ;  /* 0x0001000000067ab9 */ /* 0x000fe20000000a00 */
[----:B------:R-:W-:-:S05]  /*4e80*/  IADD3 R4, -R7, RZ, RZ ;  /* 0x000000ff07047210 */ /* 0x000fca0007ffe1ff */
[----:B------:R-:W1:Y:S01]  /*4e90*/  @P0 LDC R11, c[0x0][0x33c] ;  /* 0x0000cf00ff0b0b82 */ /* 0x000e620000000800 */
[----:B------:R-:W-:-:S04]  /*4ea0*/  IMAD R4, R4, UR8, R5 ;  /* 0x0000000804047c24 */ /* 0x000fc8000f8e0205 */
[C---:B------:R-:W-:Y:S02]  /*4eb0*/  IMAD R3, R4.reuse, UR6, R3 ;  /* 0x0000000604037c24 */ /* 0x040fe4000f8e0203 */
[----:B------:R-:W-:Y:S01]  /*4ec0*/  IMAD R2, R4, UR7, R2 ;  /* 0x0000000704027c24 */ /* 0x000fe2000f8e0202 */
[----:B------:R-:W2:Y:S01]  /*4ed0*/  @P0 LDC.64 R12, c[0x0][0x408] ;  /* 0x00010200ff0c0b82 */ /* 0x000ea20000000a00 */
[----:B0-----:R-:W-:-:S05]  /*4ee0*/  @P0 IMAD.HI.U32 R0, R7, R8, R6 ;  /* 0x0000000807000227 */ /* 0x001fca00078e0006 */
[----:B------:R-:W-:-:S04]  /*4ef0*/  @P0 SHF.R.U32.HI R0, RZ, R9, R0 ;  /* 0x00000009ff000219 */ /* 0x000fc80000011600 */
[----:B------:R-:W-:-:S05]  /*4f00*/  @P0 IADD3 R6, -R0, RZ, RZ ;  /* 0x000000ff00060210 */ /* 0x000fca0007ffe1ff */
[----:B-1----:R-:W-:-:S04]  /*4f10*/  @P0 IMAD R6, R11, R6, R7 ;  /* 0x000000060b060224 */ /* 0x002fc800078e0207 */
[C---:B--2---:R-:W-:Y:S02]  /*4f20*/  @P0 IMAD R3, R6.reuse, R12, R3 ;  /* 0x0000000c06030224 */ /* 0x044fe400078e0203 */
[----:B------:R-:W-:-:S07]  /*4f30*/  @P0 IMAD R2, R6, R13, R2 ;  /* 0x0000000d06020224 */ /* 0x000fce00078e0202 */
.L_x_1422:
[----:B------:R-:W-:Y:S02]  /*4f40*/  ULDC.64 UR6, c[0x0][0x418] ;  /* 0x0001060000067ab9 */ /* 0x000fe40000000a00 */
[----:B------:R-:W-:-:S04]  /*4f50*/  IADD3 R4, P0, R2, UR6, RZ ;  /* 0x0000000602047c10 */ /* 0x000fc8000ff1e0ff */
[----:B------:R-:W-:Y:S01]  /*4f60*/  IADD3.X R5, RZ, UR7, RZ, P0, !PT ;  /* 0x00000007ff057c10 */ /* 0x000fe200087fe4ff */
[----:B------:R-:W0:Y:S01]  /*4f70*/  LDC.U16 R0, c[0x0][0x422] ;  /* 0x00010880ff007b82 */ /* 0x000e220000000400 */
[----:B------:R-:W-:-:S03]  /*4f80*/  ULDC.64 UR6, c[0x0][0x410] ;  /* 0x0001040000067ab9 */ /* 0x000fc60000000a00 */
[----:B------:R-:W2:Y:S01]  /*4f90*/  LDG.E.U16 R4, desc[UR4][R4.64] ;  /* 0x0000000404047981 */ /* 0x000ea2000c1e1500 */
[----:B------:R-:W-:-:S04]  /*4fa0*/  IADD3 R2, P0, R3, UR6, RZ ;  /* 0x0000000603027c10 */ /* 0x000fc8000ff1e0ff */
[----:B------:R-:W-:Y:S01]  /*4fb0*/  IADD3.X R3, RZ, UR7, RZ, P0, !PT ;  /* 0x00000007ff037c10 */ /* 0x000fe200087fe4ff */
[----:B0-----:R-:W-:Y:S02]  /*4fc0*/  HADD2.F32 R7, -RZ, R0.H0_H0 ;  /* 0x20000000ff077230 */ /* 0x001fe40000004100 */
[----:B--2---:R-:W-:-:S05]  /*4fd0*/  HADD2.F32 R0, -RZ, R4.H0_H0 ;  /* 0x20000004ff007230 */ /* 0x004fca0000004100 */
[----:B------:R-:W-:-:S04]  /*4fe0*/  LOP3.LUT R0, R0, 0x80000000, R7, 0xb8, !PT ;  /* 0x8000000000007812 */ /* 0x000fc800078eb807 */
[----:B------:R-:W-:-:S05]  /*4ff0*/  F2FP.F16.F32.PACK_AB R0, RZ, R0 ;  /* 0x00000000ff00723e */ /* 0x000fca00000000ff */
[----:B------:R-:W-:Y:S01]  /*5000*/  STG.E.U16 desc[UR4][R2.64], R0 ;  /* 0x0000000002007986 */ /* 0x000fe2000c101504 */
[----:B------:R-:W-:Y:S05]  /*5010*/  EXIT ;  /* 0x000000000000794d */ /* 0x000fea0003800000 */
.L_x_1423:
        /* <DEDUP_REMOVED lines=14> */
.L_x_8018:


//--------------------- .text._ZN2at6native27unrolled_elementwise_kernelINS0_13BUnaryFunctorIN3c104HalfES4_S4_ZZZNS0_20copysign_kernel_cudaERNS_18TensorIteratorBaseEENKUlvE_clEvENKUlvE2_clEvEUlS4_S4_E_EESt5arrayIPcLm2EELi4E23TrivialOffsetCalculatorILi1EjESF_NS0_6memory15LoadWithoutCastENSG_16StoreWithoutCastEEEviT_T0_T2_T3_T4_T5_ --------------------------
	.section	.text._ZN2at6native27unrolled_elementwise_kernelINS0_13BUnaryFunctorIN3c104HalfES4_S4_ZZZNS0_20copysign_kernel_cudaERNS_18TensorIteratorBaseEENKUlvE_clEvENKUlvE2_clEvEUlS4_S4_E_EESt5arrayIPcLm2EELi4E23TrivialOffsetCalculatorILi1EjESF_NS0_6memory15LoadWithoutCastENSG_16StoreWithoutCastEEEviT_T0_T2_T3_T4_T5_,"ax",@progbits
	.align	128
        .global         _ZN2at6native27unrolled_elementwise_kernelINS0_13BUnaryFunctorIN3c104HalfES4_S4_ZZZNS0_20copysign_kernel_cudaERNS_18TensorIteratorBaseEENKUlvE_clEvENKUlvE2_clEvEUlS4_S4_E_EESt5arrayIPcLm2EELi4E23TrivialOffsetCalculatorILi1EjESF_NS0_6memory15LoadWithoutCastENSG_16StoreWithoutCastEEEviT_T0_T2_T3_T4_T5_
        .type           _ZN2at6native27unrolled_elementwise_kernelINS0_13BUnaryFunctorIN3c104HalfES4_S4_ZZZNS0_20copysign_kernel_cudaERNS_18TensorIteratorBaseEENKUlvE_clEvENKUlvE2_clEvEUlS4_S4_E_EESt5arrayIPcLm2EELi4E23TrivialOffsetCalculatorILi1EjESF_NS0_6memory15LoadWithoutCastENSG_16StoreWithoutCastEEEviT_T0_T2_T3_T4_T5_,@function
        .size           _ZN2at6native27unrolled_elementwise_kernelINS0_13BUnaryFunctorIN3c104HalfES4_S4_ZZZNS0_20copysign_kernel_cudaERNS_18TensorIteratorBaseEENKUlvE_clEvENKUlvE2_clEvEUlS4_S4_E_EESt5arrayIPcLm2EELi4E23TrivialOffsetCalculatorILi1EjESF_NS0_6memory15LoadWithoutCastENSG_16StoreWithoutCastEEEviT_T0_T2_T3_T4_T5_,(.L_x_8019 - _ZN2at6native27unrolled_elementwise_kernelINS0_13BUnaryFunctorIN3c104HalfES4_S4_ZZZNS0_20copysign_kernel_cudaERNS_18TensorIteratorBaseEENKUlvE_clEvENKUlvE2_clEvEUlS4_S4_E_EESt5arrayIPcLm2EELi4E23TrivialOffsetCalculatorILi1EjESF_NS0_6memory15LoadWithoutCastENSG_16StoreWithoutCastEEEviT_T0_T2_T3_T4_T5_)
        .other          _ZN2at6native27unrolled_elementwise_kernelINS0_13BUnaryFunctorIN3c104HalfES4_S4_ZZZNS0_20copysign_kernel_cudaERNS_18TensorIteratorBaseEENKUlvE_clEvENKUlvE2_clEvEUlS4_S4_E_EESt5arrayIPcLm2EELi4E23TrivialOffsetCalculatorILi1EjESF_NS0_6memory15LoadWithoutCastENSG_16StoreWithoutCastEEEviT_T0_T2_T3_T4_T5_,@"STO_CUDA_ENTRY STV_DEFAULT"
_ZN2at6native27unrolled_elementwise_kernelINS0_13BUnaryFunctorIN3c104HalfES4_S4_ZZZNS0_20copysign_kernel_cudaERNS_18TensorIteratorBaseEENKUlvE_clEvENKUlvE2_clEvEUlS4_S4_E_EESt5arrayIPcLm2EELi4E23TrivialOffsetCalculatorILi1EjESF_NS0_6memory15LoadWithoutCastENSG_16StoreWithoutCastEEEviT_T0_T2_T3_T4_T5_:
.text._ZN2at6native27unrolled_elementwise_kernelINS0_13BUnaryFunctorIN3c104HalfES4_S4_ZZZNS0_20copysign_kernel_cudaERNS_18TensorIteratorBaseEENKUlvE_clEvENKUlvE2_clEvEUlS4_S4_E_EESt5arrayIPcLm2EELi4E23TrivialOffsetCalculatorILi1EjESF_NS0_6memory15LoadWithoutCastENSG_16StoreWithoutCastEEEviT_T0_T2_T3_T4_T5_:
        /* <DEDUP_REMOVED lines=12> */
[----:B------:R-:W-:-:S13]  /*00c0*/  ISETP.GE.AND P1, PT, R13, R2, PT ;  /* 0x000000020d00720c */ /* 0x000fda0003f26270 */
[----:B------:R-:W-:Y:S01]  /*00d0*/  @!P1 IMAD R19, R0, 0x200, R13 ;  /* 0x0000020000139824 */ /* 0x000fe200078e020d */
[----:B------:R-:W1:Y:S01]  /*00e0*/  @!P1 LDC.64 R10, c[0x0][0x220] ;  /* 0x00008800ff0a9b82 */ /* 0x000e620000000a00 */
[----:B------:R-:W-:-:S05]  /*00f0*/  @!P1 VIADD R13, R13, 0x80 ;  /* 0x000000800d0d9836 */ /* 0x000fca0000000000 */
[----:B------:R-:W-:Y:S01]  /*0100*/  ISETP.GE.AND P3, PT, R13, R2, PT ;  /* 0x000000020d00720c */ /* 0x000fe20003f66270 */
[----:B0-----:R-:W-:-:S05]  /*0110*/  @!P0 IMAD.WIDE.U32 R14, R17, 0x2, R14 ;  /* 0x00000002110e8825 */ /* 0x001fca00078e000e */
[----:B------:R-:W2:Y:S07]  /*0120*/  @!P0 LDG.E.U16 R6, desc[UR4][R14.64] ;  /* 0x000000040e068981 */ /* 0x000eae000c1e1500 */
[----:B------:R-:W0:Y:S01]  /*0130*/  @!P3 LDC.64 R8, c[0x0][0x220] ;  /* 0x00008800ff08bb82 */ /* 0x000e220000000a00 */
[----:B------:R-:W-:Y:S02]  /*0140*/  @!P3 LEA R21, R0, R13, 0x9 ;  /* 0x0000000d0015b211 */ /* 0x000fe400078e48ff */
[----:B------:R-:W-:Y:S01]  /*0150*/  PRMT R12, RZ, 0x7610, R12 ;  /* 0x00007610ff0c7816 */ /* 0x000fe2000000000c */
[----:B-1----:R-:W-:Y:S01]  /*0160*/  @!P1 IMAD.WIDE.U32 R16, R19, 0x2, R10 ;  /* 0x0000000213109825 */ /* 0x002fe200078e000a */
[----:B------:R-:W-:-:S06]  /*0170*/  PRMT R11, RZ, 0x7610, R11 ;  /* 0x00007610ff0b7816 */ /* 0x000fcc000000000b */
[----:B------:R1:W3:Y:S01]  /*0180*/  @!P1 LDG.E.U16 R11, desc[UR4][R16.64] ;  /* 0x00000004100b9981 */ /* 0x0002e2000c1e1500 */
[----:B0-----:R-:W-:-:S05]  /*0190*/  @!P3 IMAD.WIDE.U32 R8, R21, 0x2, R8 ;  /* 0x000000021508b825 */ /* 0x001fca00078e0008 */
[----:B------:R0:W4:Y:S01]  /*01a0*/  @!P3 LDG.E.U16 R12, desc[UR4][R8.64] ;  /* 0x00000004080cb981 */ /* 0x000122000c1e1500 */
[----:B------:R-:W-:-:S05]  /*01b0*/  @!P3 VIADD R13, R13, 0x80 ;  /* 0x000000800d0db836 */ /* 0x000fca0000000000 */
[----:B------:R-:W-:Y:S01]  /*01c0*/  ISETP.GE.AND P2, PT, R13, R2, PT ;  /* 0x000000020d00720c */ /* 0x000fe20003f46270 */
[----:B-1----:R-:W1:Y:S01]  /*01d0*/  @!P0 LDC.U16 R16, c[0x0][0x216] ;  /* 0x00008580ff108b82 */ /* 0x002e620000000400 */
[----:B------:R-:W-:-:S07]  /*01e0*/  PRMT R10, RZ, 0x7610, R10 ;  /* 0x00007610ff0a7816 */ /* 0x000fce000000000a */
[----:B0-----:R-:W0:Y:S08]  /*01f0*/  @!P0 LDC.64 R8, c[0x0][0x218] ;  /* 0x00008600ff088b82 */ /* 0x001e300000000a00 */
[----:B------:R-:W1:Y:S01]  /*0200*/  @!P2 LDC.64 R18, c[0x0][0x220] ;  /* 0x00008800ff12ab82 */ /* 0x000e620000000a00 */
[----:B------:R-:W-:Y:S01]  /*0210*/  @!P2 IMAD R15, R0, 0x200, R13 ;  /* 0x00000200000fa824 */ /* 0x000fe200078e020d */
[----:B------:R-:W-:-:S03]  /*0220*/  IADD3 R13, R7, 0x80, RZ ;  /* 0x00000080070d7810 */ /* 0x000fc60007ffe0ff */
[----:B-1----:R-:W-:-:S04]  /*0230*/  @!P2 IMAD.WIDE.U32 R14, R15, 0x2, R18 ;  /* 0x000000020f0ea825 */ /* 0x002fc800078e0012 */
[----:B------:R-:W-:Y:S01]  /*0240*/  VIADD R19, R7, 0x100 ;  /* 0x0000010007137836 */ /* 0x000fe20000000000 */
[----:B------:R1:W5:Y:S01]  /*0250*/  @!P2 LDG.E.U16 R10, desc[UR4][R14.64] ;  /* 0x000000040e0aa981 */ /* 0x000362000c1e1500 */
[----:B------:R-:W-:-:S03]  /*0260*/  ISETP.GE.AND P2, PT, R13, R2, PT ;  /* 0x000000020d00720c */ /* 0x000fc60003f46270 */
[----:B------:R-:W-:Y:S01]  /*0270*/  ISETP.GE.AND P3, PT, R19, R2, PT ;  /* 0x000000021300720c */ /* 0x000fe20003f66270 */
[----:B------:R-:W-:-:S05]  /*0280*/  VIADD R13, R7, 0x180 ;  /* 0x00000180070d7836 */ /* 0x000fca0000000000 */
[----:B------:R-:W-:Y:S01]  /*0290*/  ISETP.GE.AND P1, PT, R13, R2, PT ;  /* 0x000000020d00720c */ /* 0x000fe20003f26270 */
[----:B-1----:R-:W-:-:S03]  /*02a0*/  @!P0 HADD2.F32 R14, -RZ, R16.H0_H0 ;  /* 0x20000010ff0e8230 */ /* 0x002fc60000004100 */
[----:B------:R-:W1:Y:S01]  /*02b0*/  @!P2 LDC.U16 R17, c[0x0][0x216] ;  /* 0x00008580ff11ab82 */ /* 0x000e620000000400 */
[----:B------:R-:W-:-:S07]  /*02c0*/  @!P0 LEA R15, R0, R7, 0x9 ;  /* 0x00000007000f8211 */ /* 0x000fce00078e48ff */
[----:B------:R-:W1:Y:S01]  /*02d0*/  @!P3 LDC.U16 R18, c[0x0][0x216] ;  /* 0x00008580ff12bb82 */ /* 0x000e620000000400 */
[----:B0-----:R-:W-:-:S04]  /*02e0*/  @!P0 IMAD.WIDE.U32 R8, R15, 0x2, R8 ;  /* 0x000000020f088825 */ /* 0x001fc800078e0008 */
[----:B------:R-:W-:-:S05]  /*02f0*/  @!P0 VIADD R7, R7, 0x80 ;  /* 0x0000008007078836 */ /* 0x000fca0000000000 */
[----:B------:R-:W-:Y:S01]  /*0300*/  ISETP.GE.AND P4, PT, R7, R2, PT ;  /* 0x000000020700720c */ /* 0x000fe20003f86270 */
[----:B------:R-:W-:Y:S01]  /*0310*/  BSSY B0, `(.L_x_1424) ;  /* 0x000001a000007945 */ /* 0x000fe20003800000 */
[----:B--2---:R-:W-:-:S05]  /*0320*/  @!P0 HADD2.F32 R13, -RZ, R6.H0_H0 ;  /* 0x20000006ff0d8230 */ /* 0x004fca0000004100 */
[----:B------:R-:W-:-:S04]  /*0330*/  @!P0 LOP3.LUT R13, R13, 0x80000000, R14, 0xb8, !PT ;  /* 0x800000000d0d8812 */ /* 0x000fc800078eb80e */
[----:B------:R-:W-:Y:S01]  /*0340*/  @!P0 F2FP.F16.F32.PACK_AB R4, RZ, R13 ;  /* 0x0000000dff04823e */ /* 0x000fe200000000ff */
[----:B------:R-:W0:Y:S04]  /*0350*/  @!P1 LDC.U16 R6, c[0x0][0x216] ;  /* 0x00008580ff069b82 */ /* 0x000e280000000400 */
[----:B------:R2:W-:Y:S01]  /*0360*/  @!P0 STG.E.U16 desc[UR4][R8.64], R4 ;  /* 0x0000000408008986 */ /* 0x0005e2000c101504 */
[----:B-1----:R-:W-:Y:S02]  /*0370*/  @!P2 HADD2.F32 R14, -RZ, R17.H0_H0 ;  /* 0x20000011ff0ea230 */ /* 0x002fe40000004100 */
[----:B------:R-:W-:Y:S02]  /*0380*/  @!P3 HADD2.F32 R13, -RZ, R18.H0_H0 ;  /* 0x20000012ff0db230 */ /* 0x000fe40000004100 */
[----:B---3--:R-:W-:-:S05]  /*0390*/  @!P2 HADD2.F32 R11, -RZ, R11.H0_H0 ;  /* 0x2000000bff0ba230 */ /* 0x008fca0000004100 */
[----:B------:R-:W-:Y:S01]  /*03a0*/  @!P2 LOP3.LUT R11, R11, 0x80000000, R14, 0xb8, !PT ;  /* 0x800000000b0ba812 */ /* 0x000fe200078eb80e */
[----:B----4-:R-:W-:-:S03]  /*03b0*/  @!P3 HADD2.F32 R12, -RZ, R12.H0_H0 ;  /* 0x2000000cff0cb230 */ /* 0x010fc60000004100 */
[----:B------:R-:W-:Y:S02]  /*03c0*/  @!P2 F2FP.F16.F32.PACK_AB R5, RZ, R11 ;  /* 0x0000000bff05a23e */ /* 0x000fe400000000ff */
[----:B------:R-:W-:-:S04]  /*03d0*/  @!P3 LOP3.LUT R12, R12, 0x80000000, R13, 0xb8, !PT ;  /* 0x800000000c0cb812 */ /* 0x000fc800078eb80d */
[----:B------:R-:W-:Y:S01]  /*03e0*/  @!P3 F2FP.F16.F32.PACK_AB R3, RZ, R12 ;  /* 0x0000000cff03b23e */ /* 0x000fe200000000ff */
[----:B0-2---:R-:W-:Y:S06]  /*03f0*/  @P4 BRA `(.L_x_1425) ;  /* 0x00000000002c4947 */ /* 0x005fec0003800000 */
[----:B------:R-:W0:Y:S01]  /*0400*/  LDC.64 R8, c[0x0][0x218] ;  /* 0x00008600ff087b82 */ /* 0x000e220000000a00 */
[----:B------:R-:W-:Y:S01]  /*0410*/  LEA R11, R0, R7, 0x9 ;  /* 0x00000007000b7211 */ /* 0x000fe200078e48ff */
[----:B------:R-:W-:Y:S01]  /*0420*/  VIADD R7, R7, 0x80 ;  /* 0x0000008007077836 */ /* 0x000fe20000000000 */
[----:B------:R-:W-:-:S04]  /*0430*/  PRMT R12, R5, 0x7610, R12 ;  /* 0x00007610050c7816 */ /* 0x000fc8000000000c */
[----:B------:R-:W-:-:S13]  /*0440*/  ISETP.GE.AND P0, PT, R7, R2, PT ;  /* 0x000000020700720c */ /* 0x000fda0003f06270 */
[----:B------:R-:W-:Y:S01]  /*0450*/  @!P0 LEA R13, R0, R7, 0x9 ;  /* 0x00000007000d8211 */ /* 0x000fe200078e48ff */
[----:B------:R-:W-:Y:S02]  /*0460*/  @!P0 VIADD R7, R7, 0x80 ;  /* 0x0000008007078836 */ /* 0x000fe40000000000 */
[----:B0-----:R-:W-:-:S04]  /*0470*/  IMAD.WIDE.U32 R4, R11, 0x2, R8 ;  /* 0x000000020b047825 */ /* 0x001fc800078e0008 */
[----:B------:R-:W-:Y:S01]  /*0480*/  @!P0 IMAD.WIDE.U32 R8, R13, 0x2, R8 ;  /* 0x000000020d088825 */ /* 0x000fe200078e0008 */
[----:B------:R0:W-:Y:S04]  /*0490*/  STG.E.U16 desc[UR4][R4.64], R12 ;  /* 0x0000000c04007986 */ /* 0x0001e8000c101504 */
[----:B------:R0:W-:Y:S02]  /*04a0*/  @!P0 STG.E.U16 desc[UR4][R8.64], R3 ;  /* 0x0000000308008986 */ /* 0x0001e4000c101504 */
.L_x_1425:
[----:B------:R-:W-:Y:S05]  /*04b0*/  BSYNC B0 ;  /* 0x0000000000007941 */ /* 0x000fea0003800000 */
.L_x_1424:
[----:B------:R-:W-:-:S13]  /*04c0*/  ISETP.GE.AND P0, PT, R7, R2, PT ;  /* 0x000000020700720c */ /* 0x000fda0003f06270 */
[----:B------:R-:W-:Y:S05]  /*04d0*/  @P0 EXIT ;  /* 0x000000000000094d */ /* 0x000fea0003800000 */
[----:B0-----:R-:W0:Y:S01]  /*04e0*/  LDC.64 R2, c[0x0][0x218] ;  /* 0x00008600ff027b82 */ /* 0x001e220000000a00 */
[----:B------:R-:W-:Y:S01]  /*04f0*/  @!P1 HADD2.F32 R5, -RZ, R6.H0_H0 ;  /* 0x20000006ff059230 */ /* 0x000fe20000004100 */
[----:B------:R-:W-:Y:S01]  /*0500*/  LEA R7, R0, R7, 0x9 ;  /* 0x0000000700077211 */ /* 0x000fe200078e48ff */
[----:B-----5:R-:W-:-:S05]  /*0510*/  @!P1 HADD2.F32 R10, -RZ, R10.H0_H0 ;  /* 0x2000000aff0a9230 */ /* 0x020fca0000004100 */
[----:B------:R-:W-:-:S04]  /*0520*/  @!P1 LOP3.LUT R10, R10, 0x80000000, R5, 0xb8, !PT ;  /* 0x800000000a0a9812 */ /* 0x000fc800078eb805 */
[----:B------:R-:W-:Y:S01]  /*0530*/  @!P1 F2FP.F16.F32.PACK_AB R4, RZ, R10 ;  /* 0x0000000aff04923e */ /* 0x000fe200000000ff */
[----:B0-----:R-:W-:-:S05]  /*0540*/  IMAD.WIDE.U32 R2, R7, 0x2, R2 ;  /* 0x0000000207027825 */ /* 0x001fca00078e0002 */
[----:B------:R-:W-:Y:S01]  /*0550*/  STG.E.U16 desc[UR4][R2.64], R4 ;  /* 0x0000000402007986 */ /* 0x000fe2000c101504 */
[----:B------:R-:W-:Y:S05]  /*0560*/  EXIT ;  /* 0x000000000000794d */ /* 0x000fea0003800000 */
.L_x_1426:
        /* <DEDUP_REMOVED lines=9> */
.L_x_8019:


//--------------------- .text._ZN2at6native29vectorized_elementwise_kernelILi2ENS0_13BUnaryFunctorIN3c104HalfES4_S4_ZZZNS0_20copysign_kernel_cudaERNS_18TensorIteratorBaseEENKUlvE_clEvENKUlvE2_clEvEUlS4_S4_E_EESt5arrayIPcLm2EEEEviT0_T1_ --------------------------
	.section	.text._ZN2at6native29vectorized_elementwise_kernelILi2ENS0_13BUnaryFunctorIN3c104HalfES4_S4_ZZZNS0_20copysign_kernel_cudaERNS_18TensorIteratorBaseEENKUlvE_clEvENKUlvE2_clEvEUlS4_S4_E_EESt5arrayIPcLm2EEEEviT0_T1_,"ax",@progbits
	.align	128
        .global         _ZN2at6native29vectorized_elementwise_kernelILi2ENS0_13BUnaryFunctorIN3c104HalfES4_S4_ZZZNS0_20copysign_kernel_cudaERNS_18TensorIteratorBaseEENKUlvE_clEvENKUlvE2_clEvEUlS4_S4_E_EESt5arrayIPcLm2EEEEviT0_T1_
        .type           _ZN2at6native29vectorized_elementwise_kernelILi2ENS0_13BUnaryFunctorIN3c104HalfES4_S4_ZZZNS0_20copysign_kernel_cudaERNS_18TensorIteratorBaseEENKUlvE_clEvENKUlvE2_clEvEUlS4_S4_E_EESt5arrayIPcLm2EEEEviT0_T1_,@function
        .size           _ZN2at6native29vectorized_elementwise_kernelILi2ENS0_13BUnaryFunctorIN3c104HalfES4_S4_ZZZNS0_20copysign_kernel_cudaERNS_18TensorIteratorBaseEENKUlvE_clEvENKUlvE2_clEvEUlS4_S4_E_EESt5arrayIPcLm2EEEEviT0_T1_,(.L_x_8020 - _ZN2at6native29vectorized_elementwise_kernelILi2ENS0_13BUnaryFunctorIN3c104HalfES4_S4_ZZZNS0_20copysign_kernel_cudaERNS_18TensorIteratorBaseEENKUlvE_clEvENKUlvE2_clEvEUlS4_S4_E_EESt5arrayIPcLm2EEEEviT0_T1_)
        .other          _ZN2at6native29vectorized_elementwise_kernelILi2ENS0_13BUnaryFunctorIN3c104HalfES4_S4_ZZZNS0_20copysign_kernel_cudaERNS_18TensorIteratorBaseEENKUlvE_clEvENKUlvE2_clEvEUlS4_S4_E_EESt5arrayIPcLm2EEEEviT0_T1_,@"STO_CUDA_ENTRY STV_DEFAULT"
_ZN2at6native29vectorized_elementwise_kernelILi2ENS0_13BUnaryFunctorIN3c104HalfES4_S4_ZZZNS0_20copysign_kernel_cudaERNS_18TensorIteratorBaseEENKUlvE_clEvENKUlvE2_clEvEUlS4_S4_E_EESt5arrayIPcLm2EEEEviT0_T1_:
.text._ZN2at6native29vectorized_elementwise_kernelILi2ENS0_13BUnaryFunctorIN3c104HalfES4_S4_ZZZNS0_20copysign_kernel_cudaERNS_18TensorIteratorBaseEENKUlvE_clEvENKUlvE2_clEvEUlS4_S4_E_EESt5arrayIPcLm2EEEEviT0_T1_:
        /* <DEDUP_REMOVED lines=9> */
[----:B------:R-:W1:Y:S02]  /*0090*/  LDC.64 R2, c[0x0][0x220] ;  /* 0x00008800ff027b82 */ /* 0x000e640000000a00 */
[----:B-1----:R-:W-:-:S04]  /*00a0*/  IMAD.WIDE R2, R0, 0x2, R2 ;  /* 0x0000000200027825 */ /* 0x002fc800078e0202 */
[----:B0-----:R-:W-:Y:S02]  /*00b0*/  IMAD.WIDE.U32 R4, R7, 0x4, R2 ;  /* 0x0000000407047825 */ /* 0x001fe400078e0002 */
[----:B------:R-:W0:Y:S03]  /*00c0*/  LDC.64 R2, c[0x0][0x218] ;  /* 0x00008600ff027b82 */ /* 0x000e260000000a00 */
[----:B------:R-:W2:Y:S04]  /*00d0*/  LDG.E R6, desc[UR4][R4.64] ;  /* 0x0000000404067981 */ /* 0x000ea8000c1e1900 */
[----:B------:R-:W3:Y:S04]  /*00e0*/  LDG.E R10, desc[UR4][R4.64+0x200] ;  /* 0x00020004040a7981 */ /* 0x000ee8000c1e1900 */
[----:B------:R-:W4:Y:S04]  /*00f0*/  LDG.E R9, desc[UR4][R4.64+0x400] ;  /* 0x0004000404097981 */ /* 0x000f28000c1e1900 */
[----:B------:R1:W5:Y:S01]  /*0100*/  LDG.E R16, desc[UR4][R4.64+0x600] ;  /* 0x0006000404107981 */ /* 0x000362000c1e1900 */
[----:B------:R-:W1:Y:S01]  /*0110*/  LDC.U16 R8, c[0x0][0x216] ;  /* 0x00008580ff087b82 */ /* 0x000e620000000400 */
[----:B0-----:R-:W-:-:S04]  /*0120*/  IMAD.WIDE.U32 R2, R0, 0x2, R2 ;  /* 0x0000000200027825 */ /* 0x001fc800078e0002 */
[----:B------:R-:W-:-:S04]  /*0130*/  IMAD.WIDE R2, R7, 0x4, R2 ;  /* 0x0000000407027825 */ /* 0x000fc800078e0202 */
[----:B-1----:R-:W-:Y:S02]  /*0140*/  HADD2.F32 R7, -RZ, R8.H0_H0 ;  /* 0x20000008ff077230 */ /* 0x002fe40000004100 */
[--C-:B--2---:R-:W-:Y:S02]  /*0150*/  HADD2.F32 R0, -RZ, R6.reuse.H0_H0 ;  /* 0x20000006ff007230 */ /* 0x104fe40000004100 */
[----:B------:R-:W-:Y:S02]  /*0160*/  HADD2.F32 R6, -RZ, R6.H1_H1 ;  /* 0x30000006ff067230 */ /* 0x000fe40000004100 */
[--C-:B---3--:R-:W-:Y:S01]  /*0170*/  HADD2.F32 R8, -RZ, R10.reuse.H0_H0 ;  /* 0x2000000aff087230 */ /* 0x108fe20000004100 */
[--C-:B------:R-:W-:Y:S01]  /*0180*/  LOP3.LUT R0, R0, 0x80000000, R7.reuse, 0xb8, !PT ;  /* 0x8000000000007812 */ /* 0x100fe200078eb807 */
[----:B------:R-:W-:Y:S01]  /*0190*/  HADD2.F32 R10, -RZ, R10.H1_H1 ;  /* 0x3000000aff0a7230 */ /* 0x000fe20000004100 */
[--C-:B------:R-:W-:Y:S01]  /*01a0*/  LOP3.LUT R5, R6, 0x80000000, R7.reuse, 0xb8, !PT ;  /* 0x8000000006057812 */ /* 0x100fe200078eb807 */
[--C-:B----4-:R-:W-:Y:S01]  /*01b0*/  HADD2.F32 R12, -RZ, R9.reuse.H0_H0 ;  /* 0x20000009ff0c7230 */ /* 0x110fe20000004100 */
[--C-:B------:R-:W-:Y:S01]  /*01c0*/  LOP3.LUT R8, R8, 0x80000000, R7.reuse, 0xb8, !PT ;  /* 0x8000000008087812 */ /* 0x100fe200078eb807 */
[----:B------:R-:W-:Y:S01]  /*01d0*/  HADD2.F32 R4, -RZ, R9.H1_H1 ;  /* 0x30000009ff047230 */ /* 0x000fe20000004100 */
[--C-:B------:R-:W-:Y:S01]  /*01e0*/  LOP3.LUT R9, R10, 0x80000000, R7.reuse, 0xb8, !PT ;  /* 0x800000000a097812 */ /* 0x100fe200078eb807 */
[--C-:B-----5:R-:W-:Y:S01]  /*01f0*/  HADD2.F32 R14, -RZ, R16.reuse.H0_H0 ;  /* 0x20000010ff0e7230 */ /* 0x120fe20000004100 */
[--C-:B------:R-:W-:Y:S01]  /*0200*/  LOP3.LUT R12, R12, 0x80000000, R7.reuse, 0xb8, !PT ;  /* 0x800000000c0c7812 */ /* 0x100fe200078eb807 */
[----:B------:R-:W-:Y:S01]  /*0210*/  HADD2.F32 R16, -RZ, R16.H1_H1 ;  /* 0x30000010ff107230 */ /* 0x000fe20000004100 */
[----:B------:R-:W-:-:S02]  /*0220*/  LOP3.LUT R11, R4, 0x80000000, R7, 0xb8, !PT ;  /* 0x80000000040b7812 */ /* 0x000fc400078eb807 */
[--C-:B------:R-:W-:Y:S02]  /*0230*/  LOP3.LUT R14, R14, 0x80000000, R7.reuse, 0xb8, !PT ;  /* 0x800000000e0e7812 */ /* 0x100fe400078eb807 */
[----:B------:R-:W-:Y:S02]  /*0240*/  LOP3.LUT R7, R16, 0x80000000, R7, 0xb8, !PT ;  /* 0x8000000010077812 */ /* 0x000fe400078eb807 */
[----:B------:R-:W-:Y:S02]  /*0250*/  F2FP.F16.F32.PACK_AB R5, R5, R0 ;  /* 0x000000000505723e */ /* 0x000fe400000000ff */
[----:B------:R-:W-:Y:S02]  /*0260*/  F2FP.F16.F32.PACK_AB R9, R9, R8 ;  /* 0x000000080909723e */ /* 0x000fe400000000ff */
[----:B------:R-:W-:Y:S01]  /*0270*/  F2FP.F16.F32.PACK_AB R11, R11, R12 ;  /* 0x0000000c0b0b723e */ /* 0x000fe200000000ff */
[----:B------:R-:W-:Y:S01]  /*0280*/  STG.E desc[UR4][R2.64], R5 ;  /* 0x0000000502007986 */ /* 0x000fe2000c101904 */
[----:B------:R-:W-:-:S03]  /*0290*/  F2FP.F16.F32.PACK_AB R7, R7, R14 ;  /* 0x0000000e0707723e */ /* 0x000fc600000000ff */
[----:B------:R-:W-:Y:S04]  /*02a0*/  STG.E desc[UR4][R2.64+0x200], R9 ;  /* 0x0002000902007986 */ /* 0x000fe8000c101904 */
[----:B------:R-:W-:Y:S04]  /*02b0*/  STG.E desc[UR4][R2.64+0x400], R11 ;  /* 0x0004000b02007986 */ /* 0x000fe8000c101904 */
[----:B------:R-:W-:Y:S01]  /*02c0*/  STG.E desc[UR4][R2.64+0x600], R7 ;  /* 0x0006000702007986 */ /* 0x000fe2000c101904 */
[----:B------:R-:W-:Y:S05]  /*02d0*/  EXIT ;  /* 0x000000000000794d */ /* 0x000fea0003800000 */
.L_x_1427:
[----:B------:R-:W0:Y:S02]  /*02e0*/  S2R R25, SR_TID.X ;  /* 0x0000000000197919 */ /* 0x000e240000002100 */
[----:B0-----:R-:W-:Y:S01]  /*02f0*/  ISETP.GE.AND P0, PT, R25, R2, PT ;  /* 0x000000021900720c */ /* 0x001fe20003f06270 */
[----:B------:R-:W-:-:S12]  /*0300*/  IMAD.MOV.U32 R29, RZ, RZ, R25 ;  /* 0x000000ffff1d7224 */ /* 0x000fd800078e0019 */
[----:B------:R-:W-:Y:S01]  /*0310*/  @!P0 IMAD.IADD R11, R0, 0x1, R29 ;  /* 0x00000001000b8824 */ /* 0x000fe200078e021d */
[----:B------:R-:W-:Y:S01]  /*0320*/  @!P0 IADD3 R29, R29, 0x80, RZ ;  /* 0x000000801d1d8810 */ /* 0x000fe20007ffe0ff */
[----:B------:R-:W0:Y:S03]  /*0330*/  @!P0 LDC.64 R12, c[0x0][0x220] ;  /* 0x00008800ff0c8b82 */ /* 0x000e260000000a00 */
[----:B------:R-:W-:-:S13]  /*0340*/  ISETP.GE.AND P6, PT, R29, R2, PT ;  /* 0x000000021d00720c */ /* 0x000fda0003fc6270 */
[----:B------:R-:W-:Y:S01]  /*0350*/  @!P6 IMAD.IADD R3, R0, 0x1, R29 ;  /* 0x000000010003e824 */ /* 0x000fe200078e021d */
[----:B------:R-:W1:Y:S01]  /*0360*/  @!P6 LDC.64 R16, c[0x0][0x220] ;  /* 0x00008800ff10eb82 */ /* 0x000e620000000a00 */
[----:B------:R-:W-:-:S05]  /*0370*/  @!P6 VIADD R29, R29, 0x80 ;  /* 0x000000801d1de836 */ /* 0x000fca0000000000 */
[----:B------:R-:W-:-:S13]  /*0380*/  ISETP.GE.AND P5, PT, R29, R2, PT ;  /* 0x000000021d00720c */ /* 0x000fda0003fa6270 */
[----:B------:R-:W-:Y:S01]  /*0390*/  @!P5 IADD3 R15, R0, R29, RZ ;  /* 0x0000001d000fd210 */ /* 0x000fe20007ffe0ff */
[----:B------:R-:W-:Y:S01]  /*03a0*/  @!P5 VIADD R29, R29, 0x80 ;  /* 0x000000801d1dd836 */ /* 0x000fe20000000000 */
[----:B------:R-:W2:Y:S01]  /*03b0*/  @!P5 LDC.64 R18, c[0x0][0x220] ;  /* 0x00008800ff12db82 */ /* 0x000ea20000000a00 */
[----:B-1----:R-:W-:-:S03]  /*03c0*/  @!P6 IMAD.WIDE.U32 R16, R3, 0x2, R16 ;  /* 0x000000020310e825 */ /* 0x002fc600078e0010 */
[----:B------:R-:W-:Y:S02]  /*03d0*/  ISETP.GE.AND P4, PT, R29, R2, PT ;  /* 0x000000021d00720c */ /* 0x000fe40003f86270 */
[----:B------:R-:W-:-:S06]  /*03e0*/  PRMT R3, RZ, 0x7610, R3 ;  /* 0x00007610ff037816 */ /* 0x000fcc0000000003 */
[----:B------:R-:W3:Y:S05]  /*03f0*/  @!P6 LDG.E.U16 R3, desc[UR4][R16.64] ;  /* 0x000000041003e981 */ /* 0x000eea000c1e1500 */
[----:B------:R-:W-:Y:S01]  /*0400*/  @!P4 IMAD.IADD R23, R0, 0x1, R29 ;  /* 0x000000010017c824 */ /* 0x000fe200078e021d */
[----:B------:R-:W-:-:S04]  /*0410*/  @!P4 IADD3 R29, R29, 0x80, RZ ;  /* 0x000000801d1dc810 */ /* 0x000fc80007ffe0ff */
[----:B------:R-:W-:-:S13]  /*0420*/  ISETP.GE.AND P3, PT, R29, R2, PT ;  /* 0x000000021d00720c */ /* 0x000fda0003f66270 */
[----:B------:R-:W-:Y:S02]  /*0430*/  @!P3 IMAD.IADD R24, R0, 0x1, R29 ;  /* 0x000000010018b824 */ /* 0x000fe400078e021d */
[----:B------:R-:W-:-:S05]  /*0440*/  @!P3 VIADD R29, R29, 0x80 ;  /* 0x000000801d1db836 */ /* 0x000fca0000000000 */
[----:B------:R-:W-:-:S13]  /*0450*/  ISETP.GE.AND P2, PT, R29, R2, PT ;  /* 0x000000021d00720c */ /* 0x000fda0003f46270 */
[----:B------:R-:W-:Y:S01]  /*0460*/  @!P2 IADD3 R26, R0, R29, RZ ;  /* 0x0000001d001aa210 */ /* 0x000fe20007ffe0ff */
[----:B------:R-:W-:-:S05]  /*0470*/  @!P2 VIADD R29, R29, 0x80 ;  /* 0x000000801d1da836 */ /* 0x000fca0000000000 */
[----:B------:R-:W-:Y:S01]  /*0480*/  ISETP.GE.AND P1, PT, R29, R2, PT ;  /* 0x000000021d00720c */ /* 0x000fe20003f26270 */
[----:B0-----:R-:W-:Y:S01]  /*0490*/  @!P0 IMAD.WIDE.U32 R12, R11, 0x2, R12 ;  /* 0x000000020b0c8825 */ /* 0x001fe200078e000c */
[----:B------:R-:W-:Y:S01]  /*04a0*/  PRMT R21, RZ, 0x7610, R21 ;  /* 0x00007610ff157816 */ /* 0x000fe20000000015 */
[----:B------:R-:W0:Y:S01]  /*04b0*/  @!P4 LDC.64 R10, c[0x0][0x220] ;  /* 0x00008800ff0acb82 */ /* 0x000e220000000a00 */
[----:B------:R-:W-:Y:S01]  /*04c0*/  PRMT R28, RZ, 0x7610, R28 ;  /* 0x00007610ff1c7816 */ /* 0x000fe2000000001c */
[----:B--2---:R-:W-:-:S03]  /*04d0*/  @!P5 IMAD.WIDE.U32 R18, R15, 0x2, R18 ;  /* 0x000000020f12d825 */ /* 0x004fc600078e0012 */
[----:B------:R1:W2:Y:S03]  /*04e0*/  @!P0 LDG.E.U16 R21, desc[UR4][R12.64] ;  /* 0x000000040c158981 */ /* 0x0002a6000c1e1500 */
[----:B------:R-:W4:Y:S01]  /*04f0*/  @!P2 LDC.64 R14, c[0x0][0x220] ;  /* 0x00008800ff0eab82 */ /* 0x000f220000000a00 */
[----:B------:R5:W2:Y:S01]  /*0500*/  @!P5 LDG.E.U16 R28, desc[UR4][R18.64] ;  /* 0x00000004121cd981 */ /* 0x000aa2000c1e1500 */
[----:B------:R-:W-:Y:S01]  /*0510*/  @!P1 IMAD.IADD R27, R0, 0x1, R29 ;  /* 0x00000001001b9824 */ /* 0x000fe200078e021d */
[----:B------:R-:W-:-:S04]  /*0520*/  @!P1 IADD3 R29, R29, 0x80, RZ ;  /* 0x000000801d1d9810 */ /* 0x000fc80007ffe0ff */
[----:B------:R-:W-:Y:S01]  /*0530*/  ISETP.GE.AND P6, PT, R29, R2, PT ;  /* 0x000000021d00720c */ /* 0x000fe20003fc6270 */
[----:B-1----:R-:W1:Y:S08]  /*0540*/  @!P3 LDC.64 R12, c[0x0][0x220] ;  /* 0x00008800ff0cbb82 */ /* 0x002e700000000a00 */
[----:B------:R-:W1:Y:S08]  /*0550*/  @!P1 LDC.64 R16, c[0x0][0x220] ;  /* 0x00008800ff109b82 */ /* 0x000e700000000a00 */
[----:B-----5:R-:W5:Y:S01]  /*0560*/  @!P6 LDC.64 R18, c[0x0][0x220] ;  /* 0x00008800ff12eb82 */ /* 0x020f620000000a00 */
[----:B0-----:R-:W-:Y:S01]  /*0570*/  @!P4 IMAD.WIDE.U32 R10, R23, 0x2, R10 ;  /* 0x00000002170ac825 */ /* 0x001fe200078e000a */
[----:B------:R-:W-:-:S03]  /*0580*/  PRMT R23, RZ, 0x7610, R23 ;  /* 0x00007610ff177816 */ /* 0x000fc60000000017 */
[----:B------:R-:W-:Y:S02]  /*0590*/  @!P6 IMAD.IADD R29, R0, 0x1, R29 ;  /* 0x00000001001de824 */ /* 0x000fe400078e021d */
[----:B----4-:R-:W-:Y:S01]  /*05a0*/  @!P2 IMAD.WIDE.U32 R14, R26, 0x2, R14 ;  /* 0x000000021a0ea825 */ /* 0x010fe200078e000e */
[----:B------:R0:W4:Y:S01]  /*05b0*/  @!P4 LDG.E.U16 R23, desc[UR4][R10.64] ;  /* 0x000000040a17c981 */ /* 0x000122000c1e1500 */
[----:B------:R-:W-:Y:S02]  /*05c0*/  PRMT R26, RZ, 0x7610, R26 ;  /* 0x00007610ff1a7816 */ /* 0x000fe4000000001a */
[----:B-1----:R-:W-:Y:S01]  /*05d0*/  @!P3 IMAD.WIDE.U32 R12, R24, 0x2, R12 ;  /* 0x00000002180cb825 */ /* 0x002fe200078e000c */
[----:B------:R-:W-:-:S03]  /*05e0*/  PRMT R24, RZ, 0x7610, R24 ;  /* 0x00007610ff187816 */ /* 0x000fc60000000018 */
[----:B------:R-:W4:Y:S01]  /*05f0*/  @!P2 LDG.E.U16 R26, desc[UR4][R14.64] ;  /* 0x000000040e1aa981 */ /* 0x000f22000c1e1500 */
[----:B------:R-:W-:Y:S01]  /*0600*/  @!P1 IMAD.WIDE.U32 R16, R27, 0x2, R16 ;  /* 0x000000021b109825 */ /* 0x000fe200078e0010 */
[----:B------:R-:W-:Y:S02]  /*0610*/  PRMT R27, RZ, 0x7610, R27 ;  /* 0x00007610ff1b7816 */ /* 0x000fe4000000001b */
[----:B------:R1:W4:Y:S04]  /*0620*/  @!P3 LDG.E.U16 R24, desc[UR4][R12.64] ;  /* 0x000000040c18b981 */ /* 0x000328000c1e1500 */
[----:B------:R1:W4:Y:S01]  /*0630*/  @!P1 LDG.E.U16 R27, desc[UR4][R16.64] ;  /* 0x00000004101b9981 */ /* 0x000322000c1e1500 */
[----:B-----5:R-:W-:Y:S01]  /*0640*/  @!P6 IMAD.WIDE.U32 R18, R29, 0x2, R18 ;  /* 0x000000021d12e825 */ /* 0x020fe200078e0012 */
[----:B------:R-:W-:-:S06]  /*0650*/  PRMT R29, RZ, 0x7610, R29 ;  /* 0x00007610ff1d7816 */ /* 0x000fcc000000001d */
[----:B------:R-:W5:Y:S01]  /*0660*/  @!P6 LDG.E.U16 R29, desc[UR4][R18.64] ;  /* 0x00000004121de981 */ /* 0x000f62000c1e1500 */
[----:B0-----:R-:W-:-:S05]  /*0670*/  VIADD R11, R25, 0x80 ;  /* 0x00000080190b7836 */ /* 0x001fca0000000000 */
[----:B------:R-:W-:-:S13]  /*0680*/  ISETP.GE.AND P5, PT, R11, R2, PT ;  /* 0x000000020b00720c */ /* 0x000fda0003fa6270 */
[----:B------:R-:W0:Y:S01]  /*0690*/  @!P5 LDC.U16 R10, c[0x0][0x216] ;  /* 0x00008580ff0adb82 */ /* 0x000e220000000400 */
[----:B------:R-:W-:-:S04]  /*06a0*/  IADD3 R11, R25, 0x100, RZ ;  /* 0x00000100190b7810 */ /* 0x000fc80007ffe0ff */
[----:B------:R-:W-:-:S03]  /*06b0*/  ISETP.GE.AND P1, PT, R11, R2, PT ;  /* 0x000000020b00720c */ /* 0x000fc60003f26270 */
[----:B-1----:R-:W1:Y:S01]  /*06c0*/  @!P0 LDC.U16 R13, c[0x0][0x216] ;  /* 0x00008580ff0d8b82 */ /* 0x002e620000000400 */
[C---:B------:R-:W-:Y:S01]  /*06d0*/  VIADD R11, R25.reuse, 0x180 ;  /* 0x00000180190b7836 */ /* 0x040fe20000000000 */
[C---:B------:R-:W-:Y:S01]  /*06e0*/  IADD3 R15, R25.reuse, 0x280, RZ ;  /* 0x00000280190f7810 */ /* 0x040fe20007ffe0ff */
[----:B------:R-:W-:-:S03]  /*06f0*/  VIADD R17, R25, 0x300 ;  /* 0x0000030019117836 */ /* 0x000fc60000000000 */
[-C--:B------:R-:W-:Y:S01]  /*0700*/  ISETP.GE.AND P2, PT, R11, R2.reuse, PT ;  /* 0x000000020b00720c */ /* 0x080fe20003f46270 */
[----:B------:R-:W-:Y:S01]  /*0710*/  VIADD R11, R25, 0x200 ;  /* 0x00000200190b7836 */ /* 0x000fe20000000000 */
[-C--:B------:R-:W-:Y:S01]  /*0720*/  ISETP.GE.AND P4, PT, R15, R2.reuse, PT ;  /* 0x000000020f00720c */ /* 0x080fe20003f86270 */
[----:B------:R-:W-:Y:S02]  /*0730*/  VIADD R15, R25, 0x380 ;  /* 0x00000380190f7836 */ /* 0x000fe40000000000 */
[----:B0-----:R-:W-:Y:S01]  /*0740*/  @!P5 HADD2.F32 R10, -RZ, R10.H0_H0 ;  /* 0x2000000aff0ad230 */ /* 0x001fe20000004100 */
[-C--:B------:R-:W-:Y:S02]  /*0750*/  ISETP.GE.AND P3, PT, R11, R2.reuse, PT ;  /* 0x000000020b00720c */ /* 0x080fe40003f66270 */
[----:B------:R-:W-:-:S05]  /*0760*/  ISETP.GE.AND P6, PT, R17, R2, PT ;  /* 0x000000021100720c */ /* 0x000fca0003fc6270 */
[----:B------:R-:W0:Y:S01]  /*0770*/  @!P2 LDC.U16 R12, c[0x0][0x216] ;  /* 0x00008580ff0cab82 */ /* 0x000e220000000400 */
[----:B-1----:R-:W-:-:S07]  /*0780*/  @!P0 HADD2.F32 R14, -RZ, R13.H0_H0 ;  /* 0x2000000dff0e8230 */ /* 0x002fce0000004100 */
[----:B------:R-:W1:Y:S01]  /*0790*/  @!P4 LDC.U16 R16, c[0x0][0x216] ;  /* 0x00008580ff10cb82 */ /* 0x000e620000000400 */
[----:B------:R-:W-:-:S07]  /*07a0*/  @!P0 IADD3 R17, R0, R25, RZ ;  /* 0x0000001900118210 */ /* 0x000fce0007ffe0ff */
[----:B------:R-:W0:Y:S01]  /*07b0*/  @!P3 LDC.U16 R13, c[0x0][0x216] ;  /* 0x00008580ff0dbb82 */ /* 0x000e220000000400 */
[----:B------:R-:W-:Y:S01]  /*07c0*/  @!P0 VIADD R25, R25, 0x80 ;  /* 0x0000008019198836 */ /* 0x000fe20000000000 */
[----:B------:R-:W-:Y:S04]  /*07d0*/  BSSY B0, `(.L_x_1428) ;  /* 0x0000052000007945 */ /* 0x000fe80003800000 */
[----:B------:R-:W-:Y:S01]  /*07e0*/  BSSY B1, `(.L_x_1429) ;  /* 0x000004a000017945 */ /* 0x000fe20003800000 */
[----:B0-----:R-:W-:Y:S02]  /*07f0*/  @!P3 HADD2.F32 R13, -RZ, R13.H0_H0 ;  /* 0x2000000dff0db230 */ /* 0x001fe40000004100 */
[----:B---3--:R-:W-:-:S05]  /*0800*/  @!P5 HADD2.F32 R3, -RZ, R3.H0_H0 ;  /* 0x20000003ff03d230 */ /* 0x008fca0000004100 */
[----:B------:R-:W-:Y:S02]  /*0810*/  @!P5 LOP3.LUT R3, R3, 0x80000000, R10, 0xb8, !PT ;  /* 0x800000000303d812 */ /* 0x000fe400078eb80a */
[----:B------:R-:W0:Y:S02]  /*0820*/  @!P0 LDC.64 R10, c[0x0][0x218] ;  /* 0x00008600ff0a8b82 */ /* 0x000e240000000a00 */
[----:B------:R-:W-:Y:S02]  /*0830*/  @!P5 F2FP.F16.F32.PACK_AB R4, RZ, R3 ;  /* 0x00000003ff04d23e */ /* 0x000fe400000000ff */
[----:B------:R-:W-:-:S04]  /*0840*/  ISETP.GE.AND P5, PT, R15, R2, PT ;  /* 0x000000020f00720c */ /* 0x000fc80003fa6270 */
[----:B------:R-:W3:Y:S08]  /*0850*/  @!P1 LDC.U16 R3, c[0x0][0x216] ;  /* 0x00008580ff039b82 */ /* 0x000ef00000000400 */
[----:B------:R-:W1:Y:S01]  /*0860*/  @!P6 LDC.U16 R15, c[0x0][0x216] ;  /* 0x00008580ff0feb82 */ /* 0x000e620000000400 */
[----:B0-----:R-:W-:-:S04]  /*0870*/  @!P0 IMAD.WIDE.U32 R10, R17, 0x2, R10 ;  /* 0x00000002110a8825 */ /* 0x001fc800078e000a */
[----:B------:R-:W-:Y:S02]  /*0880*/  @!P2 HADD2.F32 R17, -RZ, R12.H0_H0 ;  /* 0x2000000cff11a230 */ /* 0x000fe40000004100 */
[----:B--2---:R-:W-:-:S05]  /*0890*/  @!P0 HADD2.F32 R21, -RZ, R21.H0_H0 ;  /* 0x20000015ff158230 */ /* 0x004fca0000004100 */
[----:B------:R-:W-:Y:S02]  /*08a0*/  @!P0 LOP3.LUT R21, R21, 0x80000000, R14, 0xb8, !PT ;  /* 0x8000000015158812 */ /* 0x000fe400078eb80e */
[----:B------:R-:W0:Y:S02]  /*08b0*/  @!P5 LDC.U16 R14, c[0x0][0x216] ;  /* 0x00008580ff0edb82 */ /* 0x000e240000000400 */
[----:B------:R-:W-:-:S05]  /*08c0*/  @!P0 F2FP.F16.F32.PACK_AB R22, RZ, R21 ;  /* 0x00000015ff16823e */ /* 0x000fca00000000ff */
[----:B------:R2:W-:Y:S01]  /*08d0*/  @!P0 STG.E.U16 desc[UR4][R10.64], R22 ;  /* 0x000000160a008986 */ /* 0x0005e2000c101504 */
[----:B------:R-:W-:Y:S01]  /*08e0*/  ISETP.GE.AND P0, PT, R25, R2, PT ;  /* 0x000000021900720c */ /* 0x000fe20003f06270 */
[----:B---3--:R-:W-:Y:S02]  /*08f0*/  @!P1 HADD2.F32 R3, -RZ, R3.H0_H0 ;  /* 0x20000003ff039230 */ /* 0x008fe40000004100 */
[----:B------:R-:W-:-:S05]  /*0900*/  @!P1 HADD2.F32 R28, -RZ, R28.H0_H0 ;  /* 0x2000001cff1c9230 */ /* 0x000fca0000004100 */
[----:B------:R-:W-:Y:S01]  /*0910*/  @!P1 LOP3.LUT R3, R28, 0x80000000, R3, 0xb8, !PT ;  /* 0x800000001c039812 */ /* 0x000fe200078eb803 */
[----:B----4-:R-:W-:Y:S02]  /*0920*/  @!P2 HADD2.F32 R12, -RZ, R23.H0_H0 ;  /* 0x20000017ff0ca230 */ /* 0x010fe40000004100 */
[----:B0-----:R-:W-:-:S03]  /*0930*/  @!P5 HADD2.F32 R14, -RZ, R14.H0_H0 ;  /* 0x2000000eff0ed230 */ /* 0x001fc60000004100 */
[----:B------:R-:W-:Y:S01]  /*0940*/  @!P2 LOP3.LUT R12, R12, 0x80000000, R17, 0xb8, !PT ;  /* 0x800000000c0ca812 */ /* 0x000fe200078eb811 */
[----:B-1----:R-:W-:Y:S02]  /*0950*/  @!P4 HADD2.F32 R17, -RZ, R16.H0_H0 ;  /* 0x20000010ff11c230 */ /* 0x002fe40000004100 */
[----:B------:R-:W-:Y:S02]  /*0960*/  @!P6 HADD2.F32 R16, -RZ, R15.H0_H0 ;  /* 0x2000000fff10e230 */ /* 0x000fe40000004100 */
[----:B------:R-:W-:Y:S02]  /*0970*/  @!P4 HADD2.F32 R26, -RZ, R26.H0_H0 ;  /* 0x2000001aff1ac230 */ /* 0x000fe40000004100 */
[----:B------:R-:W-:Y:S02]  /*0980*/  @!P3 HADD2.F32 R24, -RZ, R24.H0_H0 ;  /* 0x20000018ff18b230 */ /* 0x000fe40000004100 */
[----:B------:R-:W-:Y:S01]  /*0990*/  @!P6 HADD2.F32 R27, -RZ, R27.H0_H0 ;  /* 0x2000001bff1be230 */ /* 0x000fe20000004100 */
[----:B------:R-:W-:-:S02]  /*09a0*/  @!P4 LOP3.LUT R26, R26, 0x80000000, R17, 0xb8, !PT ;  /* 0x800000001a1ac812 */ /* 0x000fc400078eb811 */
[----:B------:R-:W-:Y:S01]  /*09b0*/  @!P3 LOP3.LUT R24, R24, 0x80000000, R13, 0xb8, !PT ;  /* 0x800000001818b812 */ /* 0x000fe200078eb80d */
[----:B-----5:R-:W-:Y:S01]  /*09c0*/  @!P5 HADD2.F32 R29, -RZ, R29.H0_H0 ;  /* 0x2000001dff1dd230 */ /* 0x020fe20000004100 */
[----:B------:R-:W-:-:S04]  /*09d0*/  @!P6 LOP3.LUT R27, R27, 0x80000000, R16, 0xb8, !PT ;  /* 0x800000001b1be812 */ /* 0x000fc800078eb810 */
[----:B------:R-:W-:Y:S02]  /*09e0*/  @!P5 LOP3.LUT R29, R29, 0x80000000, R14, 0xb8, !PT ;  /* 0x800000001d1dd812 */ /* 0x000fe400078eb80e */
[----:B------:R-:W-:Y:S02]  /*09f0*/  @!P1 F2FP.F16.F32.PACK_AB R5, RZ, R3 ;  /* 0x00000003ff05923e */ /* 0x000fe400000000ff */
[----:B------:R-:W-:Y:S02]  /*0a00*/  @!P2 F2FP.F16.F32.PACK_AB R6, RZ, R12 ;  /* 0x0000000cff06a23e */ /* 0x000fe400000000ff */
[----:B------:R-:W-:Y:S02]  /*0a10*/  @!P3 F2FP.F16.F32.PACK_AB R7, RZ, R24 ;  /* 0x00000018ff07b23e */ /* 0x000fe400000000ff */
[----:B------:R-:W-:Y:S02]  /*0a20*/  @!P4 F2FP.F16.F32.PACK_AB R8, RZ, R26 ;  /* 0x0000001aff08c23e */ /* 0x000fe400000000ff */
[----:B------:R-:W-:-:S02]  /*0a30*/  @!P6 F2FP.F16.F32.PACK_AB R9, RZ, R27 ;  /* 0x0000001bff09e23e */ /* 0x000fc400000000ff */
[----:B------:R-:W-:Y:S01]  /*0a40*/  @!P5 F2FP.F16.F32.PACK_AB R20, RZ, R29 ;  /* 0x0000001dff14d23e */ /* 0x000fe200000000ff */
[----:B--2---:R-:W-:Y:S06]  /*0a50*/  @P0 BRA `(.L_x_1430) ;  /* 0x0000000000300947 */ /* 0x004fec0003800000 */
[----:B------:R-:W0:Y:S01]  /*0a60*/  LDC.64 R10, c[0x0][0x218] ;  /* 0x00008600ff0a7b82 */ /* 0x000e220000000a00 */
[----:B------:R-:W-:Y:S01]  /*0a70*/  IMAD.IADD R3, R0, 0x1, R25 ;  /* 0x0000000100037824 */ /* 0x000fe200078e0219 */
[----:B------:R-:W-:-:S04]  /*0a80*/  IADD3 R25, R25, 0x80, RZ ;  /* 0x0000008019197810 */ /* 0x000fc80007ffe0ff */
[----:B------:R-:W-:Y:S01]  /*0a90*/  ISETP.GE.AND P0, PT, R25, R2, PT ;  /* 0x000000021900720c */ /* 0x000fe20003f06270 */
[----:B0-----:R-:W-:-:S05]  /*0aa0*/  IMAD.WIDE.U32 R10, R3, 0x2, R10 ;  /* 0x00000002030a7825 */ /* 0x001fca00078e000a */
[----:B------:R0:W-:Y:S07]  /*0ab0*/  STG.E.U16 desc[UR4][R10.64], R4 ;  /* 0x000000040a007986 */ /* 0x0001ee000c101504 */
[----:B------:R-:W-:Y:S05]  /*0ac0*/  @P0 BRA `(.L_x_1431) ;  /* 0x0000000000300947 */ /* 0x000fea0003800000 */
[----:B0-----:R-:W0:Y:S01]  /*0ad0*/  LDC.64 R10, c[0x0][0x218] ;  /* 0x00008600ff0a7b82 */ /* 0x001e220000000a00 */
[----:B------:R-:W-:Y:S02]  /*0ae0*/  IMAD.IADD R3, R0, 0x1, R25 ;  /* 0x0000000100037824 */ /* 0x000fe400078e0219 */
[----:B------:R-:W-:Y:S02]  /*0af0*/  VIADD R25, R25, 0x80 ;  /* 0x0000008019197836 */ /* 0x000fe40000000000 */
[----:B0-----:R-:W-:-:S05]  /*0b00*/  IMAD.WIDE.U32 R10, R3, 0x2, R10 ;  /* 0x00000002030a7825 */ /* 0x001fca00078e000a */
[----:B------:R0:W-:Y:S02]  /*0b10*/  STG.E.U16 desc[UR4][R10.64], R5 ;  /* 0x000000050a007986 */ /* 0x0001e4000c101504 */
.L_x_1430:
[----:B------:R-:W-:-:S13]  /*0b20*/  ISETP.GE.AND P0, PT, R25, R2, PT ;  /* 0x000000021900720c */ /* 0x000fda0003f06270 */
[----:B------:R-:W-:Y:S05]  /*0b30*/  @P0 BRA `(.L_x_1432) ;  /* 0x0000000000300947 */ /* 0x000fea0003800000 */
[----:B0-----:R-:W0:Y:S01]  /*0b40*/  LDC.64 R4, c[0x0][0x218] ;  /* 0x00008600ff047b82 */ /* 0x001e220000000a00 */
[----:B------:R-:W-:Y:S01]  /*0b50*/  IADD3 R3, R0, R25, RZ ;  /* 0x0000001900037210 */ /* 0x000fe20007ffe0ff */
[----:B------:R-:W-:-:S04]  /*0b60*/  VIADD R25, R25, 0x80 ;  /* 0x0000008019197836 */ /* 0x000fc80000000000 */
[----:B0-----:R-:W-:-:S05]  /*0b70*/  IMAD.WIDE.U32 R4, R3, 0x2, R4 ;  /* 0x0000000203047825 */ /* 0x001fca00078e0004 */
[----:B------:R1:W-:Y:S02]  /*0b80*/  STG.E.U16 desc[UR4][R4.64], R6 ;  /* 0x0000000604007986 */ /* 0x0003e4000c101504 */
.L_x_1431:
[----:B------:R-:W-:-:S13]  /*0b90*/  ISETP.GE.AND P0, PT, R25, R2, PT ;  /* 0x000000021900720c */ /* 0x000fda0003f06270 */
[----:B------:R-:W-:Y:S05]  /*0ba0*/  @P0 BRA `(.L_x_1433) ;  /* 0x0000000000340947 */ /* 0x000fea0003800000 */
[----:B01----:R-:W0:Y:S01]  /*0bb0*/  LDC.64 R4, c[0x0][0x218] ;  /* 0x00008600ff047b82 */ /* 0x003e220000000a00 */
[----:B------:R-:W-:Y:S01]  /*0bc0*/  IMAD.IADD R3, R0, 0x1, R25 ;  /* 0x0000000100037824 */ /* 0x000fe200078e0219 */
[----:B------:R-:W-:-:S03]  /*0bd0*/  IADD3 R25, R25, 0x80, RZ ;  /* 0x0000008019197810 */ /* 0x000fc60007ffe0ff */
[----:B0-----:R-:W-:-:S05]  /*0be0*/  IMAD.WIDE.U32 R4, R3, 0x2, R4 ;  /* 0x0000000203047825 */ /* 0x001fca00078e0004 */
[----:B------:R1:W-:Y:S02]  /*0bf0*/  STG.E.U16 desc[UR4][R4.64], R7 ;  /* 0x0000000704007986 */ /* 0x0003e4000c101504 */
.L_x_1432:
[----:B------:R-:W-:-:S13]  /*0c00*/  ISETP.GE.AND P0, PT, R25, R2, PT ;  /* 0x000000021900720c */ /* 0x000fda0003f06270 */
[----:B------:R-:W-:Y:S05]  /*0c10*/  @P0 BREAK B1 ;  /* 0x0000000000010942 */ /* 0x000fea0003800000 */
[----:B------:R-:W-:Y:S05]  /*0c20*/  @P0 BRA `(.L_x_1434) ;  /* 0x0000000000300947 */ /* 0x000fea0003800000 */
[----:B01----:R-:W0:Y:S01]  /*0c30*/  LDC.64 R4, c[0x0][0x218] ;  /* 0x00008600ff047b82 */ /* 0x003e220000000a00 */
[----:B------:R-:W-:Y:S02]  /*0c40*/  IMAD.IADD R3, R0, 0x1, R25 ;  /* 0x0000000100037824 */ /* 0x000fe400078e0219 */
[----:B------:R-:W-:Y:S02]  /*0c50*/  VIADD R25, R25, 0x80 ;  /* 0x0000008019197836 */ /* 0x000fe40000000000 */
[----:B0-----:R-:W-:-:S05]  /*0c60*/  IMAD.WIDE.U32 R4, R3, 0x2, R4 ;  /* 0x0000000203047825 */ /* 0x001fca00078e0004 */
[----:B------:R2:W-:Y:S02]  /*0c70*/  STG.E.U16 desc[UR4][R4.64], R8 ;  /* 0x0000000804007986 */ /* 0x0005e4000c101504 */
.L_x_1433:
[----:B------:R-:W-:Y:S05]  /*0c80*/  BSYNC B1 ;  /* 0x0000000000017941 */ /* 0x000fea0003800000 */
.L_x_1429:
[----:B------:R-:W-:-:S13]  /*0c90*/  ISETP.GE.AND P0, PT, R25, R2, PT ;  /* 0x000000021900720c */ /* 0x000fda0003f06270 */
[----:B012---:R-:W0:Y:S01]  /*0ca0*/  @!P0 LDC.64 R4, c[0x0][0x218] ;  /* 0x00008600ff048b82 */ /* 0x007e220000000a00 */
[----:B------:R-:W-:Y:S01]  /*0cb0*/  @!P0 IADD3 R3, R0, R25, RZ ;  /* 0x0000001900038210 */ /* 0x000fe20007ffe0ff */
[----:B------:R-:W-:-:S04]  /*0cc0*/  @!P0 VIADD R25, R25, 0x80 ;  /* 0x0000008019198836 */ /* 0x000fc80000000000 */
[----:B0-----:R-:W-:-:S05]  /*0cd0*/  @!P0 IMAD.WIDE.U32 R4, R3, 0x2, R4 ;  /* 0x0000000203048825 */ /* 0x001fca00078e0004 */
[----:B------:R2:W-:Y:S02]  /*0ce0*/  @!P0 STG.E.U16 desc[UR4][R4.64], R9 ;  /* 0x0000000904008986 */ /* 0x0005e4000c101504 */
.L_x_1434:
[----:B------:R-:W-:Y:S05]  /*0cf0*/  BSYNC B0 ;  /* 0x0000000000007941 */ /* 0x000fea0003800000 */
.L_x_1428:
[----:B------:R-:W-:Y:S05]  /*0d00*/  WARPSYNC.ALL ;  /* 0x0000000000007948 */ /* 0x000fea0003800000 */
[----:B------:R-:W-:-:S13]  /*0d10*/  ISETP.GE.AND P0, PT, R25, R2, PT ;  /* 0x000000021900720c */ /* 0x000fda0003f06270 */
[----:B------:R-:W-:Y:S05]  /*0d20*/  @P0 EXIT ;  /* 0x000000000000094d */ /* 0x000fea0003800000 */
[----:B------:R-:W3:Y:S01]  /*0d30*/  LDC.64 R2, c[0x0][0x218] ;  /* 0x00008600ff027b82 */ /* 0x000ee20000000a00 */
[----:B------:R-:W-:-:S05]  /*0d40*/  IADD3 R25, R0, R25, RZ ;  /* 0x0000001900197210 */ /* 0x000fca0007ffe0ff */
[----:B---3--:R-:W-:-:S05]  /*0d50*/  IMAD.WIDE.U32 R2, R25, 0x2, R2 ;  /* 0x0000000219027825 */ /* 0x008fca00078e0002 */
[----:B------:R-:W-:Y:S01]  /*0d60*/  STG.E.U16 desc[UR4][R2.64], R20 ;  /* 0x0000001402007986 */ /* 0x000fe2000c101504 */
[----:B------:R-:W-:Y:S05]  /*0d70*/  EXIT ;  /* 0x000000000000794d */ /* 0x000fea0003800000 */
.L_x_1435:
        /* <DEDUP_REMOVED lines=16> */
.L_x_8020:


//--------------------- .text._ZN2at6native29vectorized_elementwise_kernelILi4ENS0_13BUnaryFunctorIN3c104HalfES4_S4_ZZZNS0_20copysign_kernel_cudaERNS_18TensorIteratorBaseEENKUlvE_clEvENKUlvE2_clEvEUlS4_S4_E_EESt5arrayIPcLm2EEEEviT0_T1_ --------------------------
	.section	.text._ZN2at6native29vectorized_elementwise_kernelILi4ENS0_13BUnaryFunctorIN3c104HalfES4_S4_ZZZNS0_20copysign_kernel_cudaERNS_18TensorIteratorBaseEENKUlvE_clEvENKUlvE2_clEvEUlS4_S4_E_EESt5arrayIPcLm2EEEEviT0_T1_,"ax",@progbits
	.align	128
        .global         _ZN2at6native29vectorized_elementwise_kernelILi4ENS0_13BUnaryFunctorIN3c104HalfES4_S4_ZZZNS0_20copysign_kernel_cudaERNS_18TensorIteratorBaseEENKUlvE_clEvENKUlvE2_clEvEUlS4_S4_E_EESt5arrayIPcLm2EEEEviT0_T1_
        .type           _ZN2at6native29vectorized_elementwise_kernelILi4ENS0_13BUnaryFunctorIN3c104HalfES4_S4_ZZZNS0_20copysign_kernel_cudaERNS_18TensorIteratorBaseEENKUlvE_clEvENKUlvE2_clEvEUlS4_S4_E_EESt5arrayIPcLm2EEEEviT0_T1_,@function
        .size           _ZN2at6native29vectorized_elementwise_kernelILi4ENS0_13BUnaryFunctorIN3c104HalfES4_S4_ZZZNS0_20copysign_kernel_cudaERNS_18TensorIteratorBaseEENKUlvE_clEvENKUlvE2_clEvEUlS4_S4_E_EESt5arrayIPcLm2EEEEviT0_T1_,(.L_x_8021 - _ZN2at6native29vectorized_elementwise_kernelILi4ENS0_13BUnaryFunctorIN3c104HalfES4_S4_ZZZNS0_20copysign_kernel_cudaERNS_18TensorIteratorBaseEENKUlvE_clEvENKUlvE2_clEvEUlS4_S4_E_EESt5arrayIPcLm2EEEEviT0_T1_)
        .other          _ZN2at6native29vectorized_elementwise_kernelILi4ENS0_13BUnaryFunctorIN3c104HalfES4_S4_ZZZNS0_20copysign_kernel_cudaERNS_18TensorIteratorBaseEENKUlvE_clEvENKUlvE2_clEvEUlS4_S4_E_EESt5arrayIPcLm2EEEEviT0_T1_,@"STO_CUDA_ENTRY STV_DEFAULT"
_ZN2at6native29vectorized_elementwise_kernelILi4ENS0_13BUnaryFunctorIN3c104HalfES4_S4_ZZZNS0_20copysign_kernel_cudaERNS_18TensorIteratorBaseEENKUlvE_clEvENKUlvE2_clEvEUlS4_S4_E_EESt5arrayIPcLm2EEEEviT0_T1_:
.text._ZN2at6native29vectorized_elementwise_kernelILi4ENS0_13BUnaryFunctorIN3c104HalfES4_S4_ZZZNS0_20copysign_kernel_cudaERNS_18TensorIteratorBaseEENKUlvE_clEvENKUlvE2_clEvEUlS4_S4_E_EESt5arrayIPcLm2EEEEviT0_T1_:
        /* <DEDUP_REMOVED lines=13> */
[----:B------:R-:W2:Y:S04]  /*00d0*/  LDG.E.64 R8, desc[UR4][R6.64] ;  /* 0x0000000406087981 */ /* 0x000ea8000c1e1b00 */
[----:B------:R-:W3:Y:S01]  /*00e0*/  LDG.E.64 R4, desc[UR4][R6.64+0x400] ;  /* 0x0004000406047981 */ /* 0x000ee2000c1e1b00 */
[----:B------:R-:W1:Y:S01]  /*00f0*/  LDC.U16 R13, c[0x0][0x216] ;  /* 0x00008580ff0d7b82 */ /* 0x000e620000000400 */
[----:B0-----:R-:W-:-:S04]  /*0100*/  IMAD.WIDE.U32 R2, R0, 0x2, R2 ;  /* 0x0000000200027825 */ /* 0x001fc800078e0002 */
[----:B------:R-:W-:-:S04]  /*0110*/  IMAD.WIDE R2, R11, 0x8, R2 ;  /* 0x000000080b027825 */ /* 0x000fc800078e0202 */
[----:B--2---:R-:W-:Y:S02]  /*0120*/  HADD2.F32 R0, -RZ, R8.H0_H0 ;  /* 0x20000008ff007230 */ /* 0x004fe40000004100 */
[--C-:B------:R-:W-:Y:S02]  /*0130*/  HADD2.F32 R10, -RZ, R9.reuse.H0_H0 ;  /* 0x20000009ff0a7230 */ /* 0x100fe40000004100 */
[----:B------:R-:W-:Y:S02]  /*0140*/  HADD2.F32 R12, -RZ, R9.H1_H1 ;  /* 0x30000009ff0c7230 */ /* 0x000fe40000004100 */
[----:B---3--:R-:W-:Y:S02]  /*0150*/  HADD2.F32 R14, -RZ, R4.H0_H0 ;  /* 0x20000004ff0e7230 */ /* 0x008fe40000004100 */
[----:B------:R-:W-:Y:S02]  /*0160*/  HADD2.F32 R8, -RZ, R8.H1_H1 ;  /* 0x30000008ff087230 */ /* 0x000fe40000004100 */
[----:B-1----:R-:W-:-:S02]  /*0170*/  HADD2.F32 R9, -RZ, R13.H0_H0 ;  /* 0x2000000dff097230 */ /* 0x002fc40000004100 */
[----:B------:R-:W-:Y:S02]  /*0180*/  HADD2.F32 R4, -RZ, R4.H1_H1 ;  /* 0x30000004ff047230 */ /* 0x000fe40000004100 */
[--C-:B------:R-:W-:Y:S01]  /*0190*/  HADD2.F32 R6, -RZ, R5.reuse.H0_H0 ;  /* 0x20000005ff067230 */ /* 0x100fe20000004100 */
[--C-:B------:R-:W-:Y:S01]  /*01a0*/  LOP3.LUT R0, R0, 0x80000000, R9.reuse, 0xb8, !PT ;  /* 0x8000000000007812 */ /* 0x100fe200078eb809 */
[----:B------:R-:W-:Y:S01]  /*01b0*/  HADD2.F32 R16, -RZ, R5.H1_H1 ;  /* 0x30000005ff107230 */ /* 0x000fe20000004100 */
[--C-:B------:R-:W-:Y:S02]  /*01c0*/  LOP3.LUT R5, R8, 0x80000000, R9.reuse, 0xb8, !PT ;  /* 0x8000000008057812 */ /* 0x100fe400078eb809 */
[--C-:B------:R-:W-:Y:S02]  /*01d0*/  LOP3.LUT R10, R10, 0x80000000, R9.reuse, 0xb8, !PT ;  /* 0x800000000a0a7812 */ /* 0x100fe400078eb809 */
[--C-:B------:R-:W-:Y:S02]  /*01e0*/  LOP3.LUT R7, R12, 0x80000000, R9.reuse, 0xb8, !PT ;  /* 0x800000000c077812 */ /* 0x100fe400078eb809 */
[----:B------:R-:W-:-:S02]  /*01f0*/  LOP3.LUT R14, R14, 0x80000000, R9, 0xb8, !PT ;  /* 0x800000000e0e7812 */ /* 0x000fc400078eb809 */
[--C-:B------:R-:W-:Y:S02]  /*0200*/  LOP3.LUT R11, R4, 0x80000000, R9.reuse, 0xb8, !PT ;  /* 0x80000000040b7812 */ /* 0x100fe400078eb809 */
[--C-:B------:R-:W-:Y:S02]  /*0210*/  LOP3.LUT R6, R6, 0x80000000, R9.reuse, 0xb8, !PT ;  /* 0x8000000006067812 */ /* 0x100fe400078eb809 */
[----:B------:R-:W-:Y:S02]  /*0220*/  LOP3.LUT R9, R16, 0x80000000, R9, 0xb8, !PT ;  /* 0x8000000010097812 */ /* 0x000fe400078eb809 */
[----:B------:R-:W-:Y:S02]  /*0230*/  F2FP.F16.F32.PACK_AB R4, R5, R0 ;  /* 0x000000000504723e */ /* 0x000fe400000000ff */
[----:B------:R-:W-:Y:S02]  /*0240*/  F2FP.F16.F32.PACK_AB R5, R7, R10 ;  /* 0x0000000a0705723e */ /* 0x000fe400000000ff */
[----:B------:R-:W-:-:S02]  /*0250*/  F2FP.F16.F32.PACK_AB R8, R11, R14 ;  /* 0x0000000e0b08723e */ /* 0x000fc400000000ff */
[----:B------:R-:W-:Y:S01]  /*0260*/  F2FP.F16.F32.PACK_AB R9, R9, R6 ;  /* 0x000000060909723e */ /* 0x000fe200000000ff */
[----:B------:R-:W-:Y:S04]  /*0270*/  STG.E.64 desc[UR4][R2.64], R4 ;  /* 0x0000000402007986 */ /* 0x000fe8000c101b04 */
[----:B------:R-:W-:Y:S01]  /*0280*/  STG.E.64 desc[UR4][R2.64+0x400], R8 ;  /* 0x0004000802007986 */ /* 0x000fe2000c101b04 */
[----:B------:R-:W-:Y:S05]  /*0290*/  EXIT ;  /* 0x000000000000794d */ /* 0x000fea0003800000 */
.L_x_1436:
        /* <DEDUP_REMOVED lines=132> */
.L_x_1439:
[----:B------:R-:W-:-:S13]  /*0ae0*/  ISETP.GE.AND P0, PT, R25, R2, PT ;  /* 0x000000021900720c */ /* 0x000fda0003f06270 */
[----:B------:R-:W-:Y:S05]  /*0af0*/  @P0 BRA `(.L_x_1441) ;  /* 0x0000000000300947 */ /* 0x000fea0003800000 */
[----:B0-----:R-:W0:Y:S01]  /*0b00*/  LDC.64 R4, c[0x0][0x218] ;  /* 0x00008600ff047b82 */ /* 0x001e220000000a00 */
[----:B------:R-:W-:Y:S01]  /*0b10*/  IADD3 R3, R0, R25, RZ ;  /* 0x0000001900037210 */ /* 0x000fe20007ffe0ff */
[----:B------:R-:W-:-:S04]  /*0b20*/  VIADD R25, R25, 0x80 ;  /* 0x0000008019197836 */ /* 0x000fc80000000000 */
[----:B0-----:R-:W-:-:S05]  /*0b30*/  IMAD.WIDE.U32 R4, R3, 0x2, R4 ;  /* 0x0000000203047825 */ /* 0x001fca00078e0004 */
[----:B------:R1:W-:Y:S02]  /*0b40*/  STG.E.U16 desc[UR4][R4.64], R6 ;  /* 0x0000000604007986 */ /* 0x0003e4000c101504 */
.L_x_1440:
[----:B------:R-:W-:-:S13]  /*0b50*/  ISETP.GE.AND P0, PT, R25, R2, PT ;  /* 0x000000021900720c */ /* 0x000fda0003f06270 */
[----:B------:R-:W-:Y:S05]  /*0b60*/  @P0 BRA `(.L_x_1442) ;  /* 0x0000000000340947 */ /* 0x000fea0003800000 */
[----:B01----:R-:W0:Y:S01]  /*0b70*/  LDC.64 R4, c[0x0][0x218] ;  /* 0x00008600ff047b82 */ /* 0x003e220000000a00 */
[----:B------:R-:W-:Y:S01]  /*0b80*/  IMAD.IADD R3, R0, 0x1, R25 ;  /* 0x0000000100037824 */ /* 0x000fe200078e0219 */
[----:B------:R-:W-:-:S03]  /*0b90*/  IADD3 R25, R25, 0x80, RZ ;  /* 0x0000008019197810 */ /* 0x000fc60007ffe0ff */
[----:B0-----:R-:W-:-:S05]  /*0ba0*/  IMAD.WIDE.U32 R4, R3, 0x2, R4 ;  /* 0x0000000203047825 */ /* 0x001fca00078e0004 */
[----:B------:R1:W-:Y:S02]  /*0bb0*/  STG.E.U16 desc[UR4][R4.64], R7 ;  /* 0x0000000704007986 */ /* 0x0003e4000c101504 */
.L_x_1441:
        /* <DEDUP_REMOVED lines=8> */
.L_x_1442:
[----:B------:R-:W-:Y:S05]  /*0c40*/  BSYNC B1 ;  /* 0x0000000000017941 */ /* 0x000fea0003800000 */
.L_x_1438:
[----:B------:R-:W-:-:S13]  /*0c50*/  ISETP.GE.AND P0, PT, R25, R2, PT ;  /* 0x000000021900720c */ /* 0x000fda0003f06270 */
[----:B012---:R-:W0:Y:S01]  /*0c60*/  @!P0 LDC.64 R4, c[0x0][0x218] ;  /* 0x00008600ff048b82 */ /* 0x007e220000000a00 */
[----:B------:R-:W-:Y:S01]  /*0c70*/  @!P0 IADD3 R3, R0, R25, RZ ;  /* 0x0000001900038210 */ /* 0x000fe20007ffe0ff */
[----:B------:R-:W-:-:S04]  /*0c80*/  @!P0 VIADD R25, R25, 0x80 ;  /* 0x0000008019198836 */ /* 0x000fc80000000000 */
[----:B0-----:R-:W-:-:S05]  /*0c90*/  @!P0 IMAD.WIDE.U32 R4, R3, 0x2, R4 ;  /* 0x0000000203048825 */ /* 0x001fca00078e0004 */
[----:B------:R2:W-:Y:S02]  /*0ca0*/  @!P0 STG.E.U16 desc[UR4][R4.64], R9 ;  /* 0x0000000904008986 */ /* 0x0005e4000c101504 */
.L_x_1443:
[----:B------:R-:W-:Y:S05]  /*0cb0*/  BSYNC B0 ;  /* 0x0000000000007941 */ /* 0x000fea0003800000 */
.L_x_1437:
        /* <DEDUP_REMOVED lines=8> */
.L_x_1444:
        /* <DEDUP_REMOVED lines=12> */
.L_x_8021:


//--------------------- .text._ZN2at6native29vectorized_elementwise_kernelILi8ENS0_13BUnaryFunctorIN3c104HalfES4_S4_ZZZNS0_20copysign_kernel_cudaERNS_18TensorIteratorBaseEENKUlvE_clEvENKUlvE2_clEvEUlS4_S4_E_EESt5arrayIPcLm2EEEEviT0_T1_ --------------------------
	.section	.text._ZN2at6native29vectorized_elementwise_kernelILi8ENS0_13BUnaryFunctorIN3c104HalfES4_S4_ZZZNS0_20copysign_kernel_cudaERNS_18TensorIteratorBaseEENKUlvE_clEvENKUlvE2_clEvEUlS4_S4_E_EESt5arrayIPcLm2EEEEviT0_T1_,"ax",@progbits
	.align	128
        .global         _ZN2at6native29vectorized_elementwise_kernelILi8ENS0_13BUnaryFunctorIN3c104HalfES4_S4_ZZZNS0_20copysign_kernel_cudaERNS_18TensorIteratorBaseEENKUlvE_clEvENKUlvE2_clEvEUlS4_S4_E_EESt5arrayIPcLm2EEEEviT0_T1_
        .type           _ZN2at6native29vectorized_elementwise_kernelILi8ENS0_13BUnaryFunctorIN3c104HalfES4_S4_ZZZNS0_20copysign_kernel_cudaERNS_18TensorIteratorBaseEENKUlvE_clEvENKUlvE2_clEvEUlS4_S4_E_EESt5arrayIPcLm2EEEEviT0_T1_,@function
        .size           _ZN2at6native29vectorized_elementwise_kernelILi8ENS0_13BUnaryFunctorIN3c104HalfES4_S4_ZZZNS0_20copysign_kernel_cudaERNS_18TensorIteratorBaseEENKUlvE_clEvENKUlvE2_clEvEUlS4_S4_E_EESt5arrayIPcLm2EEEEviT0_T1_,(.L_x_8022 - _ZN2at6native29vectorized_elementwise_kernelILi8ENS0_13BUnaryFunctorIN3c104HalfES4_S4_ZZZNS0_20copysign_kernel_cudaERNS_18TensorIteratorBaseEENKUlvE_clEvENKUlvE2_clEvEUlS4_S4_E_EESt5arrayIPcLm2EEEEviT0_T1_)
        .other          _ZN2at6native29vectorized_elementwise_kernelILi8ENS0_13BUnaryFunctorIN3c104HalfES4_S4_ZZZNS0_20copysign_kernel_cudaERNS_18TensorIteratorBaseEENKUlvE_clEvENKUlvE2_clEvEUlS4_S4_E_EESt5arrayIPcLm2EEEEviT0_T1_,@"STO_CUDA_ENTRY STV_DEFAULT"
_ZN2at6native29vectorized_elementwise_kernelILi8ENS0_13BUnaryFunctorIN3c104HalfES4_S4_ZZZNS0_20copysign_kernel_cudaERNS_18TensorIteratorBaseEENKUlvE_clEvENKUlvE2_clEvEUlS4_S4_E_EESt5arrayIPcLm2EEEEviT0_T1_:
.text._ZN2at6native29vectorized_elementwise_kernelILi8ENS0_13BUnaryFunctorIN3c104HalfES4_S4_ZZZNS0_20copysign_kernel_cudaERNS_18TensorIteratorBaseEENKUlvE_clEvENKUlvE2_clEvEUlS4_S4_E_EESt5arrayIPcLm2EEEEviT0_T1_:
        /* <DEDUP_REMOVED lines=12> */
[----:B------:R-:W0:Y:S04]  /*00c0*/  LDC.U16 R11, c[0x0][0x216] ;  /* 0x00008580ff0b7b82 */ /* 0x000e280000000400 */
[----:B------:R-:W2:Y:S04]  /*00d0*/  LDG.E.128 R4, desc[UR4][R4.64] ;  /* 0x0000000404047981 */ /* 0x000ea8000c1e1d00 */
[----:B------:R-:W1:Y:S01]  /*00e0*/  LDC.64 R2, c[0x0][0x218] ;  /* 0x00008600ff027b82 */ /* 0x000e620000000a00 */
[----:B0-----:R-:W-:-:S02]  /*00f0*/  HADD2.F32 R11, -RZ, R11.H0_H0 ;  /* 0x2000000bff0b7230 */ /* 0x001fc40000004100 */
[----:B-1----:R-:W-:-:S04]  /*0100*/  IMAD.WIDE.U32 R2, R0, 0x2, R2 ;  /* 0x0000000200027825 */ /* 0x002fc800078e0002 */
[----:B------:R-:W-:-:S04]  /*0110*/  IMAD.WIDE R2, R9, 0x10, R2 ;  /* 0x0000001009027825 */ /* 0x000fc800078e0202 */
[--C-:B--2---:R-:W-:Y:S02]  /*0120*/  HADD2.F32 R8, -RZ, R4.reuse.H0_H0 ;  /* 0x20000004ff087230 */ /* 0x104fe40000004100 */
[----:B------:R-:W-:Y:S02]  /*0130*/  HADD2.F32 R10, -RZ, R4.H1_H1 ;  /* 0x30000004ff0a7230 */ /* 0x000fe40000004100 */
[--C-:B------:R-:W-:Y:S01]  /*0140*/  HADD2.F32 R12, -RZ, R5.reuse.H0_H0 ;  /* 0x20000005ff0c7230 */ /* 0x100fe20000004100 */
[--C-:B------:R-:W-:Y:S01]  /*0150*/  LOP3.LUT R4, R8, 0x80000000, R11.reuse, 0xb8, !PT ;  /* 0x8000000008047812 */ /* 0x100fe200078eb80b */
[----:B------:R-:W-:Y:S01]  /*0160*/  HADD2.F32 R14, -RZ, R5.H1_H1 ;  /* 0x30000005ff0e7230 */ /* 0x000fe20000004100 */
[--C-:B------:R-:W-:Y:S01]  /*0170*/  LOP3.LUT R5, R10, 0x80000000, R11.reuse, 0xb8, !PT ;  /* 0x800000000a057812 */ /* 0x100fe200078eb80b */
[--C-:B------:R-:W-:Y:S01]  /*0180*/  HADD2.F32 R16, -RZ, R6.reuse.H0_H0 ;  /* 0x20000006ff107230 */ /* 0x100fe20000004100 */
[--C-:B------:R-:W-:Y:S01]  /*0190*/  LOP3.LUT R12, R12, 0x80000000, R11.reuse, 0xb8, !PT ;  /* 0x800000000c0c7812 */ /* 0x100fe200078eb80b */
[----:B------:R-:W-:Y:S01]  /*01a0*/  HADD2.F32 R18, -RZ, R6.H1_H1 ;  /* 0x30000006ff127230 */ /* 0x000fe20000004100 */
[----:B------:R-:W-:Y:S01]  /*01b0*/  F2FP.F16.F32.PACK_AB R4, R5, R4 ;  /* 0x000000040504723e */ /* 0x000fe200000000ff */
[--C-:B------:R-:W-:Y:S01]  /*01c0*/  HADD2.F32 R20, -RZ, R7.reuse.H0_H0 ;  /* 0x20000007ff147230 */ /* 0x100fe20000004100 */
[--C-:B------:R-:W-:Y:S01]  /*01d0*/  LOP3.LUT R6, R16, 0x80000000, R11.reuse, 0xb8, !PT ;  /* 0x8000000010067812 */ /* 0x100fe200078eb80b */
[----:B------:R-:W-:Y:S01]  /*01e0*/  HADD2.F32 R22, -RZ, R7.H1_H1 ;  /* 0x30000007ff167230 */ /* 0x000fe20000004100 */
[----:B------:R-:W-:-:S02]  /*01f0*/  LOP3.LUT R7, R14, 0x80000000, R11, 0xb8, !PT ;  /* 0x800000000e077812 */ /* 0x000fc400078eb80b */
[--C-:B------:R-:W-:Y:S02]  /*0200*/  LOP3.LUT R13, R18, 0x80000000, R11.reuse, 0xb8, !PT ;  /* 0x80000000120d7812 */ /* 0x100fe400078eb80b */
[--C-:B------:R-:W-:Y:S02]  /*0210*/  LOP3.LUT R20, R20, 0x80000000, R11.reuse, 0xb8, !PT ;  /* 0x8000000014147812 */ /* 0x100fe400078eb80b */
[----:B------:R-:W-:Y:S02]  /*0220*/  LOP3.LUT R11, R22, 0x80000000, R11, 0xb8, !PT ;  /* 0x80000000160b7812 */ /* 0x000fe400078eb80b */
[----:B------:R-:W-:Y:S02]  /*0230*/  F2FP.F16.F32.PACK_AB R5, R7, R12 ;  /* 0x0000000c0705723e */ /* 0x000fe400000000ff */
[----:B------:R-:W-:Y:S02]  /*0240*/  F2FP.F16.F32.PACK_AB R6, R13, R6 ;  /* 0x000000060d06723e */ /* 0x000fe400000000ff */
[----:B------:R-:W-:-:S05]  /*0250*/  F2FP.F16.F32.PACK_AB R7, R11, R20 ;  /* 0x000000140b07723e */ /* 0x000fca00000000ff */
[----:B------:R-:W-:Y:S01]  /*0260*/  STG.E.128 desc[UR4][R2.64], R4 ;  /* 0x0000000402007986 */ /* 0x000fe2000c101d04 */
[----:B------:R-:W-:Y:S05]  /*0270*/  EXIT ;  /* 0x000000000000794d */ /* 0x000fea0003800000 */
.L_x_1445:
        /* <DEDUP_REMOVED lines=132> */
.L_x_1448:
[----:B------:R-:W-:-:S13]  /*0ac0*/  ISETP.GE.AND P0, PT, R25, R2, PT ;  /* 0x000000021900720c */ /* 0x000fda0003f06270 */
[----:B------:R-:W-:Y:S05]  /*0ad0*/  @P0 BRA `(.L_x_1450) ;  /* 0x0000000000300947 */ /* 0x000fea0003800000 */
[----:B0-----:R-:W0:Y:S01]  /*0ae0*/  LDC.64 R4, c[0x0][0x218] ;  /* 0x00008600ff047b82 */ /* 0x001e220000000a00 */
[----:B------:R-:W-:Y:S01]  /*0af0*/  IADD3 R3, R0, R25, RZ ;  /* 0x0000001900037210 */ /* 0x000fe20007ffe0ff */
[----:B------:R-:W-:-:S04]  /*0b00*/  VIADD R25, R25, 0x80 ;  /* 0x0000008019197836 */ /* 0x000fc80000000000 */
[----:B0-----:R-:W-:-:S05]  /*0b10*/  IMAD.WIDE.U32 R4, R3, 0x2, R4 ;  /* 0x0000000203047825 */ /* 0x001fca00078e0004 */
[----:B------:R1:W-:Y:S02]  /*0b20*/  STG.E.U16 desc[UR4][R4.64], R6 ;  /* 0x0000000604007986 */ /* 0x0003e4000c101504 */
.L_x_1449:
[----:B------:R-:W-:-:S13]  /*0b30*/  ISETP.GE.AND P0, PT, R25, R2, PT ;  /* 0x000000021900720c */ /* 0x000fda0003f06270 */
[----:B------:R-:W-:Y:S05]  /*0b40*/  @P0 BRA `(.L_x_1451) ;  /* 0x0000000000340947 */ /* 0x000fea0003800000 */
[----:B01----:R-:W0:Y:S01]  /*0b50*/  LDC.64 R4, c[0x0][0x218] ;  /* 0x00008600ff047b82 */ /* 0x003e220000000a00 */
[----:B------:R-:W-:Y:S01]  /*0b60*/  IMAD.IADD R3, R0, 0x1, R25 ;  /* 0x0000000100037824 */ /* 0x000fe200078e0219 */
[----:B------:R-:W-:-:S03]  /*0b70*/  IADD3 R25, R25, 0x80, RZ ;  /* 0x0000008019197810 */ /* 0x000fc60007ffe0ff */
[----:B0-----:R-:W-:-:S05]  /*0b80*/  IMAD.WIDE.U32 R4, R3, 0x2, R4 ;  /* 0x0000000203047825 */ /* 0x001fca00078e0004 */
[----:B------:R1:W-:Y:S02]  /*0b90*/  STG.E.U16 desc[UR4][R4.64], R7 ;  /* 0x0000000704007986 */ /* 0x0003e4000c101504 */
.L_x_1450:
        /* <DEDUP_REMOVED lines=8> */
.L_x_1451:
[----:B------:R-:W-:Y:S05]  /*0c20*/  BSYNC B1 ;  /* 0x0000000000017941 */ /* 0x000fea0003800000 */
.L_x_1447:
[----:B------:R-:W-:-:S13]  /*0c30*/  ISETP.GE.AND P0, PT, R25, R2, PT ;  /* 0x000000021900720c */ /* 0x000fda0003f06270 */
[----:B012---:R-:W0:Y:S01]  /*0c40*/  @!P0 LDC.64 R4, c[0x0][0x218] ;  /* 0x00008600ff048b82 */ /* 0x007e220000000a00 */
[----:B------:R-:W-:Y:S01]  /*0c50*/  @!P0 IADD3 R3, R0, R25, RZ ;  /* 0x0000001900038210 */ /* 0x000fe20007ffe0ff */
[----:B------:R-:W-:-:S04]  /*0c60*/  @!P0 VIADD R25, R25, 0x80 ;  /* 0x0000008019198836 */ /* 0x000fc80000000000 */
[----:B0-----:R-:W-:-:S05]  /*0c70*/  @!P0 IMAD.WIDE.U32 R4, R3, 0x2, R4 ;  /* 0x0000000203048825 */ /* 0x001fca00078e0004 */
[----:B------:R2:W-:Y:S02]  /*0c80*/  @!P0 STG.E.U16 desc[UR4][R4.64], R9 ;  /* 0x0000000904008986 */ /* 0x0005e4000c101504 */
.L_x_1452:
[----:B------:R-:W-:Y:S05]  /*0c90*/  BSYNC B0 ;  /* 0x0000000000007941 */ /* 0x000fea0003800000 */
.L_x_1446:
        /* <DEDUP_REMOVED lines=8> */
.L_x_1453:
        /* <DEDUP_REMOVED lines=14> */
.L_x_8022:


//--------------------- .text._ZN2at6native18elementwise_kernelILi128ELi4EZNS0_15gpu_kernel_implINS0_13AUnaryFunctorIN3c104HalfES5_S5_ZZZNS0_20copysign_kernel_cudaERNS_18TensorIteratorBaseEENKUlvE_clEvENKUlvE2_clEvEUlS5_S5_E_EEEEvS7_RKT_EUliE_EEviT1_ --------------------------
	.section	.text._ZN2at6native18elementwise_kernelILi128ELi4EZNS0_15gpu_kernel_implINS0_13AUnaryFunctorIN3c104HalfES5_S5_ZZZNS0_20copysign_kernel_cudaERNS_18TensorIteratorBaseEENKUlvE_clEvENKUlvE2_clEvEUlS5_S5_E_EEEEvS7_RKT_EUliE_EEviT1_,"ax",@progbits
	.align	128
        .global         _ZN2at6native18elementwise_kernelILi128ELi4EZNS0_15gpu_kernel_implINS0_13AUnaryFunctorIN3c104HalfES5_S5_ZZZNS0_20copysign_kernel_cudaERNS_18TensorIteratorBaseEENKUlvE_clEvENKUlvE2_clEvEUlS5_S5_E_EEEEvS7_RKT_EUliE_EEviT1_
        .type           _ZN2at6native18elementwise_kernelILi128ELi4EZNS0_15gpu_kernel_implINS0_13AUnaryFunctorIN3c104HalfES5_S5_ZZZNS0_20copysign_kernel_cudaERNS_18TensorIteratorBaseEENKUlvE_clEvENKUlvE2_clEvEUlS5_S5_E_EEEEvS7_RKT_EUliE_EEviT1_,@function
        .size           _ZN2at6native18elementwise_kernelILi128ELi4EZNS0_15gpu_kernel_implINS0_13AUnaryFunctorIN3c104HalfES5_S5_ZZZNS0_20copysign_kernel_cudaERNS_18TensorIteratorBaseEENKUlvE_clEvENKUlvE2_clEvEUlS5_S5_E_EEEEvS7_RKT_EUliE_EEviT1_,(.L_x_8023 - _ZN2at6native18elementwise_kernelILi128ELi4EZNS0_15gpu_kernel_implINS0_13AUnaryFunctorIN3c104HalfES5_S5_ZZZNS0_20copysign_kernel_cudaERNS_18TensorIteratorBaseEENKUlvE_clEvENKUlvE2_clEvEUlS5_S5_E_EEEEvS7_RKT_EUliE_EEviT1_)
        .other          _ZN2at6native18elementwise_kernelILi128ELi4EZNS0_15gpu_kernel_implINS0_13AUnaryFunctorIN3c104HalfES5_S5_ZZZNS0_20copysign_kernel_cudaERNS_18TensorIteratorBaseEENKUlvE_clEvENKUlvE2_clEvEUlS5_S5_E_EEEEvS7_RKT_EUliE_EEviT1_,@"STO_CUDA_ENTRY STV_DEFAULT"
_ZN2at6native18elementwise_kernelILi128ELi4EZNS0_15gpu_kernel_implINS0_13AUnaryFunctorIN3c104HalfES5_S5_ZZZNS0_20copysign_kernel_cudaERNS_18TensorIteratorBaseEENKUlvE_clEvENKUlvE2_clEvEUlS5_S5_E_EEEEvS7_RKT_EUliE_EEviT1_:
.text._ZN2at6native18elementwise_kernelILi128ELi4EZNS0_15gpu_kernel_implINS0_13AUnaryFunctorIN3c104HalfES5_S5_ZZZNS0_20copysign_kernel_cudaERNS_18TensorIteratorBaseEENKUlvE_clEvENKUlvE2_clEvEUlS5_S5_E_EEEEvS7_RKT_EUliE_EEviT1_:
        /* <DEDUP_REMOVED lines=314> */
.L_x_1456:
        /* <DEDUP_REMOVED lines=22> */
.L_x_1460:
[----:B------:R-:W2:Y:S02]  /*1500*/  LDG.E.U8 R2, desc[UR36][R2.64] ;  /* 0x0000002402027981 */ /* 0x000ea4000c1e1100 */
[----:B--2---:R-:W-:-:S04]  /*1510*/  I2FP.F32.U32 R0, R2 ;  /* 0x0000000200007245 */ /* 0x004fc80000201000 */
[----:B------:R-:W-:Y:S01]  /*1520*/  F2FP.F16.F32.PACK_AB R0, RZ, R0 ;  /* 0x00000000ff00723e */ /* 0x000fe200000000ff */
[----:B------:R-:W-:Y:S06]  /*1530*/  BRA `(.L_x_1462) ;  /* 0x0000000c00887947 */ /* 0x000fec0003800000 */
.L_x_1459:
        /* <DEDUP_REMOVED lines=10> */
.L_x_1464:
[----:B------:R-:W2:Y:S02]  /*15e0*/  LDG.E R2, desc[UR36][R2.64] ;  /* 0x0000002402027981 */ /* 0x000ea4000c1e1900 */
[----:B--2---:R-:W-:-:S04]  /*15f0*/  I2FP.F32.S32 R0, R2 ;  /* 0x0000000200007245 */ /* 0x004fc80000201400 */
[----:B------:R-:W-:Y:S01]  /*1600*/  F2FP.F16.F32.PACK_AB R0, RZ, R0 ;  /* 0x00000000ff00723e */ /* 0x000fe200000000ff */
[----:B------:R-:W-:Y:S06]  /*1610*/  BRA `(.L_x_1462) ;  /* 0x0000000c00507947 */ /* 0x000fec0003800000 */
.L_x_1463:
[----:B------:R-:W2:Y:S02]  /*1620*/  LDG.E.U16 R2, desc[UR36][R2.64] ;  /* 0x0000002402027981 */ /* 0x000ea4000c1e1500 */
[----:B--2---:R-:W0:Y:S02]  /*1630*/  I2F.S16 R0, R2 ;  /* 0x0000000200007306 */ /* 0x004e240000101400 */
[----:B0-----:R-:W-:Y:S01]  /*1640*/  F2FP.F16.F32.PACK_AB R0, RZ, R0 ;  /* 0x00000000ff00723e */ /* 0x001fe200000000ff */
[----:B------:R-:W-:Y:S06]  /*1650*/  BRA `(.L_x_1462) ;  /* 0x0000000c00407947 */ /* 0x000fec0003800000 */
.L_x_1458:
        /* <DEDUP_REMOVED lines=9> */
.L_x_1466:
[----:B------:R0:W5:Y:S01]  /*16f0*/  LDG.E.U16 R0, desc[UR36][R2.64] ;  /* 0x0000002402007981 */ /* 0x000162000c1e1500 */
[----:B------:R-:W-:Y:S05]  /*1700*/  BRA `(.L_x_1462) ;  /* 0x0000000c00147947 */ /* 0x000fea0003800000 */
.L_x_1465:
        /* <DEDUP_REMOVED lines=9> */
.L_x_1468:
[----:B------:R1:W5:Y:S01]  /*17a0*/  LDG.E.U16 R0, desc[UR36][R2.64] ;  /* 0x0000002402007981 */ /* 0x000362000c1e1500 */
[----:B------:R-:W-:Y:S05]  /*17b0*/  BRA `(.L_x_1462) ;  /* 0x0000000800e87947 */ /* 0x000fea0003800000 */
.L_x_1467:
        /* <DEDUP_REMOVED lines=8> */
.L_x_1457:
        /* <DEDUP_REMOVED lines=13> */
.L_x_1471:
        /* <DEDUP_REMOVED lines=8> */
.L_x_1470:
        /* <DEDUP_REMOVED lines=28> */
.L_x_1473:
        /* <DEDUP_REMOVED lines=15> */
.L_x_1472:
[----:B------:R-:W2:Y:S02]  /*1c40*/  LDG.E.U16 R0, desc[UR36][R2.64] ;  /* 0x0000002402007981 */ /* 0x000ea4000c1e1500 */
[----:B--2---:R-:W-:-:S05]  /*1c50*/  IMAD.U32 R0, R0, 0x10000, RZ ;  /* 0x0001000000007824 */ /* 0x004fca00078e00ff */
[----:B------:R-:W-:Y:S01]  /*1c60*/  F2FP.F16.F32.PACK_AB R0, RZ, R0 ;  /* 0x00000000ff00723e */ /* 0x000fe200000000ff */
[----:B------:R-:W-:Y:S06]  /*1c70*/  BRA `(.L_x_1462) ;  /* 0x0000000400b87947 */ /* 0x000fec0003800000 */
.L_x_1469:
        /* <DEDUP_REMOVED lines=12> */
.L_x_1476:
        /* <DEDUP_REMOVED lines=21> */
.L_x_1480:
[----:B------:R-:W-:Y:S05]  /*1e90*/  BSYNC B1 ;  /* 0x0000000000017941 */ /* 0x000fea0003800000 */
.L_x_1479:
[----:B------:R-:W-:Y:S01]  /*1ea0*/  LEA R3, R0, 0x3b800000, 0x17 ;  /* 0x3b80000000037811 */ /* 0x000fe200078eb8ff */
[----:B------:R-:W-:-:S05]  /*1eb0*/  IMAD.SHL.U32 R0, R2, 0x100000, RZ ;  /* 0x0010000002007824 */ /* 0x000fca00078e00ff */
[----:B------:R-:W-:-:S07]  /*1ec0*/  LOP3.LUT R0, R3, R0, R4, 0xfe, !PT ;  /* 0x0000000003007212 */ /* 0x000fce00078efe04 */
.L_x_1478:
[----:B------:R-:W-:Y:S05]  /*1ed0*/  BSYNC B0 ;  /* 0x0000000000007941 */ /* 0x000fea0003800000 */
.L_x_1477:
[----:B------:R-:W-:Y:S01]  /*1ee0*/  F2FP.F16.F32.PACK_AB R0, RZ, R0 ;  /* 0x00000000ff00723e */ /* 0x000fe200000000ff */
[----:B------:R-:W-:Y:S06]  /*1ef0*/  BRA `(.L_x_1462) ;  /* 0x0000000400187947 */ /* 0x000fec0003800000 */
.L_x_1475:
        /* <DEDUP_REMOVED lines=21> */
.L_x_1484:
[----:B------:R-:W-:Y:S05]  /*2050*/  BSYNC B1 ;  /* 0x0000000000017941 */ /* 0x000fea0003800000 */
.L_x_1483:
[----:B------:R-:W-:Y:S01]  /*2060*/  LEA R3, R0, 0x37800000, 0x17 ;  /* 0x3780000000037811 */ /* 0x000fe200078eb8ff */
[----:B------:R-:W-:-:S05]  /*2070*/  IMAD.SHL.U32 R0, R2, 0x200000, RZ ;  /* 0x0020000002007824 */ /* 0x000fca00078e00ff */
[----:B------:R-:W-:-:S07]  /*2080*/  LOP3.LUT R0, R3, R0, R4, 0xfe, !PT ;  /* 0x0000000003007212 */ /* 0x000fce00078efe04 */
.L_x_1482:
[----:B------:R-:W-:Y:S05]  /*2090*/  BSYNC B0 ;  /* 0x0000000000007941 */ /* 0x000fea0003800000 */
.L_x_1481:
[----:B------:R-:W-:Y:S01]  /*20a0*/  F2FP.F16.F32.PACK_AB R0, RZ, R0 ;  /* 0x00000000ff00723e */ /* 0x000fe200000000ff */
[----:B------:R-:W-:Y:S06]  /*20b0*/  BRA `(.L_x_1462) ;  /* 0x0000000000a87947 */ /* 0x000fec0003800000 */
.L_x_1474:
        /* <DEDUP_REMOVED lines=14> */
.L_x_1488:
[----:B------:R-:W-:Y:S05]  /*21a0*/  BSYNC B0 ;  /* 0x0000000000007941 */ /* 0x000fea0003800000 */
.L_x_1487:
[----:B------:R-:W-:Y:S01]  /*21b0*/  F2FP.F16.F32.PACK_AB R0, RZ, R0 ;  /* 0x00000000ff00723e */ /* 0x000fe200000000ff */
[----:B------:R-:W-:Y:S06]  /*21c0*/  BRA `(.L_x_1462) ;  /* 0x0000000000647947 */ /* 0x000fec0003800000 */
.L_x_1461:
        /* <DEDUP_REMOVED lines=16> */
.L_x_1489:
[----:B------:R-:W-:Y:S01]  /*22d0*/  PRMT R0, RZ, 0x7610, R0 ;  /* 0x00007610ff007816 */ /* 0x000fe20000000000 */
[----:B------:R-:W-:Y:S06]  /*22e0*/  BRA `(.L_x_1462) ;  /* 0x00000000001c7947 */ /* 0x000fec0003800000 */
.L_x_1486:
[----:B------:R-:W2:Y:S02]  /*22f0*/  LDG.E.64 R2, desc[UR36][R2.64] ;  /* 0x0000002402027981 */ /* 0x000ea4000c1e1b00 */
[----:B--2---:R-:W0:Y:S02]  /*2300*/  I2F.U64 R0, R2 ;  /* 0x0000000200007312 */ /* 0x004e240000301000 */
[----:B0-----:R-:W-:Y:S01]  /*2310*/  F2FP.F16.F32.PACK_AB R0, RZ, R0 ;  /* 0x00000000ff00723e */ /* 0x001fe200000000ff */
[----:B------:R-:W-:Y:S06]  /*2320*/  BRA `(.L_x_1462) ;  /* 0x00000000000c7947 */ /* 0x000fec0003800000 */
.L_x_1485:
[----:B------:R-:W2:Y:S02]  /*2330*/  LDG.E R2, desc[UR36][R2.64] ;  /* 0x0000002402027981 */ /* 0x000ea4000c1e1900 */
[----:B--2---:R-:W-:-:S04]  /*2340*/  I2FP.F32.U32 R0, R2 ;  /* 0x0000000200007245 */ /* 0x004fc80000201000 */
[----:B------:R-:W-:-:S07]  /*2350*/  F2FP.F16.F32.PACK_AB R0, RZ, R0 ;  /* 0x00000000ff00723e */ /* 0x000fce00000000ff */
.L_x_1462:
[----:B------:R-:W2:Y:S01]  /*2360*/  LDC.U8 R5, c[0x0][0x424] ;  /* 0x00010900ff057b82 */ /* 0x000ea20000000000 */
[----:B01---5:R-:W-:-:S07]  /*2370*/  HADD2.F32 R3, -RZ, R0.H0_H0 ;  /* 0x20000000ff037230 */ /* 0x023fce0000004100 */
[----:B------:R-:W0:Y:S01]  /*2380*/  LDC.U16 R4, c[0x0][0x422] ;  /* 0x00010880ff047b82 */ /* 0x000e220000000400 */
        /* <DEDUP_REMOVED lines=18> */
.L_x_1493:
[----:B------:R-:W-:-:S06]  /*24b0*/  HADD2.F32 R3, -RZ, R0.H0_H0 ;  /* 0x20000000ff037230 */ /* 0x000fcc0000004100 */
[----:B------:R-:W0:Y:S02]  /*24c0*/  F2I.S64.TRUNC R2, R3 ;  /* 0x0000000300027311 */ /* 0x000e24000020d900 */
[----:B0-----:R3:W-:Y:S01]  /*24d0*/  STG.E.U8 desc[UR36][R16.64], R2 ;  /* 0x0000000210007986 */ /* 0x0017e2000c101124 */
[----:B------:R-:W-:Y:S05]  /*24e0*/  BRA `(.L_x_1495) ;  /* 0x0000000c00847947 */ /* 0x000fea0003800000 */
.L_x_1492:
        /* <DEDUP_REMOVED lines=10> */
.L_x_1497:
[----:B------:R-:W-:-:S04]  /*2590*/  HADD2.F32 R0, -RZ, R0.H0_H0 ;  /* 0x20000000ff007230 */ /* 0x000fc80000004100 */
[----:B------:R-:W0:Y:S02]  /*25a0*/  F2I.FTZ.TRUNC.NTZ R3, R0 ;  /* 0x0000000000037305 */ /* 0x000e24000021f100 */
[----:B0-----:R1:W-:Y:S01]  /*25b0*/  STG.E desc[UR36][R16.64], R3 ;  /* 0x0000000310007986 */ /* 0x0013e2000c101924 */
[----:B------:R-:W-:Y:S05]  /*25c0*/  BRA `(.L_x_1495) ;  /* 0x0000000c004c7947 */ /* 0x000fea0003800000 */
.L_x_1496:
[----:B------:R-:W-:-:S04]  /*25d0*/  HADD2.F32 R0, -RZ, R0.H0_H0 ;  /* 0x20000000ff007230 */ /* 0x000fc80000004100 */
[----:B------:R-:W0:Y:S02]  /*25e0*/  F2I.FTZ.TRUNC.NTZ R3, R0 ;  /* 0x0000000000037305 */ /* 0x000e24000021f100 */
[----:B0-----:R2:W-:Y:S01]  /*25f0*/  STG.E.U16 desc[UR36][R16.64], R3 ;  /* 0x0000000310007986 */ /* 0x0015e2000c101524 */
[----:B------:R-:W-:Y:S05]  /*2600*/  BRA `(.L_x_1495) ;  /* 0x0000000c003c7947 */ /* 0x000fea0003800000 */
.L_x_1491:
        /* <DEDUP_REMOVED lines=9> */
.L_x_1499:
[----:B------:R0:W-:Y:S01]  /*26a0*/  STG.E.U16 desc[UR36][R16.64], R0 ;  /* 0x0000000010007986 */ /* 0x0001e2000c101524 */
[----:B------:R-:W-:Y:S05]  /*26b0*/  BRA `(.L_x_1495) ;  /* 0x0000000c00107947 */ /* 0x000fea0003800000 */
.L_x_1498:
        /* <DEDUP_REMOVED lines=10> */
.L_x_1501:
[----:B------:R-:W-:-:S05]  /*2760*/  HADD2.F32 R0, -RZ, R0.H0_H0 ;  /* 0x20000000ff007230 */ /* 0x000fca0000004100 */
[----:B------:R-:W-:-:S04]  /*2770*/  F2FP.F16.F32.PACK_AB R0, RZ, R0 ;  /* 0x00000000ff00723e */ /* 0x000fc800000000ff */
[----:B------:R-:W-:-:S05]  /*2780*/  PRMT R0, R0, 0x5410, RZ ;  /* 0x0000541000007816 */ /* 0x000fca00000000ff */
[----:B------:R0:W-:Y:S01]  /*2790*/  STG.E desc[UR36][R16.64], R0 ;  /* 0x0000000010007986 */ /* 0x0001e2000c101924 */
[----:B------:R-:W-:Y:S05]  /*27a0*/  BRA `(.L_x_1495) ;  /* 0x0000000800d47947 */ /* 0x000fea0003800000 */
.L_x_1500:
[----:B------:R-:W-:-:S05]  /*27b0*/  HADD2.F32 R2, -RZ, R0.H0_H0 ;  /* 0x20000000ff027230 */ /* 0x000fca0000004100 */
[----:B------:R-:W-:-:S06]  /*27c0*/  FMUL.FTZ R2, R2, 1 ;  /* 0x3f80000002027820 */ /* 0x000fcc0000410000 */
[----:B------:R-:W0:Y:S02]  /*27d0*/  F2F.F64.F32 R2, R2 ;  /* 0x0000000200027310 */ /* 0x000e240000201800 */
[----:B0-----:R0:W-:Y:S01]  /*27e0*/  STG.E.64 desc[UR36][R16.64], R2 ;  /* 0x0000000210007986 */ /* 0x0011e2000c101b24 */
[----:B------:R-:W-:Y:S05]  /*27f0*/  BRA `(.L_x_1495) ;  /* 0x0000000800c07947 */ /* 0x000fea0003800000 */
.L_x_1490:
        /* <DEDUP_REMOVED lines=13> */
.L_x_1504:
[----:B------:R-:W-:Y:S01]  /*28d0*/  HADD2.F32 R0, -RZ, R0.H0_H0 ;  /* 0x20000000ff007230 */ /* 0x000fe20000004100 */
[----:B------:R-:W-:-:S04]  /*28e0*/  CS2R R6, SRZ ;  /* 0x0000000000067805 */ /* 0x000fc8000001ff00 */
[----:B------:R-:W-:-:S04]  /*28f0*/  FMUL.FTZ R0, R0, 1 ;  /* 0x3f80000000007820 */ /* 0x000fc80000410000 */
[----:B------:R-:W0:Y:S02]  /*2900*/  F2F.F64.F32 R4, R0 ;  /* 0x0000000000047310 */ /* 0x000e240000201800 */
[----:B0-----:R0:W-:Y:S01]  /*2910*/  STG.E.128 desc[UR36][R16.64], R4 ;  /* 0x0000000410007986 */ /* 0x0011e2000c101d24 */
[----:B------:R-:W-:Y:S05]  /*2920*/  BRA `(.L_x_1495) ;  /* 0x0000000800747947 */ /* 0x000fea0003800000 */
.L_x_1503:
        /* <DEDUP_REMOVED lines=21> */
.L_x_1508:
[----:B------:R-:W-:Y:S05]  /*2a80*/  BSYNC B0 ;  /* 0x0000000000007941 */ /* 0x000fea0003800000 */
.L_x_1507:
[----:B------:R-:W-:-:S05]  /*2a90*/  LOP3.LUT R3, R0, R3, RZ, 0xfc, !PT ;  /* 0x0000000300037212 */ /* 0x000fca00078efcff */
[----:B------:R0:W-:Y:S01]  /*2aa0*/  STG.E.U8 desc[UR36][R16.64], R3 ;  /* 0x0000000310007986 */ /* 0x0001e2000c101124 */
[----:B------:R-:W-:Y:S05]  /*2ab0*/  BRA `(.L_x_1495) ;  /* 0x0000000800107947 */ /* 0x000fea0003800000 */
.L_x_1506:
        /* <DEDUP_REMOVED lines=13> */
.L_x_1510:
[----:B------:R-:W-:Y:S01]  /*2b90*/  IMAD.MOV.U32 R0, RZ, RZ, 0x7f ;  /* 0x0000007fff007424 */ /* 0x000fe200078e00ff */
[----:B------:R-:W-:-:S04]  /*2ba0*/  ISETP.GT.U32.AND P0, PT, R2, 0x7f800000, PT ;  /* 0x7f8000000200780c */ /* 0x000fc80003f04070 */
[----:B------:R-:W-:-:S09]  /*2bb0*/  SEL R0, R0, 0x7c, P0 ;  /* 0x0000007c00007807 */ /* 0x000fd20000000000 */
.L_x_1511:
[----:B------:R-:W-:Y:S05]  /*2bc0*/  BSYNC B0 ;  /* 0x0000000000007941 */ /* 0x000fea0003800000 */
.L_x_1509:
[----:B------:R-:W-:-:S04]  /*2bd0*/  LOP3.LUT R2, R3, 0x80000000, RZ, 0xc0, !PT ;  /* 0x8000000003027812 */ /* 0x000fc800078ec0ff */
[----:B------:R-:W-:-:S04]  /*2be0*/  SHF.R.U32.HI R3, RZ, 0x18, R2 ;  /* 0x00000018ff037819 */ /* 0x000fc80000011602 */
[----:B------:R-:W-:-:S05]  /*2bf0*/  LOP3.LUT R3, R0, R3, RZ, 0xfc, !PT ;  /* 0x0000000300037212 */ /* 0x000fca00078efcff */
[----:B------:R0:W-:Y:S01]  /*2c00*/  STG.E.U8 desc[UR36][R16.64], R3 ;  /* 0x0000000310007986 */ /* 0x0001e2000c101124 */
[----:B------:R-:W-:Y:S05]  /*2c10*/  BRA `(.L_x_1495) ;  /* 0x0000000400b87947 */ /* 0x000fea0003800000 */
.L_x_1505:
[----:B------:R-:W-:-:S05]  /*2c20*/  HADD2.F32 R0, -RZ, R0.H0_H0 ;  /* 0x20000000ff007230 */ /* 0x000fca0000004100 */
[----:B------:R-:W-:-:S05]  /*2c30*/  F2FP.BF16.F32.PACK_AB R0, RZ, R0 ;  /* 0x00000000ff00723e */ /* 0x000fca00000010ff */
[----:B------:R0:W-:Y:S01]  /*2c40*/  STG.E.U16 desc[UR36][R16.64], R0 ;  /* 0x0000000010007986 */ /* 0x0001e2000c101524 */
[----:B------:R-:W-:Y:S05]  /*2c50*/  BRA `(.L_x_1495) ;  /* 0x0000000400a87947 */ /* 0x000fea0003800000 */
.L_x_1502:
        /* <DEDUP_REMOVED lines=12> */
.L_x_1514:
        /* <DEDUP_REMOVED lines=17> */
.L_x_1517:
[----:B------:R-:W-:-:S04]  /*2e30*/  LOP3.LUT R2, R3, 0x80000000, RZ, 0xc0, !PT ;  /* 0x8000000003027812 */ /* 0x000fc800078ec0ff */
[----:B------:R-:W-:-:S04]  /*2e40*/  SHF.R.U32.HI R3, RZ, 0x18, R2 ;  /* 0x00000018ff037819 */ /* 0x000fc80000011602 */
[----:B------:R-:W-:-:S04]  /*2e50*/  LOP3.LUT R0, R0, R3, RZ, 0xfc, !PT ;  /* 0x0000000300007212 */ /* 0x000fc800078efcff */
[----:B------:R-:W-:-:S07]  /*2e60*/  PRMT R8, R0, 0x7610, R8 ;  /* 0x0000761000087816 */ /* 0x000fce0000000008 */
.L_x_1516:
[----:B------:R-:W-:Y:S05]  /*2e70*/  BSYNC B0 ;  /* 0x0000000000007941 */ /* 0x000fea0003800000 */
.L_x_1515:
[----:B------:R0:W-:Y:S01]  /*2e80*/  STG.E.U8 desc[UR36][R16.64], R8 ;  /* 0x0000000810007986 */ /* 0x0001e2000c101124 */
[----:B------:R-:W-:Y:S05]  /*2e90*/  BRA `(.L_x_1495) ;  /* 0x0000000400187947 */ /* 0x000fea0003800000 */
.L_x_1513:
        /* <DEDUP_REMOVED lines=17> */
.L_x_1520:
[----:B------:R-:W-:-:S04]  /*2fb0*/  LOP3.LUT R2, R3, 0x80000000, RZ, 0xc0, !PT ;  /* 0x8000000003027812 */ /* 0x000fc800078ec0ff */
[----:B------:R-:W-:-:S04]  /*2fc0*/  SHF.R.U32.HI R3, RZ, 0x18, R2 ;  /* 0x00000018ff037819 */ /* 0x000fc80000011602 */
[----:B------:R-:W-:-:S04]  /*2fd0*/  LOP3.LUT R0, R0, R3, RZ, 0xfc, !PT ;  /* 0x0000000300007212 */ /* 0x000fc800078efcff */
[----:B------:R-:W-:-:S07]  /*2fe0*/  PRMT R8, R0, 0x7610, R8 ;  /* 0x0000761000087816 */ /* 0x000fce0000000008 */
.L_x_1519:
[----:B------:R-:W-:Y:S05]  /*2ff0*/  BSYNC B0 ;  /* 0x0000000000007941 */ /* 0x000fea0003800000 */
.L_x_1518:
[----:B------:R0:W-:Y:S01]  /*3000*/  STG.E.U8 desc[UR36][R16.64], R8 ;  /* 0x0000000810007986 */ /* 0x0001e2000c101124 */
[----:B------:R-:W-:Y:S05]  /*3010*/  BRA `(.L_x_1495) ;  /* 0x0000000000b87947 */ /* 0x000fea0003800000 */
.L_x_1512:
        /* <DEDUP_REMOVED lines=22> */
.L_x_1494:
        /* <DEDUP_REMOVED lines=16> */
.L_x_1523:
[----:B------:R-:W-:Y:S05]  /*3280*/  BRA `(.L_x_1495) ;  /* 0x00000000001c7947 */ /* 0x000fea0003800000 */
.L_x_1522:
[----:B------:R-:W-:-:S06]  /*3290*/  HADD2.F32 R2, -RZ, R0.H0_H0 ;  /* 0x20000000ff027230 */ /* 0x000fcc0000004100 */
[----:B------:R-:W0:Y:S02]  /*32a0*/  F2I.U64.TRUNC R2, R2 ;  /* 0x0000000200027311 */ /* 0x000e24000020d800 */
[----:B0-----:R0:W-:Y:S01]  /*32b0*/  STG.E.64 desc[UR36][R16.64], R2 ;  /* 0x0000000210007986 */ /* 0x0011e2000c101b24 */
[----:B------:R-:W-:Y:S05]  /*32c0*/  BRA `(.L_x_1495) ;  /* 0x00000000000c7947 */ /* 0x000fea0003800000 */
.L_x_1521:
[----:B------:R-:W-:-:S04]  /*32d0*/  HADD2.F32 R0, -RZ, R0.H0_H0 ;  /* 0x20000000ff007230 */ /* 0x000fc80000004100 */
[----:B------:R-:W0:Y:S02]  /*32e0*/  F2I.FTZ.U32.TRUNC.NTZ R3, R0 ;  /* 0x0000000000037305 */ /* 0x000e24000021f000 */
[----:B0-----:R0:W-:Y:S02]  /*32f0*/  STG.E desc[UR36][R16.64], R3 ;  /* 0x0000000310007986 */ /* 0x0011e4000c101924 */
.L_x_1495:
[----:B------:R-:W-:-:S04]  /*3300*/  IMAD R18, R23, 0x200, R18 ;  /* 0x0000020017127824 */ /* 0x000fc800078e0212 */
[----:B------:R-:W-:-:S07]  /*3310*/  VIADD R19, R18, 0x80 ;  /* 0x0000008012137836 */ /* 0x000fce0000000000 */
.L_x_1455:
[----:B------:R-:W-:Y:S05]  /*3320*/  BSYNC B6 ;  /* 0x0000000000067941 */ /* 0x000fea0003800000 */
.L_x_1454:
        /* <DEDUP_REMOVED lines=307> */
.L_x_1526:
        /* <DEDUP_REMOVED lines=22> */
.L_x_1530:
[----:B------:R-:W2:Y:S02]  /*47c0*/  LDG.E.U8 R2, desc[UR36][R2.64] ;  /* 0x0000002402027981 */ /* 0x000ea4000c1e1100 */
[----:B--2---:R-:W-:-:S04]  /*47d0*/  I2FP.F32.U32 R0, R2 ;  /* 0x0000000200007245 */ /* 0x004fc80000201000 */
[----:B------:R-:W-:Y:S01]  /*47e0*/  F2FP.F16.F32.PACK_AB R0, RZ, R0 ;  /* 0x00000000ff00723e */ /* 0x000fe200000000ff */
[----:B------:R-:W-:Y:S06]  /*47f0*/  BRA `(.L_x_1532) ;  /* 0x0000000c00887947 */ /* 0x000fec0003800000 */
.L_x_1529:
        /* <DEDUP_REMOVED lines=10> */
.L_x_1534:
[----:B------:R-:W2:Y:S02]  /*48a0*/  LDG.E R2, desc[UR36][R2.64] ;  /* 0x0000002402027981 */ /* 0x000ea4000c1e1900 */
[----:B--2---:R-:W-:-:S04]  /*48b0*/  I2FP.F32.S32 R0, R2 ;  /* 0x0000000200007245 */ /* 0x004fc80000201400 */
[----:B------:R-:W-:Y:S01]  /*48c0*/  F2FP.F16.F32.PACK_AB R0, RZ, R0 ;  /* 0x00000000ff00723e */ /* 0x000fe200000000ff */
[----:B------:R-:W-:Y:S06]  /*48d0*/  BRA `(.L_x_1532) ;  /* 0x0000000c00507947 */ /* 0x000fec0003800000 */
.L_x_1533:
[----:B------:R-:W2:Y:S02]  /*48e0*/  LDG.E.U16 R2, desc[UR36][R2.64] ;  /* 0x0000002402027981 */ /* 0x000ea4000c1e1500 */
[----:B--2---:R-:W0:Y:S02]  /*48f0*/  I2F.S16 R0, R2 ;  /* 0x0000000200007306 */ /* 0x004e240000101400 */
[----:B0-----:R-:W-:Y:S01]  /*4900*/  F2FP.F16.F32.PACK_AB R0, RZ, R0 ;  /* 0x00000000ff00723e */ /* 0x001fe200000000ff */
[----:B------:R-:W-:Y:S06]  /*4910*/  BRA `(.L_x_1532) ;  /* 0x0000000c00407947 */ /* 0x000fec0003800000 */
.L_x_1528:
        /* <DEDUP_REMOVED lines=9> */
.L_x_1536:
[----:B------:R0:W5:Y:S01]  /*49b0*/  LDG.E.U16 R0, desc[UR36][R2.64] ;  /* 0x0000002402007981 */ /* 0x000162000c1e1500 */
[----:B------:R-:W-:Y:S05]  /*49c0*/  BRA `(.L_x_1532) ;  /* 0x0000000c00147947 */ /* 0x000fea0003800000 */
.L_x_1535:
        /* <DEDUP_REMOVED lines=9> */
.L_x_1538:
[----:B------:R1:W5:Y:S01]  /*4a60*/  LDG.E.U16 R0, desc[UR36][R2.64] ;  /* 0x0000002402007981 */ /* 0x000362000c1e1500 */
[----:B------:R-:W-:Y:S05]  /*4a70*/  BRA `(.L_x_1532) ;  /* 0x0000000800e87947 */ /* 0x000fea0003800000 */
.L_x_1537:
        /* <DEDUP_REMOVED lines=8> */
.L_x_1527:
        /* <DEDUP_REMOVED lines=13> */
.L_x_1541:
        /* <DEDUP_REMOVED lines=8> */
.L_x_1540:
        /* <DEDUP_REMOVED lines=28> */
.L_x_1543:
        /* <DEDUP_REMOVED lines=15> */
.L_x_1542:
[----:B------:R-:W2:Y:S02]  /*4f00*/  LDG.E.U16 R0, desc[UR36][R2.64] ;  /* 0x0000002402007981 */ /* 0x000ea4000c1e1500 */
[----:B--2---:R-:W-:-:S05]  /*4f10*/  IMAD.U32 R0, R0, 0x10000, RZ ;  /* 0x0001000000007824 */ /* 0x004fca00078e00ff */
[----:B------:R-:W-:Y:S01]  /*4f20*/  F2FP.F16.F32.PACK_AB R0, RZ, R0 ;  /* 0x00000000ff00723e */ /* 0x000fe200000000ff */
[----:B------:R-:W-:Y:S06]  /*4f30*/  BRA `(.L_x_1532) ;  /* 0x0000000400b87947 */ /* 0x000fec0003800000 */
.L_x_1539:
        /* <DEDUP_REMOVED lines=12> */
.L_x_1546:
        /* <DEDUP_REMOVED lines=21> */
.L_x_1550:
[----:B------:R-:W-:Y:S05]  /*5150*/  BSYNC B1 ;  /* 0x0000000000017941 */ /* 0x000fea0003800000 */
.L_x_1549:
[----:B------:R-:W-:Y:S01]  /*5160*/  LEA R3, R0, 0x3b800000, 0x17 ;  /* 0x3b80000000037811 */ /* 0x000fe200078eb8ff */
[----:B------:R-:W-:-:S05]  /*5170*/  IMAD.SHL.U32 R0, R2, 0x100000, RZ ;  /* 0x0010000002007824 */ /* 0x000fca00078e00ff */
[----:B------:R-:W-:-:S07]  /*5180*/  LOP3.LUT R0, R3, R0, R4, 0xfe, !PT ;  /* 0x0000000003007212 */ /* 0x000fce00078efe04 */
.L_x_1548:
[----:B------:R-:W-:Y:S05]  /*5190*/  BSYNC B0 ;  /* 0x0000000000007941 */ /* 0x000fea0003800000 */
.L_x_1547:
[----:B------:R-:W-:Y:S01]  /*51a0*/  F2FP.F16.F32.PACK_AB R0, RZ, R0 ;  /* 0x00000000ff00723e */ /* 0x000fe200000000ff */
[----:B------:R-:W-:Y:S06]  /*51b0*/  BRA `(.L_x_1532) ;  /* 0x0000000400187947 */ /* 0x000fec0003800000 */
.L_x_1545:
        /* <DEDUP_REMOVED lines=21> */
.L_x_1554:
[----:B------:R-:W-:Y:S05]  /*5310*/  BSYNC B1 ;  /* 0x0000000000017941 */ /* 0x000fea0003800000 */
.L_x_1553:
[----:B------:R-:W-:Y:S01]  /*5320*/  LEA R3, R0, 0x37800000, 0x17 ;  /* 0x3780000000037811 */ /* 0x000fe200078eb8ff */
[----:B------:R-:W-:-:S05]  /*5330*/  IMAD.SHL.U32 R0, R2, 0x200000, RZ ;  /* 0x0020000002007824 */ /* 0x000fca00078e00ff */
[----:B------:R-:W-:-:S07]  /*5340*/  LOP3.LUT R0, R3, R0, R4, 0xfe, !PT ;  /* 0x0000000003007212 */ /* 0x000fce00078efe04 */
.L_x_1552:
[----:B------:R-:W-:Y:S05]  /*5350*/  BSYNC B0 ;  /* 0x0000000000007941 */ /* 0x000fea0003800000 */
.L_x_1551:
[----:B------:R-:W-:Y:S01]  /*5360*/  F2FP.F16.F32.PACK_AB R0, RZ, R0 ;  /* 0x00000000ff00723e */ /* 0x000fe200000000ff */
[----:B------:R-:W-:Y:S06]  /*5370*/  BRA `(.L_x_1532) ;  /* 0x0000000000a87947 */ /* 0x000fec0003800000 */
.L_x_1544:
        /* <DEDUP_REMOVED lines=14> */
.L_x_1558:
[----:B------:R-:W-:Y:S05]  /*5460*/  BSYNC B0 ;  /* 0x0000000000007941 */ /* 0x000fea0003800000 */
.L_x_1557:
[----:B------:R-:W-:Y:S01]  /*5470*/  F2FP.F16.F32.PACK_AB R0, RZ, R0 ;  /* 0x00000000ff00723e */ /* 0x000fe200000000ff */
[----:B------:R-:W-:Y:S06]  /*5480*/  BRA `(.L_x_1532) ;  /* 0x0000000000647947 */ /* 0x000fec0003800000 */
.L_x_1531:
        /* <DEDUP_REMOVED lines=16> */
.L_x_1559:
[----:B------:R-:W-:Y:S01]  /*5590*/  PRMT R0, RZ, 0x7610, R0 ;  /* 0x00007610ff007816 */ /* 0x000fe20000000000 */
[----:B------:R-:W-:Y:S06]  /*55a0*/  BRA `(.L_x_1532) ;  /* 0x00000000001c7947 */ /* 0x000fec0003800000 */
.L_x_1556:
[----:B------:R-:W2:Y:S02]  /*55b0*/  LDG.E.64 R2, desc[UR36][R2.64] ;  /* 0x0000002402027981 */ /* 0x000ea4000c1e1b00 */
[----:B--2---:R-:W0:Y:S02]  /*55c0*/  I2F.U64 R0, R2 ;  /* 0x0000000200007312 */ /* 0x004e240000301000 */
[----:B0-----:R-:W-:Y:S01]  /*55d0*/  F2FP.F16.F32.PACK_AB R0, RZ, R0 ;  /* 0x00000000ff00723e */ /* 0x001fe200000000ff */
[----:B------:R-:W-:Y:S06]  /*55e0*/  BRA `(.L_x_1532) ;  /* 0x00000000000c7947 */ /* 0x000fec0003800000 */
.L_x_1555:
[----:B------:R-:W2:Y:S02]  /*55f0*/  LDG.E R2, desc[UR36][R2.64] ;  /* 0x0000002402027981 */ /* 0x000ea4000c1e1900 */
[----:B--2---:R-:W-:-:S04]  /*5600*/  I2FP.F32.U32 R0, R2 ;  /* 0x0000000200007245 */ /* 0x004fc80000201000 */
[----:B------:R-:W-:-:S07]  /*5610*/  F2FP.F16.F32.PACK_AB R0, RZ, R0 ;  /* 0x00000000ff00723e */ /* 0x000fce00000000ff */
.L_x_1532:
        /* <DEDUP_REMOVED lines=21> */
.L_x_1563:
[----:B------:R-:W-:-:S06]  /*5770*/  HADD2.F32 R3, -RZ, R0.H0_H0 ;  /* 0x20000000ff037230 */ /* 0x000fcc0000004100 */
[----:B------:R-:W0:Y:S02]  /*5780*/  F2I.S64.TRUNC R2, R3 ;  /* 0x0000000300027311 */ /* 0x000e24000020d900 */
[----:B0-----:R0:W-:Y:S01]  /*5790*/  STG.E.U8 desc[UR36][R16.64], R2 ;  /* 0x0000000210007986 */ /* 0x0011e2000c101124 */
[----:B------:R-:W-:Y:S05]  /*57a0*/  BRA `(.L_x_1565) ;  /* 0x0000000c00847947 */ /* 0x000fea0003800000 */
.L_x_1562:
        /* <DEDUP_REMOVED lines=10> */
.L_x_1567:
[----:B------:R-:W-:-:S04]  /*5850*/  HADD2.F32 R0, -RZ, R0.H0_H0 ;  /* 0x20000000ff007230 */ /* 0x000fc80000004100 */
[----:B------:R-:W0:Y:S02]  /*5860*/  F2I.FTZ.TRUNC.NTZ R3, R0 ;  /* 0x0000000000037305 */ /* 0x000e24000021f100 */
[----:B0-----:R0:W-:Y:S01]  /*5870*/  STG.E desc[UR36][R16.64], R3 ;  /* 0x0000000310007986 */ /* 0x0011e2000c101924 */
[----:B------:R-:W-:Y:S05]  /*5880*/  BRA `(.L_x_1565) ;  /* 0x0000000c004c7947 */ /* 0x000fea0003800000 */
.L_x_1566:
[----:B------:R-:W-:-:S04]  /*5890*/  HADD2.F32 R0, -RZ, R0.H0_H0 ;  /* 0x20000000ff007230 */ /* 0x000fc80000004100 */
[----:B------:R-:W0:Y:S02]  /*58a0*/  F2I.FTZ.TRUNC.NTZ R3, R0 ;  /* 0x0000000000037305 */ /* 0x000e24000021f100 */
[----:B0-----:R0:W-:Y:S01]  /*58b0*/  STG.E.U16 desc[UR36][R16.64], R3 ;  /* 0x0000000310007986 */ /* 0x0011e2000c101524 */
[----:B------:R-:W-:Y:S05]  /*58c0*/  BRA `(.L_x_1565) ;  /* 0x0000000c003c7947 */ /* 0x000fea0003800000 */
.L_x_1561:
        /* <DEDUP_REMOVED lines=9> */
.L_x_1569:
[----:B------:R0:W-:Y:S01]  /*5960*/  STG.E.U16 desc[UR36][R16.64], R0 ;  /* 0x0000000010007986 */ /* 0x0001e2000c101524 */
[----:B------:R-:W-:Y:S05]  /*5970*/  BRA `(.L_x_1565) ;  /* 0x0000000c00107947 */ /* 0x000fea0003800000 */
.L_x_1568:
        /* <DEDUP_REMOVED lines=10> */
.L_x_1571:
[----:B------:R-:W-:-:S05]  /*5a20*/  HADD2.F32 R0, -RZ, R0.H0_H0 ;  /* 0x20000000ff007230 */ /* 0x000fca0000004100 */
[----:B------:R-:W-:-:S04]  /*5a30*/  F2FP.F16.F32.PACK_AB R0, RZ, R0 ;  /* 0x00000000ff00723e */ /* 0x000fc800000000ff */
[----:B------:R-:W-:-:S05]  /*5a40*/  PRMT R0, R0, 0x5410, RZ ;  /* 0x0000541000007816 */ /* 0x000fca00000000ff */
[----:B------:R0:W-:Y:S01]  /*5a50*/  STG.E desc[UR36][R16.64], R0 ;  /* 0x0000000010007986 */ /* 0x0001e2000c101924 */
[----:B------:R-:W-:Y:S05]  /*5a60*/  BRA `(.L_x_1565) ;  /* 0x0000000800d47947 */ /* 0x000fea0003800000 */
.L_x_1570:
[----:B------:R-:W-:-:S05]  /*5a70*/  HADD2.F32 R2, -RZ, R0.H0_H0 ;  /* 0x20000000ff027230 */ /* 0x000fca0000004100 */
[----:B------:R-:W-:-:S06]  /*5a80*/  FMUL.FTZ R2, R2, 1 ;  /* 0x3f80000002027820 */ /* 0x000fcc0000410000 */
[----:B------:R-:W0:Y:S02]  /*5a90*/  F2F.F64.F32 R2, R2 ;  /* 0x0000000200027310 */ /* 0x000e240000201800 */
[----:B0-----:R0:W-:Y:S01]  /*5aa0*/  STG.E.64 desc[UR36][R16.64], R2 ;  /* 0x0000000210007986 */ /* 0x0011e2000c101b24 */
[----:B------:R-:W-:Y:S05]  /*5ab0*/  BRA `(.L_x_1565) ;  /* 0x0000000800c07947 */ /* 0x000fea0003800000 */
.L_x_1560:
        /* <DEDUP_REMOVED lines=13> */
.L_x_1574:
[----:B------:R-:W-:Y:S01]  /*5b90*/  HADD2.F32 R0, -RZ, R0.H0_H0 ;  /* 0x20000000ff007230 */ /* 0x000fe20000004100 */
[----:B------:R-:W-:-:S04]  /*5ba0*/  CS2R R6, SRZ ;  /* 0x0000000000067805 */ /* 0x000fc8000001ff00 */
[----:B------:R-:W-:-:S04]  /*5bb0*/  FMUL.FTZ R0, R0, 1 ;  /* 0x3f80000000007820 */ /* 0x000fc80000410000 */
[----:B------:R-:W0:Y:S02]  /*5bc0*/  F2F.F64.F32 R4, R0 ;  /* 0x0000000000047310 */ /* 0x000e240000201800 */
[----:B0-----:R0:W-:Y:S01]  /*5bd0*/  STG.E.128 desc[UR36][R16.64], R4 ;  /* 0x0000000410007986 */ /* 0x0011e2000c101d24 */
[----:B------:R-:W-:Y:S05]  /*5be0*/  BRA `(.L_x_1565) ;  /* 0x0000000800747947 */ /* 0x000fea0003800000 */
.L_x_1573:
        /* <DEDUP_REMOVED lines=21> */
.L_x_1578:
[----:B------:R-:W-:Y:S05]  /*5d40*/  BSYNC B0 ;  /* 0x0000000000007941 */ /* 0x000fea0003800000 */
.L_x_1577:
[----:B------:R-:W-:-:S05]  /*5d50*/  LOP3.LUT R3, R0, R3, RZ, 0xfc, !PT ;  /* 0x0000000300037212 */ /* 0x000fca00078efcff */
[----:B------:R0:W-:Y:S01]  /*5d60*/  STG.E.U8 desc[UR36][R16.64], R3 ;  /* 0x0000000310007986 */ /* 0x0001e2000c101124 */
[----:B------:R-:W-:Y:S05]  /*5d70*/  BRA `(.L_x_1565) ;  /* 0x0000000800107947 */ /* 0x000fea0003800000 */
.L_x_1576:
        /* <DEDUP_REMOVED lines=13> */
.L_x_1580:
[----:B------:R-:W-:Y:S01]  /*5e50*/  IMAD.MOV.U32 R0, RZ, RZ, 0x7f ;  /* 0x0000007fff007424 */ /* 0x000fe200078e00ff */
[----:B------:R-:W-:-:S04]  /*5e60*/  ISETP.GT.U32.AND P0, PT, R2, 0x7f800000, PT ;  /* 0x7f8000000200780c */ /* 0x000fc80003f04070 */
[----:B------:R-:W-:-:S09]  /*5e70*/  SEL R0, R0, 0x7c, P0 ;  /* 0x0000007c00007807 */ /* 0x000fd20000000000 */
.L_x_1581:
[----:B------:R-:W-:Y:S05]  /*5e80*/  BSYNC B0 ;  /* 0x0000000000007941 */ /* 0x000fea0003800000 */
.L_x_1579:
[----:B------:R-:W-:-:S04]  /*5e90*/  LOP3.LUT R2, R3, 0x80000000, RZ, 0xc0, !PT ;  /* 0x8000000003027812 */ /* 0x000fc800078ec0ff */
[----:B------:R-:W-:-:S04]  /*5ea0*/  SHF.R.U32.HI R3, RZ, 0x18, R2 ;  /* 0x00000018ff037819 */ /* 0x000fc80000011602 */
[----:B------:R-:W-:-:S05]  /*5eb0*/  LOP3.LUT R3, R0, R3, RZ, 0xfc, !PT ;  /* 0x0000000300037212 */ /* 0x000fca00078efcff */
[----:B------:R0:W-:Y:S01]  /*5ec0*/  STG.E.U8 desc[UR36][R16.64], R3 ;  /* 0x0000000310007986 */ /* 0x0001e2000c101124 */
[----:B------:R-:W-:Y:S05]  /*5ed0*/  BRA `(.L_x_1565) ;  /* 0x0000000400b87947 */ /* 0x000fea0003800000 */
.L_x_1575:
[----:B------:R-:W-:-:S05]  /*5ee0*/  HADD2.F32 R0, -RZ, R0.H0_H0 ;  /* 0x20000000ff007230 */ /* 0x000fca0000004100 */
[----:B------:R-:W-:-:S05]  /*5ef0*/  F2FP.BF16.F32.PACK_AB R0, RZ, R0 ;  /* 0x00000000ff00723e */ /* 0x000fca00000010ff */
[----:B------:R0:W-:Y:S01]  /*5f00*/  STG.E.U16 desc[UR36][R16.64], R0 ;  /* 0x0000000010007986 */ /* 0x0001e2000c101524 */
[----:B------:R-:W-:Y:S05]  /*5f10*/  BRA `(.L_x_1565) ;  /* 0x0000000400a87947 */ /* 0x000fea0003800000 */
.L_x_1572:
        /* <DEDUP_REMOVED lines=12> */
.L_x_1584:
        /* <DEDUP_REMOVED lines=17> */
.L_x_1587:
[----:B------:R-:W-:-:S04]  /*60f0*/  LOP3.LUT R2, R3, 0x80000000, RZ, 0xc0, !PT ;  /* 0x8000000003027812 */ /* 0x000fc800078ec0ff */
[----:B------:R-:W-:-:S04]  /*6100*/  SHF.R.U32.HI R3, RZ, 0x18, R2 ;  /* 0x00000018ff037819 */ /* 0x000fc80000011602 */
[----:B------:R-:W-:-:S04]  /*6110*/  LOP3.LUT R0, R0, R3, RZ, 0xfc, !PT ;  /* 0x0000000300007212 */ /* 0x000fc800078efcff */
[----:B------:R-:W-:-:S07]  /*6120*/  PRMT R8, R0, 0x7610, R8 ;  /* 0x0000761000087816 */ /* 0x000fce0000000008 */
.L_x_1586:
[----:B------:R-:W-:Y:S05]  /*6130*/  BSYNC B0 ;  /* 0x0000000000007941 */ /* 0x000fea0003800000 */
.L_x_1585:
[----:B------:R3:W-:Y:S01]  /*6140*/  STG.E.U8 desc[UR36][R16.64], R8 ;  /* 0x0000000810007986 */ /* 0x0007e2000c101124 */
[----:B------:R-:W-:Y:S05]  /*6150*/  BRA `(.L_x_1565) ;  /* 0x0000000400187947 */ /* 0x000fea0003800000 */
.L_x_1583:
        /* <DEDUP_REMOVED lines=17> */
.L_x_1590:
[----:B------:R-:W-:-:S04]  /*6270*/  LOP3.LUT R2, R3, 0x80000000, RZ, 0xc0, !PT ;  /* 0x8000000003027812 */ /* 0x000fc800078ec0ff */
[----:B------:R-:W-:-:S04]  /*6280*/  SHF.R.U32.HI R3, RZ, 0x18, R2 ;  /* 0x00000018ff037819 */ /* 0x000fc80000011602 */
[----:B------:R-:W-:-:S04]  /*6290*/  LOP3.LUT R0, R0, R3, RZ, 0xfc, !PT ;  /* 0x0000000300007212 */ /* 0x000fc800078efcff */
[----:B------:R-:W-:-:S07]  /*62a0*/  PRMT R8, R0, 0x7610, R8 ;  /* 0x0000761000087816 */ /* 0x000fce0000000008 */
.L_x_1589:
[----:B------:R-:W-:Y:S05]  /*62b0*/  BSYNC B0 ;  /* 0x0000000000007941 */ /* 0x000fea0003800000 */
.L_x_1588:
[----:B------:R0:W-:Y:S01]  /*62c0*/  STG.E.U8 desc[UR36][R16.64], R8 ;  /* 0x0000000810007986 */ /* 0x0001e2000c101124 */
[----:B------:R-:W-:Y:S05]  /*62d0*/  BRA `(.L_x_1565) ;  /* 0x0000000000b87947 */ /* 0x000fea0003800000 */
.L_x_1582:
        /* <DEDUP_REMOVED lines=22> */
.L_x_1564:
        /* <DEDUP_REMOVED lines=16> */
.L_x_1593:
[----:B------:R-:W-:Y:S05]  /*6540*/  BRA `(.L_x_1565) ;  /* 0x00000000001c7947 */ /* 0x000fea0003800000 */
.L_x_1592:
[----:B------:R-:W-:-:S06]  /*6550*/  HADD2.F32 R2, -RZ, R0.H0_H0 ;  /* 0x20000000ff027230 */ /* 0x000fcc0000004100 */
[----:B------:R-:W0:Y:S02]  /*6560*/  F2I.U64.TRUNC R2, R2 ;  /* 0x0000000200027311 */ /* 0x000e24000020d800 */
[----:B0-----:R2:W-:Y:S01]  /*6570*/  STG.E.64 desc[UR36][R16.64], R2 ;  /* 0x0000000210007986 */ /* 0x0015e2000c101b24 */
[----:B------:R-:W-:Y:S05]  /*6580*/  BRA `(.L_x_1565) ;  /* 0x00000000000c7947 */ /* 0x000fea0003800000 */
.L_x_1591:
[----:B------:R-:W-:-:S04]  /*6590*/  HADD2.F32 R0, -RZ, R0.H0_H0 ;  /* 0x20000000ff007230 */ /* 0x000fc80000004100 */
[----:B------:R-:W0:Y:S02]  /*65a0*/  F2I.FTZ.U32.TRUNC.NTZ R3, R0 ;  /* 0x0000000000037305 */ /* 0x000e24000021f000 */
[----:B0-----:R0:W-:Y:S02]  /*65b0*/  STG.E desc[UR36][R16.64], R3 ;  /* 0x0000000310007986 */ /* 0x0011e4000c101924 */
.L_x_1565:
[----:B------:R-:W-:-:S07]  /*65c0*/  VIADD R19, R19, 0x80 ;  /* 0x0000008013137836 */ /* 0x000fce0000000000 */
.L_x_1525:
[----:B------:R-:W-:Y:S05]  /*65d0*/  BSYNC B6 ;  /* 0x0000000000067941 */ /* 0x000fea0003800000 */
.L_x_1524:
        /* <DEDUP_REMOVED lines=307> */
.L_x_1596:
        /* <DEDUP_REMOVED lines=22> */
.L_x_1600:
[----:B------:R-:W2:Y:S02]  /*7a70*/  LDG.E.U8 R2, desc[UR36][R2.64] ;  /* 0x0000002402027981 */ /* 0x000ea4000c1e1100 */
[----:B--2---:R-:W-:-:S04]  /*7a80*/  I2FP.F32.U32 R0, R2 ;  /* 0x0000000200007245 */ /* 0x004fc80000201000 */
[----:B------:R-:W-:Y:S01]  /*7a90*/  F2FP.F16.F32.PACK_AB R0, RZ, R0 ;  /* 0x00000000ff00723e */ /* 0x000fe200000000ff */
[----:B------:R-:W-:Y:S06]  /*7aa0*/  BRA `(.L_x_1602) ;  /* 0x0000000c00887947 */ /* 0x000fec0003800000 */
.L_x_1599:
        /* <DEDUP_REMOVED lines=10> */
.L_x_1604:
[----:B------:R-:W2:Y:S02]  /*7b50*/  LDG.E R2, desc[UR36][R2.64] ;  /* 0x0000002402027981 */ /* 0x000ea4000c1e1900 */
[----:B--2---:R-:W-:-:S04]  /*7b60*/  I2FP.F32.S32 R0, R2 ;  /* 0x0000000200007245 */ /* 0x004fc80000201400 */
[----:B------:R-:W-:Y:S01]  /*7b70*/  F2FP.F16.F32.PACK_AB R0, RZ, R0 ;  /* 0x00000000ff00723e */ /* 0x000fe200000000ff */
[----:B------:R-:W-:Y:S06]  /*7b80*/  BRA `(.L_x_1602) ;  /* 0x0000000c00507947 */ /* 0x000fec0003800000 */
.L_x_1603:
[----:B------:R-:W2:Y:S02]  /*7b90*/  LDG.E.U16 R2, desc[UR36][R2.64] ;  /* 0x0000002402027981 */ /* 0x000ea4000c1e1500 */
[----:B--2---:R-:W0:Y:S02]  /*7ba0*/  I2F.S16 R0, R2 ;  /* 0x0000000200007306 */ /* 0x004e240000101400 */
[----:B0-----:R-:W-:Y:S01]  /*7bb0*/  F2FP.F16.F32.PACK_AB R0, RZ, R0 ;  /* 0x00000000ff00723e */ /* 0x001fe200000000ff */
[----:B------:R-:W-:Y:S06]  /*7bc0*/  BRA `(.L_x_1602) ;  /* 0x0000000c00407947 */ /* 0x000fec0003800000 */
.L_x_1598:
        /* <DEDUP_REMOVED lines=9> */
.L_x_1606:
[----:B------:R1:W5:Y:S01]  /*7c60*/  LDG.E.U16 R0, desc[UR36][R2.64] ;  /* 0x0000002402007981 */ /* 0x000362000c1e1500 */
[----:B------:R-:W-:Y:S05]  /*7c70*/  BRA `(.L_x_1602) ;  /* 0x0000000c00147947 */ /* 0x000fea0003800000 */
.L_x_1605:
        /* <DEDUP_REMOVED lines=9> */
.L_x_1608:
[----:B------:R0:W5:Y:S01]  /*7d10*/  LDG.E.U16 R0, desc[UR36][R2.64] ;  /* 0x0000002402007981 */ /* 0x000162000c1e1500 */
[----:B------:R-:W-:Y:S05]  /*7d20*/  BRA `(.L_x_1602) ;  /* 0x0000000800e87947 */ /* 0x000fea0003800000 */
.L_x_1607:
        /* <DEDUP_REMOVED lines=8> */
.L_x_1597:
        /* <DEDUP_REMOVED lines=13> */
.L_x_1611:
        /* <DEDUP_REMOVED lines=8> */
.L_x_1610:
        /* <DEDUP_REMOVED lines=28> */
.L_x_1613:
        /* <DEDUP_REMOVED lines=15> */
.L_x_1612:
[----:B------:R-:W2:Y:S02]  /*81b0*/  LDG.E.U16 R0, desc[UR36][R2.64] ;  /* 0x0000002402007981 */ /* 0x000ea4000c1e1500 */
[----:B--2---:R-:W-:-:S05]  /*81c0*/  IMAD.U32 R0, R0, 0x10000, RZ ;  /* 0x0001000000007824 */ /* 0x004fca00078e00ff */
[----:B------:R-:W-:Y:S01]  /*81d0*/  F2FP.F16.F32.PACK_AB R0, RZ, R0 ;  /* 0x00000000ff00723e */ /* 0x000fe200000000ff */
[----:B------:R-:W-:Y:S06]  /*81e0*/  BRA `(.L_x_1602) ;  /* 0x0000000400b87947 */ /* 0x000fec0003800000 */
.L_x_1609:
        /* <DEDUP_REMOVED lines=12> */
.L_x_1616:
        /* <DEDUP_REMOVED lines=21> */
.L_x_1620:
[----:B------:R-:W-:Y:S05]  /*8400*/  BSYNC B1 ;  /* 0x0000000000017941 */ /* 0x000fea0003800000 */
.L_x_1619:
[----:B------:R-:W-:Y:S01]  /*8410*/  LEA R3, R0, 0x3b800000, 0x17 ;  /* 0x3b80000000037811 */ /* 0x000fe200078eb8ff */
[----:B------:R-:W-:-:S05]  /*8420*/  IMAD.SHL.U32 R0, R2, 0x100000, RZ ;  /* 0x0010000002007824 */ /* 0x000fca00078e00ff */
[----:B------:R-:W-:-:S07]  /*8430*/  LOP3.LUT R0, R3, R0, R4, 0xfe, !PT ;  /* 0x0000000003007212 */ /* 0x000fce00078efe04 */
.L_x_1618:
[----:B------:R-:W-:Y:S05]  /*8440*/  BSYNC B0 ;  /* 0x0000000000007941 */ /* 0x000fea0003800000 */
.L_x_1617:
[----:B------:R-:W-:Y:S01]  /*8450*/  F2FP.F16.F32.PACK_AB R0, RZ, R0 ;  /* 0x00000000ff00723e */ /* 0x000fe200000000ff */
[----:B------:R-:W-:Y:S06]  /*8460*/  BRA `(.L_x_1602) ;  /* 0x0000000400187947 */ /* 0x000fec0003800000 */
.L_x_1615:
        /* <DEDUP_REMOVED lines=21> */
.L_x_1624:
[----:B------:R-:W-:Y:S05]  /*85c0*/  BSYNC B1 ;  /* 0x0000000000017941 */ /* 0x000fea0003800000 */
.L_x_1623:
[----:B------:R-:W-:Y:S01]  /*85d0*/  LEA R3, R0, 0x37800000, 0x17 ;  /* 0x3780000000037811 */ /* 0x000fe200078eb8ff */
[----:B------:R-:W-:-:S05]  /*85e0*/  IMAD.SHL.U32 R0, R2, 0x200000, RZ ;  /* 0x0020000002007824 */ /* 0x000fca00078e00ff */
[----:B------:R-:W-:-:S07]  /*85f0*/  LOP3.LUT R0, R3, R0, R4, 0xfe, !PT ;  /* 0x0000000003007212 */ /* 0x000fce00078efe04 */
.L_x_1622:
[----:B------:R-:W-:Y:S05]  /*8600*/  BSYNC B0 ;  /* 0x0000000000007941 */ /* 0x000fea0003800000 */
.L_x_1621:
[----:B------:R-:W-:Y:S01]  /*8610*/  F2FP.F16.F32.PACK_AB R0, RZ, R0 ;  /* 0x00000000ff00723e */ /* 0x000fe200000000ff */
[----:B------:R-:W-:Y:S06]  /*8620*/  BRA `(.L_x_1602) ;  /* 0x0000000000a87947 */ /* 0x000fec0003800000 */
.L_x_1614:
        /* <DEDUP_REMOVED lines=14> */
.L_x_1628:
[----:B------:R-:W-:Y:S05]  /*8710*/  BSYNC B0 ;  /* 0x0000000000007941 */ /* 0x000fea0003800000 */
.L_x_1627:
[----:B------:R-:W-:Y:S01]  /*8720*/  F2FP.F16.F32.PACK_AB R0, RZ, R0 ;  /* 0x00000000ff00723e */ /* 0x000fe200000000ff */
[----:B------:R-:W-:Y:S06]  /*8730*/  BRA `(.L_x_1602) ;  /* 0x0000000000647947 */ /* 0x000fec0003800000 */
.L_x_1601:
        /* <DEDUP_REMOVED lines=16> */
.L_x_1629:
[----:B------:R-:W-:Y:S01]  /*8840*/  PRMT R0, RZ, 0x7610, R0 ;  /* 0x00007610ff007816 */ /* 0x000fe20000000000 */
[----:B------:R-:W-:Y:S06]  /*8850*/  BRA `(.L_x_1602) ;  /* 0x00000000001c7947 */ /* 0x000fec0003800000 */
.L_x_1626:
[----:B------:R-:W2:Y:S02]  /*8860*/  LDG.E.64 R2, desc[UR36][R2.64] ;  /* 0x0000002402027981 */ /* 0x000ea4000c1e1b00 */
[----:B--2---:R-:W0:Y:S02]  /*8870*/  I2F.U64 R0, R2 ;  /* 0x0000000200007312 */ /* 0x004e240000301000 */
[----:B0-----:R-:W-:Y:S01]  /*8880*/  F2FP.F16.F32.PACK_AB R0, RZ, R0 ;  /* 0x00000000ff00723e */ /* 0x001fe200000000ff */
[----:B------:R-:W-:Y:S06]  /*8890*/  BRA `(.L_x_1602) ;  /* 0x00000000000c7947 */ /* 0x000fec0003800000 */
.L_x_1625:
[----:B------:R-:W2:Y:S02]  /*88a0*/  LDG.E R2, desc[UR36][R2.64] ;  /* 0x0000002402027981 */ /* 0x000ea4000c1e1900 */
[----:B--2---:R-:W-:-:S04]  /*88b0*/  I2FP.F32.U32 R0, R2 ;  /* 0x0000000200007245 */ /* 0x004fc80000201000 */
[----:B------:R-:W-:-:S07]  /*88c0*/  F2FP.F16.F32.PACK_AB R0, RZ, R0 ;  /* 0x00000000ff00723e */ /* 0x000fce00000000ff */
.L_x_1602:
        /* <DEDUP_REMOVED lines=21> */
.L_x_1633:
[----:B------:R-:W-:-:S06]  /*8a20*/  HADD2.F32 R3, -RZ, R0.H0_H0 ;  /* 0x20000000ff037230 */ /* 0x000fcc0000004100 */
[----:B------:R-:W0:Y:S02]  /*8a30*/  F2I.S64.TRUNC R2, R3 ;  /* 0x0000000300027311 */ /* 0x000e24000020d900 */
[----:B0-----:R3:W-:Y:S01]  /*8a40*/  STG.E.U8 desc[UR36][R16.64], R2 ;  /* 0x0000000210007986 */ /* 0x0017e2000c101124 */
[----:B------:R-:W-:Y:S05]  /*8a50*/  BRA `(.L_x_1635) ;  /* 0x0000000c00847947 */ /* 0x000fea0003800000 */
.L_x_1632:
        /* <DEDUP_REMOVED lines=10> */
.L_x_1637:
[----:B------:R-:W-:-:S04]  /*8b00*/  HADD2.F32 R0, -RZ, R0.H0_H0 ;  /* 0x20000000ff007230 */ /* 0x000fc80000004100 */
[----:B------:R-:W0:Y:S02]  /*8b10*/  F2I.FTZ.TRUNC.NTZ R3, R0 ;  /* 0x0000000000037305 */ /* 0x000e24000021f100 */
[----:B0-----:R2:W-:Y:S01]  /*8b20*/  STG.E desc[UR36][R16.64], R3 ;  /* 0x0000000310007986 */ /* 0x0015e2000c101924 */
[----:B------:R-:W-:Y:S05]  /*8b30*/  BRA `(.L_x_1635) ;  /* 0x0000000c004c7947 */ /* 0x000fea0003800000 */
.L_x_1636:
[----:B------:R-:W-:-:S04]  /*8b40*/  HADD2.F32 R0, -RZ, R0.H0_H0 ;  /* 0x20000000ff007230 */ /* 0x000fc80000004100 */
[----:B------:R-:W0:Y:S02]  /*8b50*/  F2I.FTZ.TRUNC.NTZ R3, R0 ;  /* 0x0000000000037305 */ /* 0x000e24000021f100 */
[----:B0-----:R0:W-:Y:S01]  /*8b60*/  STG.E.U16 desc[UR36][R16.64], R3 ;  /* 0x0000000310007986 */ /* 0x0011e2000c101524 */
[----:B------:R-:W-:Y:S05]  /*8b70*/  BRA `(.L_x_1635) ;  /* 0x0000000c003c7947 */ /* 0x000fea0003800000 */
.L_x_1631:
        /* <DEDUP_REMOVED lines=9> */
.L_x_1639:
[----:B------:R0:W-:Y:S01]  /*8c10*/  STG.E.U16 desc[UR36][R16.64], R0 ;  /* 0x0000000010007986 */ /* 0x0001e2000c101524 */
[----:B------:R-:W-:Y:S05]  /*8c20*/  BRA `(.L_x_1635) ;  /* 0x0000000c00107947 */ /* 0x000fea0003800000 */
.L_x_1638:
        /* <DEDUP_REMOVED lines=10> */
.L_x_1641:
[----:B------:R-:W-:-:S05]  /*8cd0*/  HADD2.F32 R0, -RZ, R0.H0_H0 ;  /* 0x20000000ff007230 */ /* 0x000fca0000004100 */
[----:B------:R-:W-:-:S04]  /*8ce0*/  F2FP.F16.F32.PACK_AB R0, RZ, R0 ;  /* 0x00000000ff00723e */ /* 0x000fc800000000ff */
[----:B------:R-:W-:-:S05]  /*8cf0*/  PRMT R0, R0, 0x5410, RZ ;  /* 0x0000541000007816 */ /* 0x000fca00000000ff */
[----:B------:R0:W-:Y:S01]  /*8d00*/  STG.E desc[UR36][R16.64], R0 ;  /* 0x0000000010007986 */ /* 0x0001e2000c101924 */
[----:B------:R-:W-:Y:S05]  /*8d10*/  BRA `(.L_x_1635) ;  /* 0x0000000800d47947 */ /* 0x000fea0003800000 */
.L_x_1640:
[----:B------:R-:W-:-:S05]  /*8d20*/  HADD2.F32 R2, -RZ, R0.H0_H0 ;  /* 0x20000000ff027230 */ /* 0x000fca0000004100 */
[----:B------:R-:W-:-:S06]  /*8d30*/  FMUL.FTZ R2, R2, 1 ;  /* 0x3f80000002027820 */ /* 0x000fcc0000410000 */
[----:B------:R-:W0:Y:S02]  /*8d40*/  F2F.F64.F32 R2, R2 ;  /* 0x0000000200027310 */ /* 0x000e240000201800 */
[----:B0-----:R0:W-:Y:S01]  /*8d50*/  STG.E.64 desc[UR36][R16.64], R2 ;  /* 0x0000000210007986 */ /* 0x0011e2000c101b24 */
[----:B------:R-:W-:Y:S05]  /*8d60*/  BRA `(.L_x_1635) ;  /* 0x0000000800c07947 */ /* 0x000fea0003800000 */
.L_x_1630:
        /* <DEDUP_REMOVED lines=13> */
.L_x_1644:
[----:B------:R-:W-:Y:S01]  /*8e40*/  HADD2.F32 R0, -RZ, R0.H0_H0 ;  /* 0x20000000ff007230 */ /* 0x000fe20000004100 */
[----:B------:R-:W-:-:S04]  /*8e50*/  CS2R R6, SRZ ;  /* 0x0000000000067805 */ /* 0x000fc8000001ff00 */
[----:B------:R-:W-:-:S04]  /*8e60*/  FMUL.FTZ R0, R0, 1 ;  /* 0x3f80000000007820 */ /* 0x000fc80000410000 */
[----:B------:R-:W0:Y:S02]  /*8e70*/  F2F.F64.F32 R4, R0 ;  /* 0x0000000000047310 */ /* 0x000e240000201800 */
[----:B0-----:R0:W-:Y:S01]  /*8e80*/  STG.E.128 desc[UR36][R16.64], R4 ;  /* 0x0000000410007986 */ /* 0x0011e2000c101d24 */
[----:B------:R-:W-:Y:S05]  /*8e90*/  BRA `(.L_x_1635) ;  /* 0x0000000800747947 */ /* 0x000fea0003800000 */
.L_x_1643:
        /* <DEDUP_REMOVED lines=21> */
.L_x_1648:
[----:B------:R-:W-:Y:S05]  /*8ff0*/  BSYNC B0 ;  /* 0x0000000000007941 */ /* 0x000fea0003800000 */
.L_x_1647:
[----:B------:R-:W-:-:S05]  /*9000*/  LOP3.LUT R3, R0, R3, RZ, 0xfc, !PT ;  /* 0x0000000300037212 */ /* 0x000fca00078efcff */
[----:B------:R0:W-:Y:S01]  /*9010*/  STG.E.U8 desc[UR36][R16.64], R3 ;  /* 0x0000000310007986 */ /* 0x0001e2000c101124 */
[----:B------:R-:W-:Y:S05]  /*9020*/  BRA `(.L_x_1635) ;  /* 0x0000000800107947 */ /* 0x000fea0003800000 */
.L_x_1646:
        /* <DEDUP_REMOVED lines=13> */
.L_x_1650:
[----:B------:R-:W-:Y:S01]  /*9100*/  IMAD.MOV.U32 R0, RZ, RZ, 0x7f ;  /* 0x0000007fff007424 */ /* 0x000fe200078e00ff */
[----:B------:R-:W-:-:S04]  /*9110*/  ISETP.GT.U32.AND P0, PT, R2, 0x7f800000, PT ;  /* 0x7f8000000200780c */ /* 0x000fc80003f04070 */
[----:B------:R-:W-:-:S09]  /*9120*/  SEL R0, R0, 0x7c, P0 ;  /* 0x0000007c00007807 */ /* 0x000fd20000000000 */
.L_x_1651:
[----:B------:R-:W-:Y:S05]  /*9130*/  BSYNC B0 ;  /* 0x0000000000007941 */ /* 0x000fea0003800000 */
.L_x_1649:
[----:B------:R-:W-:-:S04]  /*9140*/  LOP3.LUT R2, R3, 0x80000000, RZ, 0xc0, !PT ;  /* 0x8000000003027812 */ /* 0x000fc800078ec0ff */
[----:B------:R-:W-:-:S04]  /*9150*/  SHF.R.U32.HI R3, RZ, 0x18, R2 ;  /* 0x00000018ff037819 */ /* 0x000fc80000011602 */
[----:B------:R-:W-:-:S05]  /*9160*/  LOP3.LUT R3, R0, R3, RZ, 0xfc, !PT ;  /* 0x0000000300037212 */ /* 0x000fca00078efcff */
[----:B------:R0:W-:Y:S01]  /*9170*/  STG.E.U8 desc[UR36][R16.64], R3 ;  /* 0x0000000310007986 */ /* 0x0001e2000c101124 */
[----:B------:R-:W-:Y:S05]  /*9180*/  BRA `(.L_x_1635) ;  /* 0x0000000400b87947 */ /* 0x000fea0003800000 */
.L_x_1645:
[----:B------:R-:W-:-:S05]  /*9190*/  HADD2.F32 R0, -RZ, R0.H0_H0 ;  /* 0x20000000ff007230 */ /* 0x000fca0000004100 */
[----:B------:R-:W-:-:S05]  /*91a0*/  F2FP.BF16.F32.PACK_AB R0, RZ, R0 ;  /* 0x00000000ff00723e */ /* 0x000fca00000010ff */
[----:B------:R0:W-:Y:S01]  /*91b0*/  STG.E.U16 desc[UR36][R16.64], R0 ;  /* 0x0000000010007986 */ /* 0x0001e2000c101524 */
[----:B------:R-:W-:Y:S05]  /*91c0*/  BRA `(.L_x_1635) ;  /* 0x0000000400a87947 */ /* 0x000fea0003800000 */
.L_x_1642:
        /* <DEDUP_REMOVED lines=12> */
.L_x_1654:
        /* <DEDUP_REMOVED lines=17> */
.L_x_1657:
[----:B------:R-:W-:-:S04]  /*93a0*/  LOP3.LUT R2, R3, 0x80000000, RZ, 0xc0, !PT ;  /* 0x8000000003027812 */ /* 0x000fc800078ec0ff */
[----:B------:R-:W-:-:S04]  /*93b0*/  SHF.R.U32.HI R3, RZ, 0x18, R2 ;  /* 0x00000018ff037819 */ /* 0x000fc80000011602 */
[----:B------:R-:W-:-:S04]  /*93c0*/  LOP3.LUT R0, R0, R3, RZ, 0xfc, !PT ;  /* 0x0000000300007212 */ /* 0x000fc800078efcff */
[----:B------:R-:W-:-:S07]  /*93d0*/  PRMT R8, R0, 0x7610, R8 ;  /* 0x0000761000087816 */ /* 0x000fce0000000008 */
.L_x_1656:
[----:B------:R-:W-:Y:S05]  /*93e0*/  BSYNC B0 ;  /* 0x0000000000007941 */ /* 0x000fea0003800000 */
.L_x_1655:
[----:B------:R0:W-:Y:S01]  /*93f0*/  STG.E.U8 desc[UR36][R16.64], R8 ;  /* 0x0000000810007986 */ /* 0x0001e2000c101124 */
[----:B------:R-:W-:Y:S05]  /*9400*/  BRA `(.L_x_1635) ;  /* 0x0000000400187947 */ /* 0x000fea0003800000 */
.L_x_1653:
        /* <DEDUP_REMOVED lines=17> */
.L_x_1660:
[----:B------:R-:W-:-:S04]  /*9520*/  LOP3.LUT R2, R3, 0x80000000, RZ, 0xc0, !PT ;  /* 0x8000000003027812 */ /* 0x000fc800078ec0ff */
[----:B------:R-:W-:-:S04]  /*9530*/  SHF.R.U32.HI R3, RZ, 0x18, R2 ;  /* 0x00000018ff037819 */ /* 0x000fc80000011602 */
[----:B------:R-:W-:-:S04]  /*9540*/  LOP3.LUT R0, R0, R3, RZ, 0xfc, !PT ;  /* 0x0000000300007212 */ /* 0x000fc800078efcff */
[----:B------:R-:W-:-:S07]  /*9550*/  PRMT R8, R0, 0x7610, R8 ;  /* 0x0000761000087816 */ /* 0x000fce0000000008 */
.L_x_1659:
[----:B------:R-:W-:Y:S05]  /*9560*/  BSYNC B0 ;  /* 0x0000000000007941 */ /* 0x000fea0003800000 */
.L_x_1658:
[----:B------:R0:W-:Y:S01]  /*9570*/  STG.E.U8 desc[UR36][R16.64], R8 ;  /* 0x0000000810007986 */ /* 0x0001e2000c101124 */
[----:B------:R-:W-:Y:S05]  /*9580*/  BRA `(.L_x_1635) ;  /* 0x0000000000b87947 */ /* 0x000fea0003800000 */
.L_x_1652:
        /* <DEDUP_REMOVED lines=22> */
.L_x_1634:
        /* <DEDUP_REMOVED lines=16> */
.L_x_1663:
[----:B------:R-:W-:Y:S05]  /*97f0*/  BRA `(.L_x_1635) ;  /* 0x00000000001c7947 */ /* 0x000fea0003800000 */
.L_x_1662:
[----:B------:R-:W-:-:S06]  /*9800*/  HADD2.F32 R2, -RZ, R0.H0_H0 ;  /* 0x20000000ff027230 */ /* 0x000fcc0000004100 */
[----:B------:R-:W0:Y:S02]  /*9810*/  F2I.U64.TRUNC R2, R2 ;  /* 0x0000000200027311 */ /* 0x000e24000020d800 */
[----:B0-----:R0:W-:Y:S01]  /*9820*/  STG.E.64 desc[UR36][R16.64], R2 ;  /* 0x0000000210007986 */ /* 0x0011e2000c101b24 */
[----:B------:R-:W-:Y:S05]  /*9830*/  BRA `(.L_x_1635) ;  /* 0x00000000000c7947 */ /* 0x000fea0003800000 */
.L_x_1661:
[----:B------:R-:W-:-:S04]  /*9840*/  HADD2.F32 R0, -RZ, R0.H0_H0 ;  /* 0x20000000ff007230 */ /* 0x000fc80000004100 */
[----:B------:R-:W0:Y:S02]  /*9850*/  F2I.FTZ.U32.TRUNC.NTZ R3, R0 ;  /* 0x0000000000037305 */ /* 0x000e24000021f000 */
[----:B0-----:R0:W-:Y:S02]  /*9860*/  STG.E desc[UR36][R16.64], R3 ;  /* 0x0000000310007986 */ /* 0x0011e4000c101924 */
.L_x_1635:
[----:B------:R-:W-:-:S07]  /*9870*/  VIADD R19, R19, 0x80 ;  /* 0x0000008013137836 */ /* 0x000fce0000000000 */
.L_x_1595:
[----:B------:R-:W-:Y:S05]  /*9880*/  BSYNC B6 ;  /* 0x0000000000067941 */ /* 0x000fea0003800000 */
.L_x_1594:
        /* <DEDUP_REMOVED lines=306> */
.L_x_1664:
        /* <DEDUP_REMOVED lines=22> */
.L_x_1668:
[----:B------:R-:W2:Y:S02]  /*ad10*/  LDG.E.U8 R2, desc[UR36][R2.64] ;  /* 0x0000002402027981 */ /* 0x000ea4000c1e1100 */
[----:B--2---:R-:W-:-:S04]  /*ad20*/  I2FP.F32.U32 R0, R2 ;  /* 0x0000000200007245 */ /* 0x004fc80000201000 */
[----:B------:R-:W-:Y:S01]  /*ad30*/  F2FP.F16.F32.PACK_AB R0, RZ, R0 ;  /* 0x00000000ff00723e */ /* 0x000fe200000000ff */
[----:B------:R-:W-:Y:S06]  /*ad40*/  BRA `(.L_x_1670) ;  /* 0x0000000c00887947 */ /* 0x000fec0003800000 */
.L_x_1667:
        /* <DEDUP_REMOVED lines=10> */
.L_x_1672:
[----:B------:R-:W2:Y:S02]  /*adf0*/  LDG.E R2, desc[UR36][R2.64] ;  /* 0x0000002402027981 */ /* 0x000ea4000c1e1900 */
[----:B--2---:R-:W-:-:S04]  /*ae00*/  I2FP.F32.S32 R0, R2 ;  /* 0x0000000200007245 */ /* 0x004fc80000201400 */
[----:B------:R-:W-:Y:S01]  /*ae10*/  F2FP.F16.F32.PACK_AB R0, RZ, R0 ;  /* 0x00000000ff00723e */ /* 0x000fe200000000ff */
[----:B------:R-:W-:Y:S06]  /*ae20*/  BRA `(.L_x_1670) ;  /* 0x0000000c00507947 */ /* 0x000fec0003800000 */
.L_x_1671:
[----:B------:R-:W2:Y:S02]  /*ae30*/  LDG.E.U16 R2, desc[UR36][R2.64] ;  /* 0x0000002402027981 */ /* 0x000ea4000c1e1500 */
[----:B--2---:R-:W0:Y:S02]  /*ae40*/  I2F.S16 R0, R2 ;  /* 0x0000000200007306 */ /* 0x004e240000101400 */
[----:B0-----:R-:W-:Y:S01]  /*ae50*/  F2FP.F16.F32.PACK_AB R0, RZ, R0 ;  /* 0x00000000ff00723e */ /* 0x001fe200000000ff */
[----:B------:R-:W-:Y:S06]  /*ae60*/  BRA `(.L_x_1670) ;  /* 0x0000000c00407947 */ /* 0x000fec0003800000 */
.L_x_1666:
        /* <DEDUP_REMOVED lines=9> */
.L_x_1674:
[----:B------:R1:W5:Y:S01]  /*af00*/  LDG.E.U16 R0, desc[UR36][R2.64] ;  /* 0x0000002402007981 */ /* 0x000362000c1e1500 */
[----:B------:R-:W-:Y:S05]  /*af10*/  BRA `(.L_x_1670) ;  /* 0x0000000c00147947 */ /* 0x000fea0003800000 */
.L_x_1673:
        /* <DEDUP_REMOVED lines=9> */
.L_x_1676:
[----:B------:R0:W5:Y:S01]  /*afb0*/  LDG.E.U16 R0, desc[UR36][R2.64] ;  /* 0x0000002402007981 */ /* 0x000162000c1e1500 */
[----:B------:R-:W-:Y:S05]  /*afc0*/  BRA `(.L_x_1670) ;  /* 0x0000000800e87947 */ /* 0x000fea0003800000 */
.L_x_1675:
        /* <DEDUP_REMOVED lines=8> */
.L_x_1665:
        /* <DEDUP_REMOVED lines=13> */
.L_x_1679:
        /* <DEDUP_REMOVED lines=8> */
.L_x_1678:
        /* <DEDUP_REMOVED lines=28> */
.L_x_1681:
        /* <DEDUP_REMOVED lines=15> */
.L_x_1680:
[----:B------:R-:W2:Y:S02]  /*b450*/  LDG.E.U16 R0, desc[UR36][R2.64] ;  /* 0x0000002402007981 */ /* 0x000ea4000c1e1500 */
[----:B--2---:R-:W-:-:S05]  /*b460*/  IMAD.U32 R0, R0, 0x10000, RZ ;  /* 0x0001000000007824 */ /* 0x004fca00078e00ff */
[----:B------:R-:W-:Y:S01]  /*b470*/  F2FP.F16.F32.PACK_AB R0, RZ, R0 ;  /* 0x00000000ff00723e */ /* 0x000fe200000000ff */
[----:B------:R-:W-:Y:S06]  /*b480*/  BRA `(.L_x_1670) ;  /* 0x0000000400b87947 */ /* 0x000fec0003800000 */
.L_x_1677:
        /* <DEDUP_REMOVED lines=12> */
.L_x_1684:
        /* <DEDUP_REMOVED lines=21> */
.L_x_1688:
[----:B------:R-:W-:Y:S05]  /*b6a0*/  BSYNC B1 ;  /* 0x0000000000017941 */ /* 0x000fea0003800000 */
.L_x_1687:
[----:B------:R-:W-:Y:S01]  /*b6b0*/  LEA R3, R0, 0x3b800000, 0x17 ;  /* 0x3b80000000037811 */ /* 0x000fe200078eb8ff */
[----:B------:R-:W-:-:S05]  /*b6c0*/  IMAD.SHL.U32 R0, R2, 0x100000, RZ ;  /* 0x0010000002007824 */ /* 0x000fca00078e00ff */
[----:B------:R-:W-:-:S07]  /*b6d0*/  LOP3.LUT R0, R3, R0, R4, 0xfe, !PT ;  /* 0x0000000003007212 */ /* 0x000fce00078efe04 */
.L_x_1686:
[----:B------:R-:W-:Y:S05]  /*b6e0*/  BSYNC B0 ;  /* 0x0000000000007941 */ /* 0x000fea0003800000 */
.L_x_1685:
[----:B------:R-:W-:Y:S01]  /*b6f0*/  F2FP.F16.F32.PACK_AB R0, RZ, R0 ;  /* 0x00000000ff00723e */ /* 0x000fe200000000ff */
[----:B------:R-:W-:Y:S06]  /*b700*/  BRA `(.L_x_1670) ;  /* 0x0000000400187947 */ /* 0x000fec0003800000 */
.L_x_1683:
        /* <DEDUP_REMOVED lines=21> */
.L_x_1692:
[----:B------:R-:W-:Y:S05]  /*b860*/  BSYNC B1 ;  /* 0x0000000000017941 */ /* 0x000fea0003800000 */
.L_x_1691:
[----:B------:R-:W-:Y:S01]  /*b870*/  LEA R3, R0, 0x37800000, 0x17 ;  /* 0x3780000000037811 */ /* 0x000fe200078eb8ff */
[----:B------:R-:W-:-:S05]  /*b880*/  IMAD.SHL.U32 R0, R2, 0x200000, RZ ;  /* 0x0020000002007824 */ /* 0x000fca00078e00ff */
[----:B------:R-:W-:-:S07]  /*b890*/  LOP3.LUT R0, R3, R0, R4, 0xfe, !PT ;  /* 0x0000000003007212 */ /* 0x000fce00078efe04 */
.L_x_1690:
[----:B------:R-:W-:Y:S05]  /*b8a0*/  BSYNC B0 ;  /* 0x0000000000007941 */ /* 0x000fea0003800000 */
.L_x_1689:
[----:B------:R-:W-:Y:S01]  /*b8b0*/  F2FP.F16.F32.PACK_AB R0, RZ, R0 ;  /* 0x00000000ff00723e */ /* 0x000fe200000000ff */
[----:B------:R-:W-:Y:S06]  /*b8c0*/  BRA `(.L_x_1670) ;  /* 0x0000000000a87947 */ /* 0x000fec0003800000 */
.L_x_1682:
        /* <DEDUP_REMOVED lines=14> */
.L_x_1696:
[----:B------:R-:W-:Y:S05]  /*b9b0*/  BSYNC B0 ;  /* 0x0000000000007941 */ /* 0x000fea0003800000 */
.L_x_1695:
[----:B------:R-:W-:Y:S01]  /*b9c0*/  F2FP.F16.F32.PACK_AB R0, RZ, R0 ;  /* 0x00000000ff00723e */ /* 0x000fe200000000ff */
[----:B------:R-:W-:Y:S06]  /*b9d0*/  BRA `(.L_x_1670) ;  /* 0x0000000000647947 */ /* 0x000fec0003800000 */
.L_x_1669:
        /* <DEDUP_REMOVED lines=16> */
.L_x_1697:
[----:B------:R-:W-:Y:S01]  /*bae0*/  PRMT R0, RZ, 0x7610, R0 ;  /* 0x00007610ff007816 */ /* 0x000fe20000000000 */
[----:B------:R-:W-:Y:S06]  /*baf0*/  BRA `(.L_x_1670) ;  /* 0x00000000001c7947 */ /* 0x000fec0003800000 */
.L_x_1694:
[----:B------:R-:W2:Y:S02]  /*bb00*/  LDG.E.64 R2, desc[UR36][R2.64] ;  /* 0x0000002402027981 */ /* 0x000ea4000c1e1b00 */
[----:B--2---:R-:W0:Y:S02]  /*bb10*/  I2F.U64 R0, R2 ;  /* 0x0000000200007312 */ /* 0x004e240000301000 */
[----:B0-----:R-:W-:Y:S01]  /*bb20*/  F2FP.F16.F32.PACK_AB R0, RZ, R0 ;  /* 0x00000000ff00723e */ /* 0x001fe200000000ff */
[----:B------:R-:W-:Y:S06]  /*bb30*/  BRA `(.L_x_1670) ;  /* 0x00000000000c7947 */ /* 0x000fec0003800000 */
.L_x_1693:
[----:B------:R-:W2:Y:S02]  /*bb40*/  LDG.E R2, desc[UR36][R2.64] ;  /* 0x0000002402027981 */ /* 0x000ea4000c1e1900 */
[----:B--2---:R-:W-:-:S04]  /*bb50*/  I2FP.F32.U32 R0, R2 ;  /* 0x0000000200007245 */ /* 0x004fc80000201000 */
[----:B------:R-:W-:-:S07]  /*bb60*/  F2FP.F16.F32.PACK_AB R0, RZ, R0 ;  /* 0x00000000ff00723e */ /* 0x000fce00000000ff */
.L_x_1670:
        /* <DEDUP_REMOVED lines=21> */
.L_x_1701:
[----:B------:R-:W-:-:S06]  /*bcc0*/  HADD2.F32 R3, -RZ, R0.H0_H0 ;  /* 0x20000000ff037230 */ /* 0x000fcc0000004100 */
[----:B------:R-:W0:Y:S02]  /*bcd0*/  F2I.S64.TRUNC R2, R3 ;  /* 0x0000000300027311 */ /* 0x000e24000020d900 */
[----:B0-----:R-:W-:Y:S01]  /*bce0*/  STG.E.U8 desc[UR36][R16.64], R2 ;  /* 0x0000000210007986 */ /* 0x001fe2000c101124 */
[----:B------:R-:W-:Y:S05]  /*bcf0*/  EXIT ;  /* 0x000000000000794d */ /* 0x000fea0003800000 */
.L_x_1700:
        /* <DEDUP_REMOVED lines=10> */
.L_x_1704:
[----:B------:R-:W-:-:S04]  /*bda0*/  HADD2.F32 R0, -RZ, R0.H0_H0 ;  /* 0x20000000ff007230 */ /* 0x000fc80000004100 */
[----:B------:R-:W0:Y:S02]  /*bdb0*/  F2I.FTZ.TRUNC.NTZ R3, R0 ;  /* 0x0000000000037305 */ /* 0x000e24000021f100 */
[----:B0-----:R-:W-:Y:S01]  /*bdc0*/  STG.E desc[UR36][R16.64], R3 ;  /* 0x0000000310007986 */ /* 0x001fe2000c101924 */
[----:B------:R-:W-:Y:S05]  /*bdd0*/  EXIT ;  /* 0x000000000000794d */ /* 0x000fea0003800000 */
.L_x_1703:
[----:B------:R-:W-:-:S04]  /*bde0*/  HADD2.F32 R0, -RZ, R0.H0_H0 ;  /* 0x20000000ff007230 */ /* 0x000fc80000004100 */
[----:B------:R-:W0:Y:S02]  /*bdf0*/  F2I.FTZ.TRUNC.NTZ R3, R0 ;  /* 0x0000000000037305 */ /* 0x000e24000021f100 */
[----:B0-----:R-:W-:Y:S01]  /*be00*/  STG.E.U16 desc[UR36][R16.64], R3 ;  /* 0x0000000310007986 */ /* 0x001fe2000c101524 */
[----:B------:R-:W-:Y:S05]  /*be10*/  EXIT ;  /* 0x000000000000794d */ /* 0x000fea0003800000 */
.L_x_1699:
        /* <DEDUP_REMOVED lines=9> */
.L_x_1706:
[----:B------:R-:W-:Y:S01]  /*beb0*/  STG.E.U16 desc[UR36][R16.64], R0 ;  /* 0x0000000010007986 */ /* 0x000fe2000c101524 */
[----:B------:R-:W-:Y:S05]  /*bec0*/  EXIT ;  /* 0x000000000000794d */ /* 0x000fea0003800000 */
.L_x_1705:
        /* <DEDUP_REMOVED lines=10> */
.L_x_1708:
[----:B------:R-:W-:-:S05]  /*bf70*/  HADD2.F32 R0, -RZ, R0.H0_H0 ;  /* 0x20000000ff007230 */ /* 0x000fca0000004100 */
[----:B------:R-:W-:-:S04]  /*bf80*/  F2FP.F16.F32.PACK_AB R0, RZ, R0 ;  /* 0x00000000ff00723e */ /* 0x000fc800000000ff */
[----:B------:R-:W-:-:S05]  /*bf90*/  PRMT R0, R0, 0x5410, RZ ;  /* 0x0000541000007816 */ /* 0x000fca00000000ff */
[----:B------:R-:W-:Y:S01]  /*bfa0*/  STG.E desc[UR36][R16.64], R0 ;  /* 0x0000000010007986 */ /* 0x000fe2000c101924 */
[----:B------:R-:W-:Y:S05]  /*bfb0*/  EXIT ;  /* 0x000000000000794d */ /* 0x000fea0003800000 */
.L_x_1707:
[----:B------:R-:W-:-:S05]  /*bfc0*/  HADD2.F32 R2, -RZ, R0.H0_H0 ;  /* 0x20000000ff027230 */ /* 0x000fca0000004100 */
[----:B------:R-:W-:-:S06]  /*bfd0*/  FMUL.FTZ R2, R2, 1 ;  /* 0x3f80000002027820 */ /* 0x000fcc0000410000 */
[----:B------:R-:W0:Y:S02]  /*bfe0*/  F2F.F64.F32 R2, R2 ;  /* 0x0000000200027310 */ /* 0x000e240000201800 */
[----:B0-----:R-:W-:Y:S01]  /*bff0*/  STG.E.64 desc[UR36][R16.64], R2 ;  /* 0x0000000210007986 */ /* 0x001fe2000c101b24 */
[----:B------:R-:W-:Y:S05]  /*c000*/  EXIT ;  /* 0x000000000000794d */ /* 0x000fea0003800000 */
.L_x_1698:
        /* <DEDUP_REMOVED lines=13> */
.L_x_1711:
[----:B------:R-:W-:Y:S01]  /*c0e0*/  HADD2.F32 R0, -RZ, R0.H0_H0 ;  /* 0x20000000ff007230 */ /* 0x000fe20000004100 */
[----:B------:R-:W-:-:S04]  /*c0f0*/  CS2R R6, SRZ ;  /* 0x0000000000067805 */ /* 0x000fc8000001ff00 */
[----:B------:R-:W-:-:S04]  /*c100*/  FMUL.FTZ R0, R0, 1 ;  /* 0x3f80000000007820 */ /* 0x000fc80000410000 */
[----:B------:R-:W0:Y:S02]  /*c110*/  F2F.F64.F32 R4, R0 ;  /* 0x0000000000047310 */ /* 0x000e240000201800 */
[----:B0-----:R-:W-:Y:S01]  /*c120*/  STG.E.128 desc[UR36][R16.64], R4 ;  /* 0x0000000410007986 */ /* 0x001fe2000c101d24 */
[----:B------:R-:W-:Y:S05]  /*c130*/  EXIT ;  /* 0x000000000000794d */ /* 0x000fea0003800000 */
.L_x_1710:
        /* <DEDUP_REMOVED lines=21> */
.L_x_1715:
[----:B------:R-:W-:Y:S05]  /*c290*/  BSYNC B0 ;  /* 0x0000000000007941 */ /* 0x000fea0003800000 */
.L_x_1714:
[----:B------:R-:W-:-:S05]  /*c2a0*/  LOP3.LUT R3, R0, R3, RZ, 0xfc, !PT ;  /* 0x0000000300037212 */ /* 0x000fca00078efcff */
[----:B------:R-:W-:Y:S01]  /*c2b0*/  STG.E.U8 desc[UR36][R16.64], R3 ;  /* 0x0000000310007986 */ /* 0x000fe2000c101124 */
[----:B------:R-:W-:Y:S05]  /*c2c0*/  EXIT ;  /* 0x000000000000794d */ /* 0x000fea0003800000 */
.L_x_1713:
        /* <DEDUP_REMOVED lines=13> */
.L_x_1717:
[----:B------:R-:W-:Y:S01]  /*c3a0*/  IMAD.MOV.U32 R0, RZ, RZ, 0x7f ;  /* 0x0000007fff007424 */ /* 0x000fe200078e00ff */
[----:B------:R-:W-:-:S04]  /*c3b0*/  ISETP.GT.U32.AND P0, PT, R2, 0x7f800000, PT ;  /* 0x7f8000000200780c */ /* 0x000fc80003f04070 */
[----:B------:R-:W-:-:S09]  /*c3c0*/  SEL R0, R0, 0x7c, P0 ;  /* 0x0000007c00007807 */ /* 0x000fd20000000000 */
.L_x_1718:
[----:B------:R-:W-:Y:S05]  /*c3d0*/  BSYNC B0 ;  /* 0x0000000000007941 */ /* 0x000fea0003800000 */
.L_x_1716:
[----:B------:R-:W-:-:S04]  /*c3e0*/  LOP3.LUT R2, R3, 0x80000000, RZ, 0xc0, !PT ;  /* 0x8000000003027812 */ /* 0x000fc800078ec0ff */
[----:B------:R-:W-:-:S04]  /*c3f0*/  SHF.R.U32.HI R3, RZ, 0x18, R2 ;  /* 0x00000018ff037819 */ /* 0x000fc80000011602 */
[----:B------:R-:W-:-:S05]  /*c400*/  LOP3.LUT R3, R0, R3, RZ, 0xfc, !PT ;  /* 0x0000000300037212 */ /* 0x000fca00078efcff */
[----:B------:R-:W-:Y:S01]  /*c410*/  STG.E.U8 desc[UR36][R16.64], R3 ;  /* 0x0000000310007986 */ /* 0x000fe2000c101124 */
[----:B------:R-:W-:Y:S05]  /*c420*/  EXIT ;  /* 0x000000000000794d */ /* 0x000fea0003800000 */
.L_x_1712:
[----:B------:R-:W-:-:S05]  /*c430*/  HADD2.F32 R0, -RZ, R0.H0_H0 ;  /* 0x20000000ff007230 */ /* 0x000fca0000004100 */
[----:B------:R-:W-:-:S05]  /*c440*/  F2FP.BF16.F32.PACK_AB R0, RZ, R0 ;  /* 0x00000000ff00723e */ /* 0x000fca00000010ff */
[----:B------:R-:W-:Y:S01]  /*c450*/  STG.E.U16 desc[UR36][R16.64], R0 ;  /* 0x0000000010007986 */ /* 0x000fe2000c101524 */
[----:B------:R-:W-:Y:S05]  /*c460*/  EXIT ;  /* 0x000000000000794d */ /* 0x000fea0003800000 */
.L_x_1709:
        /* <DEDUP_REMOVED lines=12> */
.L_x_1721:
        /* <DEDUP_REMOVED lines=17> */
.L_x_1724:
[----:B------:R-:W-:-:S04]  /*c640*/  LOP3.LUT R2, R3, 0x80000000, RZ, 0xc0, !PT ;  /* 0x8000000003027812 */ /* 0x000fc800078ec0ff */
[----:B------:R-:W-:-:S04]  /*c650*/  SHF.R.U32.HI R3, RZ, 0x18, R2 ;  /* 0x00000018ff037819 */ /* 0x000fc80000011602 */
[----:B------:R-:W-:-:S04]  /*c660*/  LOP3.LUT R0, R0, R3, RZ, 0xfc, !PT ;  /* 0x0000000300007212 */ /* 0x000fc800078efcff */
[----:B------:R-:W-:-:S07]  /*c670*/  PRMT R8, R0, 0x7610, R8 ;  /* 0x0000761000087816 */ /* 0x000fce0000000008 */
.L_x_1723:
[----:B------:R-:W-:Y:S05]  /*c680*/  BSYNC B0 ;  /* 0x0000000000007941 */ /* 0x000fea0003800000 */
.L_x_1722:
[----:B------:R-:W-:Y:S01]  /*c690*/  STG.E.U8 desc[UR36][R16.64], R8 ;  /* 0x0000000810007986 */ /* 0x000fe2000c101124 */
[----:B------:R-:W-:Y:S05]  /*c6a0*/  EXIT ;  /* 0x000000000000794d */ /* 0x000fea0003800000 */
.L_x_1720:
        /* <DEDUP_REMOVED lines=17> */
.L_x_1727:
[----:B------:R-:W-:-:S04]  /*c7c0*/  LOP3.LUT R2, R3, 0x80000000, RZ, 0xc0, !PT ;  /* 0x8000000003027812 */ /* 0x000fc800078ec0ff */
[----:B------:R-:W-:-:S04]  /*c7d0*/  SHF.R.U32.HI R3, RZ, 0x18, R2 ;  /* 0x00000018ff037819 */ /* 0x000fc80000011602 */
[----:B------:R-:W-:-:S04]  /*c7e0*/  LOP3.LUT R0, R0, R3, RZ, 0xfc, !PT ;  /* 0x0000000300007212 */ /* 0x000fc800078efcff */
[----:B------:R-:W-:-:S07]  /*c7f0*/  PRMT R8, R0, 0x7610, R8 ;  /* 0x0000761000087816 */ /* 0x000fce0000000008 */
.L_x_1726:
[----:B------:R-:W-:Y:S05]  /*c800*/  BSYNC B0 ;  /* 0x0000000000007941 */ /* 0x000fea0003800000 */
.L_x_1725:
[----:B------:R-:W-:Y:S01]  /*c810*/  STG.E.U8 desc[UR36][R16.64], R8 ;  /* 0x0000000810007986 */ /* 0x000fe2000c101124 */
[----:B------:R-:W-:Y:S05]  /*c820*/  EXIT ;  /* 0x000000000000794d */ /* 0x000fea0003800000 */
.L_x_1719:
        /* <DEDUP_REMOVED lines=22> */
.L_x_1702:
        /* <DEDUP_REMOVED lines=16> */
.L_x_1730:
[----:B------:R-:W-:Y:S05]  /*ca90*/  EXIT ;  /* 0x000000000000794d */ /* 0x000fea0003800000 */
.L_x_1729:
[----:B------:R-:W-:-:S06]  /*caa0*/  HADD2.F32 R2, -RZ, R0.H0_H0 ;  /* 0x20000000ff027230 */ /* 0x000fcc0000004100 */
[----:B------:R-:W0:Y:S02]  /*cab0*/  F2I.U64.TRUNC R2, R2 ;  /* 0x0000000200027311 */ /* 0x000e24000020d800 */
[----:B0-----:R-:W-:Y:S01]  /*cac0*/  STG.E.64 desc[UR36][R16.64], R2 ;  /* 0x0000000210007986 */ /* 0x001fe2000c101b24 */
[----:B------:R-:W-:Y:S05]  /*cad0*/  EXIT ;  /* 0x000000000000794d */ /* 0x000fea0003800000 */
.L_x_1728:
[----:B------:R-:W-:-:S04]  /*cae0*/  HADD2.F32 R0, -RZ, R0.H0_H0 ;  /* 0x20000000ff007230 */ /* 0x000fc80000004100 */
[----:B------:R-:W0:Y:S02]  /*caf0*/  F2I.FTZ.U32.TRUNC.NTZ R3, R0 ;  /* 0x0000000000037305 */ /* 0x000e24000021f000 */
[----:B0-----:R-:W-:Y:S01]  /*cb00*/  STG.E desc[UR36][R16.64], R3 ;  /* 0x0000000310007986 */ /* 0x001fe2000c101924 */
[----:B------:R-:W-:Y:S05]  /*cb10*/  EXIT ;  /* 0x000000000000794d */ /* 0x000fea0003800000 */
.L_x_1731:
        /* <DEDUP_REMOVED lines=14> */
.L_x_8023:


//--------------------- .text._ZN2at6native27unrolled_elementwise_kernelINS0_13AUnaryFunctorIN3c104HalfES4_S4_ZZZNS0_20copysign_kernel_cudaERNS_18TensorIteratorBaseEENKUlvE_clEvENKUlvE2_clEvEUlS4_S4_E_EESt5arrayIPcLm2EELi4E23TrivialOffsetCalculatorILi1EjESF_NS0_6memory12LoadWithCastILi1EEENSG_13StoreWithCastILi1EEEEEviT_T0_T2_T3_T4_T5_ --------------------------
	.section	.text._ZN2at6native27unrolled_elementwise_kernelINS0_13AUnaryFunctorIN3c104HalfES4_S4_ZZZNS0_20copysign_kernel_cudaERNS_18TensorIteratorBaseEENKUlvE_clEvENKUlvE2_clEvEUlS4_S4_E_EESt5arrayIPcLm2EELi4E23TrivialOffsetCalculatorILi1EjESF_NS0_6memory12LoadWithCastILi1EEENSG_13StoreWithCastILi1EEEEEviT_T0_T2_T3_T4_T5_,"ax",@progbits
	.align	128
        .global         _ZN2at6native27unrolled_elementwise_kernelINS0_13AUnaryFunctorIN3c104HalfES4_S4_ZZZNS0_20copysign_kernel_cudaERNS_18TensorIteratorBaseEENKUlvE_clEvENKUlvE2_clEvEUlS4_S4_E_EESt5arrayIPcLm2EELi4E23TrivialOffsetCalculatorILi1EjESF_NS0_6memory12LoadWithCastILi1EEENSG_13StoreWithCastILi1EEEEEviT_T0_T2_T3_T4_T5_
        .type           _ZN2at6native27unrolled_elementwise_kernelINS0_13AUnaryFunctorIN3c104HalfES4_S4_ZZZNS0_20copysign_kernel_cudaERNS_18TensorIteratorBaseEENKUlvE_clEvENKUlvE2_clEvEUlS4_S4_E_EESt5arrayIPcLm2EELi4E23TrivialOffsetCalculatorILi1EjESF_NS0_6memory12LoadWithCastILi1EEENSG_13StoreWithCastILi1EEEEEviT_T0_T2_T3_T4_T5_,@function
        .size           _ZN2at6native27unrolled_elementwise_kernelINS0_13AUnaryFunctorIN3c104HalfES4_S4_ZZZNS0_20copysign_kernel_cudaERNS_18TensorIteratorBaseEENKUlvE_clEvENKUlvE2_clEvEUlS4_S4_E_EESt5arrayIPcLm2EELi4E23TrivialOffsetCalculatorILi1EjESF_NS0_6memory12LoadWithCastILi1EEENSG_13StoreWithCastILi1EEEEEviT_T0_T2_T3_T4_T5_,(.L_x_8024 - _ZN2at6native27unrolled_elementwise_kernelINS0_13AUnaryFunctorIN3c104HalfES4_S4_ZZZNS0_20copysign_kernel_cudaERNS_18TensorIteratorBaseEENKUlvE_clEvENKUlvE2_clEvEUlS4_S4_E_EESt5arrayIPcLm2EELi4E23TrivialOffsetCalculatorILi1EjESF_NS0_6memory12LoadWithCastILi1EEENSG_13StoreWithCastILi1EEEEEviT_T0_T2_T3_T4_T5_)
        .other          _ZN2at6native27unrolled_elementwise_kernelINS0_13AUnaryFunctorIN3c104HalfES4_S4_ZZZNS0_20copysign_kernel_cudaERNS_18TensorIteratorBaseEENKUlvE_clEvENKUlvE2_clEvEUlS4_S4_E_EESt5arrayIPcLm2EELi4E23TrivialOffsetCalculatorILi1EjESF_NS0_6memory12LoadWithCastILi1EEENSG_13StoreWithCastILi1EEEEEviT_T0_T2_T3_T4_T5_,@"STO_CUDA_ENTRY STV_DEFAULT"
_ZN2at6native27unrolled_elementwise_kernelINS0_13AUnaryFunctorIN3c104HalfES4_S4_ZZZNS0_20copysign_kernel_cudaERNS_18TensorIteratorBaseEENKUlvE_clEvENKUlvE2_clEvEUlS4_S4_E_EESt5arrayIPcLm2EELi4E23TrivialOffsetCalculatorILi1EjESF_NS0_6memory12LoadWithCastILi1EEENSG_13StoreWithCastILi1EEEEEviT_T0_T2_T3_T4_T5_:
.text._ZN2at6native27unrolled_elementwise_kernelINS0_13AUnaryFunctorIN3c104HalfES4_S4_ZZZNS0_20copysign_kernel_cudaERNS_18TensorIteratorBaseEENKUlvE_clEvENKUlvE2_clEvEUlS4_S4_E_EESt5arrayIPcLm2EELi4E23TrivialOffsetCalculatorILi1EjESF_NS0_6memory12LoadWithCastILi1EEENSG_13StoreWithCastILi1EEEEEviT_T0_T2_T3_T4_T5_:
        /* <DEDUP_REMOVED lines=34> */
.L_x_1737:
[----:B------:R-:W2:Y:S02]  /*0220*/  LDG.E.U8 R2, desc[UR36][R2.64] ;  /* 0x0000002402027981 */ /* 0x000ea4000c1e1100 */
[----:B--2---:R-:W-:-:S04]  /*0230*/  I2FP.F32.U32 R0, R2 ;  /* 0x0000000200007245 */ /* 0x004fc80000201000 */
[----:B------:R-:W-:-:S04]  /*0240*/  F2FP.F16.F32.PACK_AB R0, RZ, R0 ;  /* 0x00000000ff00723e */ /* 0x000fc800000000ff */
[----:B------:R-:W-:Y:S01]  /*0250*/  PRMT R22, R0, 0x7610, R22 ;  /* 0x0000761000167816 */ /* 0x000fe20000000016 */
[----:B------:R-:W-:Y:S06]  /*0260*/  BRA `(.L_x_1739) ;  /* 0x0000000c00c07947 */ /* 0x000fec0003800000 */
.L_x_1736:
        /* <DEDUP_REMOVED lines=11> */
.L_x_1741:
[----:B------:R-:W2:Y:S02]  /*0320*/  LDG.E R2, desc[UR36][R2.64] ;  /* 0x0000002402027981 */ /* 0x000ea4000c1e1900 */
[----:B--2---:R-:W-:-:S04]  /*0330*/  I2FP.F32.S32 R0, R2 ;  /* 0x0000000200007245 */ /* 0x004fc80000201400 */
[----:B------:R-:W-:-:S04]  /*0340*/  F2FP.F16.F32.PACK_AB R0, RZ, R0 ;  /* 0x00000000ff00723e */ /* 0x000fc800000000ff */
[----:B------:R-:W-:Y:S01]  /*0350*/  PRMT R22, R0, 0x7610, R22 ;  /* 0x0000761000167816 */ /* 0x000fe20000000016 */
[----:B------:R-:W-:Y:S06]  /*0360*/  BRA `(.L_x_1739) ;  /* 0x0000000c00807947 */ /* 0x000fec0003800000 */
.L_x_1740:
[----:B------:R-:W2:Y:S02]  /*0370*/  LDG.E.U16 R2, desc[UR36][R2.64] ;  /* 0x0000002402027981 */ /* 0x000ea4000c1e1500 */
[----:B--2---:R-:W0:Y:S02]  /*0380*/  I2F.S16 R0, R2 ;  /* 0x0000000200007306 */ /* 0x004e240000101400 */
[----:B0-----:R-:W-:-:S04]  /*0390*/  F2FP.F16.F32.PACK_AB R0, RZ, R0 ;  /* 0x00000000ff00723e */ /* 0x001fc800000000ff */
[----:B------:R-:W-:Y:S01]  /*03a0*/  PRMT R22, R0, 0x7610, R22 ;  /* 0x0000761000167816 */ /* 0x000fe20000000016 */
[----:B------:R-:W-:Y:S06]  /*03b0*/  BRA `(.L_x_1739) ;  /* 0x0000000c006c7947 */ /* 0x000fec0003800000 */
.L_x_1735:
        /* <DEDUP_REMOVED lines=9> */
.L_x_1743:
[----:B------:R1:W5:Y:S01]  /*0450*/  LDG.E.U16 R22, desc[UR36][R2.64] ;  /* 0x0000002402167981 */ /* 0x000362000c1e1500 */
[----:B------:R-:W-:Y:S05]  /*0460*/  BRA `(.L_x_1739) ;  /* 0x0000000c00407947 */ /* 0x000fea0003800000 */
.L_x_1742:
        /* <DEDUP_REMOVED lines=9> */
.L_x_1745:
[----:B------:R0:W5:Y:S01]  /*0500*/  LDG.E.U16 R22, desc[UR36][R2.64] ;  /* 0x0000002402167981 */ /* 0x000162000c1e1500 */
[----:B------:R-:W-:Y:S05]  /*0510*/  BRA `(.L_x_1739) ;  /* 0x0000000c00147947 */ /* 0x000fea0003800000 */
.L_x_1744:
        /* <DEDUP_REMOVED lines=9> */
.L_x_1734:
        /* <DEDUP_REMOVED lines=14> */
.L_x_1748:
        /* <DEDUP_REMOVED lines=9> */
.L_x_1747:
        /* <DEDUP_REMOVED lines=28> */
.L_x_1750:
        /* <DEDUP_REMOVED lines=16> */
.L_x_1749:
[----:B------:R-:W2:Y:S02]  /*09e0*/  LDG.E.U16 R0, desc[UR36][R2.64] ;  /* 0x0000002402007981 */ /* 0x000ea4000c1e1500 */
[----:B--2---:R-:W-:-:S05]  /*09f0*/  IMAD.U32 R0, R0, 0x10000, RZ ;  /* 0x0001000000007824 */ /* 0x004fca00078e00ff */
[----:B------:R-:W-:-:S04]  /*0a00*/  F2FP.F16.F32.PACK_AB R0, RZ, R0 ;  /* 0x00000000ff00723e */ /* 0x000fc800000000ff */
[----:B------:R-:W-:Y:S01]  /*0a10*/  PRMT R22, R0, 0x7610, R22 ;  /* 0x0000761000167816 */ /* 0x000fe20000000016 */
[----:B------:R-:W-:Y:S06]  /*0a20*/  BRA `(.L_x_1739) ;  /* 0x0000000400d07947 */ /* 0x000fec0003800000 */
.L_x_1746:
        /* <DEDUP_REMOVED lines=13> */
.L_x_1753:
        /* <DEDUP_REMOVED lines=21> */
.L_x_1757:
[----:B------:R-:W-:Y:S05]  /*0c50*/  BSYNC B1 ;  /* 0x0000000000017941 */ /* 0x000fea0003800000 */
.L_x_1756:
[----:B------:R-:W-:Y:S01]  /*0c60*/  LEA R3, R0, 0x3b800000, 0x17 ;  /* 0x3b80000000037811 */ /* 0x000fe200078eb8ff */
[----:B------:R-:W-:-:S05]  /*0c70*/  IMAD.SHL.U32 R0, R2, 0x100000, RZ ;  /* 0x0010000002007824 */ /* 0x000fca00078e00ff */
[----:B------:R-:W-:-:S07]  /*0c80*/  LOP3.LUT R0, R3, R0, R4, 0xfe, !PT ;  /* 0x0000000003007212 */ /* 0x000fce00078efe04 */
.L_x_1755:
[----:B------:R-:W-:Y:S05]  /*0c90*/  BSYNC B0 ;  /* 0x0000000000007941 */ /* 0x000fea0003800000 */
.L_x_1754:
[----:B------:R-:W-:-:S04]  /*0ca0*/  F2FP.F16.F32.PACK_AB R0, RZ, R0 ;  /* 0x00000000ff00723e */ /* 0x000fc800000000ff */
[----:B------:R-:W-:Y:S01]  /*0cb0*/  PRMT R22, R0, 0x7610, R22 ;  /* 0x0000761000167816 */ /* 0x000fe20000000016 */
[----:B------:R-:W-:Y:S06]  /*0cc0*/  BRA `(.L_x_1739) ;  /* 0x0000000400287947 */ /* 0x000fec0003800000 */
.L_x_1752:
        /* <DEDUP_REMOVED lines=21> */
.L_x_1761:
[----:B------:R-:W-:Y:S05]  /*0e20*/  BSYNC B1 ;  /* 0x0000000000017941 */ /* 0x000fea0003800000 */
.L_x_1760:
[----:B------:R-:W-:Y:S01]  /*0e30*/  LEA R3, R0, 0x37800000, 0x17 ;  /* 0x3780000000037811 */ /* 0x000fe200078eb8ff */
[----:B------:R-:W-:-:S05]  /*0e40*/  IMAD.SHL.U32 R0, R2, 0x200000, RZ ;  /* 0x0020000002007824 */ /* 0x000fca00078e00ff */
[----:B------:R-:W-:-:S07]  /*0e50*/  LOP3.LUT R0, R3, R0, R4, 0xfe, !PT ;  /* 0x0000000003007212 */ /* 0x000fce00078efe04 */
.L_x_1759:
[----:B------:R-:W-:Y:S05]  /*0e60*/  BSYNC B0 ;  /* 0x0000000000007941 */ /* 0x000fea0003800000 */
.L_x_1758:
[----:B------:R-:W-:-:S04]  /*0e70*/  F2FP.F16.F32.PACK_AB R0, RZ, R0 ;  /* 0x00000000ff00723e */ /* 0x000fc800000000ff */
[----:B------:R-:W-:Y:S01]  /*0e80*/  PRMT R22, R0, 0x7610, R22 ;  /* 0x0000761000167816 */ /* 0x000fe20000000016 */
[----:B------:R-:W-:Y:S06]  /*0e90*/  BRA `(.L_x_1739) ;  /* 0x0000000000b47947 */ /* 0x000fec0003800000 */
.L_x_1751:
        /* <DEDUP_REMOVED lines=14> */
.L_x_1765:
[----:B------:R-:W-:Y:S05]  /*0f80*/  BSYNC B0 ;  /* 0x0000000000007941 */ /* 0x000fea0003800000 */
.L_x_1764:
[----:B------:R-:W-:-:S04]  /*0f90*/  F2FP.F16.F32.PACK_AB R0, RZ, R0 ;  /* 0x00000000ff00723e */ /* 0x000fc800000000ff */
[----:B------:R-:W-:Y:S01]  /*0fa0*/  PRMT R22, R0, 0x7610, R22 ;  /* 0x0000761000167816 */ /* 0x000fe20000000016 */
[----:B------:R-:W-:Y:S06]  /*0fb0*/  BRA `(.L_x_1739) ;  /* 0x00000000006c7947 */ /* 0x000fec0003800000 */
.L_x_1738:
        /* <DEDUP_REMOVED lines=16> */
.L_x_1766:
[----:B------:R-:W-:Y:S01]  /*10c0*/  PRMT R22, RZ, 0x7610, R22 ;  /* 0x00007610ff167816 */ /* 0x000fe20000000016 */
[----:B------:R-:W-:Y:S06]  /*10d0*/  BRA `(.L_x_1739) ;  /* 0x0000000000247947 */ /* 0x000fec0003800000 */
.L_x_1763:
[----:B------:R-:W2:Y:S02]  /*10e0*/  LDG.E.64 R2, desc[UR36][R2.64] ;  /* 0x0000002402027981 */ /* 0x000ea4000c1e1b00 */
[----:B--2---:R-:W0:Y:S02]  /*10f0*/  I2F.U64 R0, R2 ;  /* 0x0000000200007312 */ /* 0x004e240000301000 */
[----:B0-----:R-:W-:-:S04]  /*1100*/  F2FP.F16.F32.PACK_AB R0, RZ, R0 ;  /* 0x00000000ff00723e */ /* 0x001fc800000000ff */
[----:B------:R-:W-:Y:S01]  /*1110*/  PRMT R22, R0, 0x7610, R22 ;  /* 0x0000761000167816 */ /* 0x000fe20000000016 */
[----:B------:R-:W-:Y:S06]  /*1120*/  BRA `(.L_x_1739) ;  /* 0x0000000000107947 */ /* 0x000fec0003800000 */
.L_x_1762:
[----:B------:R-:W2:Y:S02]  /*1130*/  LDG.E R2, desc[UR36][R2.64] ;  /* 0x0000002402027981 */ /* 0x000ea4000c1e1900 */
[----:B--2---:R-:W-:-:S04]  /*1140*/  I2FP.F32.U32 R0, R2 ;  /* 0x0000000200007245 */ /* 0x004fc80000201000 */
[----:B------:R-:W-:-:S04]  /*1150*/  F2FP.F16.F32.PACK_AB R0, RZ, R0 ;  /* 0x00000000ff00723e */ /* 0x000fc800000000ff */
[----:B------:R-:W-:-:S07]  /*1160*/  PRMT R22, R0, 0x7610, R22 ;  /* 0x0000761000167816 */ /* 0x000fce0000000016 */
.L_x_1739:
[----:B------:R-:W2:Y:S02]  /*1170*/  S2R R19, SR_TID.X ;  /* 0x0000000000137919 */ /* 0x000ea40000002100 */
[----:B--2---:R-:W-:-:S07]  /*1180*/  VIADD R19, R19, 0x80 ;  /* 0x0000008013137836 */ /* 0x004fce0000000000 */
.L_x_1733:
[----:B------:R-:W-:Y:S05]  /*1190*/  BSYNC B6 ;  /* 0x0000000000067941 */ /* 0x000fea0003800000 */
.L_x_1732:
        /* <DEDUP_REMOVED lines=26> */
.L_x_1772:
[----:B------:R-:W2:Y:S02]  /*1340*/  LDG.E.U8 R2, desc[UR36][R2.64] ;  /* 0x0000002402027981 */ /* 0x000ea4000c1e1100 */
[----:B--2---:R-:W-:-:S04]  /*1350*/  I2FP.F32.U32 R0, R2 ;  /* 0x0000000200007245 */ /* 0x004fc80000201000 */
[----:B------:R-:W-:-:S04]  /*1360*/  F2FP.F16.F32.PACK_AB R0, RZ, R0 ;  /* 0x00000000ff00723e */ /* 0x000fc800000000ff */
[----:B------:R-:W-:Y:S01]  /*1370*/  PRMT R23, R0, 0x7610, R23 ;  /* 0x0000761000177816 */ /* 0x000fe20000000017 */
[----:B------:R-:W-:Y:S06]  /*1380*/  BRA `(.L_x_1774) ;  /* 0x0000000c00bc7947 */ /* 0x000fec0003800000 */
.L_x_1771:
        /* <DEDUP_REMOVED lines=11> */
.L_x_1776:
[----:B------:R-:W2:Y:S02]  /*1440*/  LDG.E R2, desc[UR36][R2.64] ;  /* 0x0000002402027981 */ /* 0x000ea4000c1e1900 */
[----:B--2---:R-:W-:-:S04]  /*1450*/  I2FP.F32.S32 R0, R2 ;  /* 0x0000000200007245 */ /* 0x004fc80000201400 */
[----:B------:R-:W-:-:S04]  /*1460*/  F2FP.F16.F32.PACK_AB R0, RZ, R0 ;  /* 0x00000000ff00723e */ /* 0x000fc800000000ff */
[----:B------:R-:W-:Y:S01]  /*1470*/  PRMT R23, R0, 0x7610, R23 ;  /* 0x0000761000177816 */ /* 0x000fe20000000017 */
[----:B------:R-:W-:Y:S06]  /*1480*/  BRA `(.L_x_1774) ;  /* 0x0000000c007c7947 */ /* 0x000fec0003800000 */
.L_x_1775:
[----:B------:R-:W2:Y:S02]  /*1490*/  LDG.E.U16 R2, desc[UR36][R2.64] ;  /* 0x0000002402027981 */ /* 0x000ea4000c1e1500 */
[----:B--2---:R-:W0:Y:S02]  /*14a0*/  I2F.S16 R0, R2 ;  /* 0x0000000200007306 */ /* 0x004e240000101400 */
[----:B0-----:R-:W-:-:S04]  /*14b0*/  F2FP.F16.F32.PACK_AB R0, RZ, R0 ;  /* 0x00000000ff00723e */ /* 0x001fc800000000ff */
[----:B------:R-:W-:Y:S01]  /*14c0*/  PRMT R23, R0, 0x7610, R23 ;  /* 0x0000761000177816 */ /* 0x000fe20000000017 */
[----:B------:R-:W-:Y:S06]  /*14d0*/  BRA `(.L_x_1774) ;  /* 0x0000000c00687947 */ /* 0x000fec0003800000 */
.L_x_1770:
        /* <DEDUP_REMOVED lines=9> */
.L_x_1778:
[----:B------:R0:W5:Y:S01]  /*1570*/  LDG.E.U16 R23, desc[UR36][R2.64] ;  /* 0x0000002402177981 */ /* 0x000162000c1e1500 */
[----:B------:R-:W-:Y:S05]  /*1580*/  BRA `(.L_x_1774) ;  /* 0x0000000c003c7947 */ /* 0x000fea0003800000 */
.L_x_1777:
        /* <DEDUP_REMOVED lines=9> */
.L_x_1780:
[----:B------:R1:W5:Y:S01]  /*1620*/  LDG.E.U16 R23, desc[UR36][R2.64] ;  /* 0x0000002402177981 */ /* 0x000362000c1e1500 */
[----:B------:R-:W-:Y:S05]  /*1630*/  BRA `(.L_x_1774) ;  /* 0x0000000c00107947 */ /* 0x000fea0003800000 */
.L_x_1779:
        /* <DEDUP_REMOVED lines=9> */
.L_x_1769:
        /* <DEDUP_REMOVED lines=14> */
.L_x_1783:
        /* <DEDUP_REMOVED lines=9> */
.L_x_1782:
        /* <DEDUP_REMOVED lines=28> */
.L_x_1785:
        /* <DEDUP_REMOVED lines=15> */
.L_x_1784:
[----:B------:R-:W2:Y:S02]  /*1af0*/  LDG.E.U16 R0, desc[UR36][R2.64] ;  /* 0x0000002402007981 */ /* 0x000ea4000c1e1500 */
[----:B--2---:R-:W-:-:S05]  /*1b00*/  IMAD.U32 R0, R0, 0x10000, RZ ;  /* 0x0001000000007824 */ /* 0x004fca00078e00ff */
[----:B------:R-:W-:-:S04]  /*1b10*/  F2FP.F16.F32.PACK_AB R0, RZ, R0 ;  /* 0x00000000ff00723e */ /* 0x000fc800000000ff */
[----:B------:R-:W-:Y:S01]  /*1b20*/  PRMT R23, R0, 0x7610, R23 ;  /* 0x0000761000177816 */ /* 0x000fe20000000017 */
[----:B------:R-:W-:Y:S06]  /*1b30*/  BRA `(.L_x_1774) ;  /* 0x0000000400d07947 */ /* 0x000fec0003800000 */
.L_x_1781:
        /* <DEDUP_REMOVED lines=13> */
.L_x_1788:
        /* <DEDUP_REMOVED lines=21> */
.L_x_1792:
[----:B------:R-:W-:Y:S05]  /*1d60*/  BSYNC B1 ;  /* 0x0000000000017941 */ /* 0x000fea0003800000 */
.L_x_1791:
[----:B------:R-:W-:Y:S01]  /*1d70*/  LEA R3, R0, 0x3b800000, 0x17 ;  /* 0x3b80000000037811 */ /* 0x000fe200078eb8ff */
[----:B------:R-:W-:-:S05]  /*1d80*/  IMAD.SHL.U32 R0, R2, 0x100000, RZ ;  /* 0x0010000002007824 */ /* 0x000fca00078e00ff */
[----:B------:R-:W-:-:S07]  /*1d90*/  LOP3.LUT R0, R3, R0, R4, 0xfe, !PT ;  /* 0x0000000003007212 */ /* 0x000fce00078efe04 */
.L_x_1790:
[----:B------:R-:W-:Y:S05]  /*1da0*/  BSYNC B0 ;  /* 0x0000000000007941 */ /* 0x000fea0003800000 */
.L_x_1789:
[----:B------:R-:W-:-:S04]  /*1db0*/  F2FP.F16.F32.PACK_AB R0, RZ, R0 ;  /* 0x00000000ff00723e */ /* 0x000fc800000000ff */
[----:B------:R-:W-:Y:S01]  /*1dc0*/  PRMT R23, R0, 0x7610, R23 ;  /* 0x0000761000177816 */ /* 0x000fe20000000017 */
[----:B------:R-:W-:Y:S06]  /*1dd0*/  BRA `(.L_x_1774) ;  /* 0x0000000400287947 */ /* 0x000fec0003800000 */
.L_x_1787:
        /* <DEDUP_REMOVED lines=21> */
.L_x_1796:
[----:B------:R-:W-:Y:S05]  /*1f30*/  BSYNC B1 ;  /* 0x0000000000017941 */ /* 0x000fea0003800000 */
.L_x_1795:
[----:B------:R-:W-:Y:S01]  /*1f40*/  LEA R3, R0, 0x37800000, 0x17 ;  /* 0x3780000000037811 */ /* 0x000fe200078eb8ff */
[----:B------:R-:W-:-:S05]  /*1f50*/  IMAD.SHL.U32 R0, R2, 0x200000, RZ ;  /* 0x0020000002007824 */ /* 0x000fca00078e00ff */
[----:B------:R-:W-:-:S07]  /*1f60*/  LOP3.LUT R0, R3, R0, R4, 0xfe, !PT ;  /* 0x0000000003007212 */ /* 0x000fce00078efe04 */
.L_x_1794:
[----:B------:R-:W-:Y:S05]  /*1f70*/  BSYNC B0 ;  /* 0x0000000000007941 */ /* 0x000fea0003800000 */
.L_x_1793:
[----:B------:R-:W-:-:S04]  /*1f80*/  F2FP.F16.F32.PACK_AB R0, RZ, R0 ;  /* 0x00000000ff00723e */ /* 0x000fc800000000ff */
[----:B------:R-:W-:Y:S01]  /*1f90*/  PRMT R23, R0, 0x7610, R23 ;  /* 0x0000761000177816 */ /* 0x000fe20000000017 */
[----:B------:R-:W-:Y:S06]  /*1fa0*/  BRA `(.L_x_1774) ;  /* 0x0000000000b47947 */ /* 0x000fec0003800000 */
.L_x_1786:
        /* <DEDUP_REMOVED lines=14> */
.L_x_1800:
[----:B------:R-:W-:Y:S05]  /*2090*/  BSYNC B0 ;  /* 0x0000000000007941 */ /* 0x000fea0003800000 */
.L_x_1799:
[----:B------:R-:W-:-:S04]  /*20a0*/  F2FP.F16.F32.PACK_AB R0, RZ, R0 ;  /* 0x00000000ff00723e */ /* 0x000fc800000000ff */
[----:B------:R-:W-:Y:S01]  /*20b0*/  PRMT R23, R0, 0x7610, R23 ;  /* 0x0000761000177816 */ /* 0x000fe20000000017 */
[----:B------:R-:W-:Y:S06]  /*20c0*/  BRA `(.L_x_1774) ;  /* 0x00000000006c7947 */ /* 0x000fec0003800000 */
.L_x_1773:
        /* <DEDUP_REMOVED lines=16> */
.L_x_1801:
[----:B------:R-:W-:Y:S01]  /*21d0*/  PRMT R23, RZ, 0x7610, R23 ;  /* 0x00007610ff177816 */ /* 0x000fe20000000017 */
[----:B------:R-:W-:Y:S06]  /*21e0*/  BRA `(.L_x_1774) ;  /* 0x0000000000247947 */ /* 0x000fec0003800000 */
.L_x_1798:
[----:B------:R-:W2:Y:S02]  /*21f0*/  LDG.E.64 R2, desc[UR36][R2.64] ;  /* 0x0000002402027981 */ /* 0x000ea4000c1e1b00 */
[----:B--2---:R-:W0:Y:S02]  /*2200*/  I2F.U64 R0, R2 ;  /* 0x0000000200007312 */ /* 0x004e240000301000 */
[----:B0-----:R-:W-:-:S04]  /*2210*/  F2FP.F16.F32.PACK_AB R0, RZ, R0 ;  /* 0x00000000ff00723e */ /* 0x001fc800000000ff */
[----:B------:R-:W-:Y:S01]  /*2220*/  PRMT R23, R0, 0x7610, R23 ;  /* 0x0000761000177816 */ /* 0x000fe20000000017 */
[----:B------:R-:W-:Y:S06]  /*2230*/  BRA `(.L_x_1774) ;  /* 0x0000000000107947 */ /* 0x000fec0003800000 */
.L_x_1797:
[----:B------:R-:W2:Y:S02]  /*2240*/  LDG.E R2, desc[UR36][R2.64] ;  /* 0x0000002402027981 */ /* 0x000ea4000c1e1900 */
[----:B--2---:R-:W-:-:S04]  /*2250*/  I2FP.F32.U32 R0, R2 ;  /* 0x0000000200007245 */ /* 0x004fc80000201000 */
[----:B------:R-:W-:-:S04]  /*2260*/  F2FP.F16.F32.PACK_AB R0, RZ, R0 ;  /* 0x00000000ff00723e */ /* 0x000fc800000000ff */
[----:B------:R-:W-:-:S07]  /*2270*/  PRMT R23, R0, 0x7610, R23 ;  /* 0x0000761000177816 */ /* 0x000fce0000000017 */
.L_x_1774:
[----:B------:R-:W-:-:S07]  /*2280*/  VIADD R19, R19, 0x80 ;  /* 0x0000008013137836 */ /* 0x000fce0000000000 */
.L_x_1768:
[----:B------:R-:W-:Y:S05]  /*2290*/  BSYNC B6 ;  /* 0x0000000000067941 */ /* 0x000fea0003800000 */
.L_x_1767:
        /* <DEDUP_REMOVED lines=28> */
.L_x_1807:
[----:B------:R-:W2:Y:S02]  /*2460*/  LDG.E.U8 R2, desc[UR36][R2.64] ;  /* 0x0000002402027981 */ /* 0x000ea4000c1e1100 */
[----:B--2---:R-:W-:-:S04]  /*2470*/  I2FP.F32.U32 R0, R2 ;  /* 0x0000000200007245 */ /* 0x004fc80000201000 */
[----:B------:R-:W-:-:S04]  /*2480*/  F2FP.F16.F32.PACK_AB R0, RZ, R0 ;  /* 0x00000000ff00723e */ /* 0x000fc800000000ff */
[----:B------:R-:W-:Y:S01]  /*2490*/  PRMT R25, R0, 0x7610, R25 ;  /* 0x0000761000197816 */ /* 0x000fe20000000019 */
[----:B------:R-:W-:Y:S06]  /*24a0*/  BRA `(.L_x_1809) ;  /* 0x0000000c00bc7947 */ /* 0x000fec0003800000 */
.L_x_1806:
        /* <DEDUP_REMOVED lines=11> */
.L_x_1811:
[----:B------:R-:W2:Y:S02]  /*2560*/  LDG.E R2, desc[UR36][R2.64] ;  /* 0x0000002402027981 */ /* 0x000ea4000c1e1900 */
[----:B--2---:R-:W-:-:S04]  /*2570*/  I2FP.F32.S32 R0, R2 ;  /* 0x0000000200007245 */ /* 0x004fc80000201400 */
[----:B------:R-:W-:-:S04]  /*2580*/  F2FP.F16.F32.PACK_AB R0, RZ, R0 ;  /* 0x00000000ff00723e */ /* 0x000fc800000000ff */
[----:B------:R-:W-:Y:S01]  /*2590*/  PRMT R25, R0, 0x7610, R25 ;  /* 0x0000761000197816 */ /* 0x000fe20000000019 */
[----:B------:R-:W-:Y:S06]  /*25a0*/  BRA `(.L_x_1809) ;  /* 0x0000000c007c7947 */ /* 0x000fec0003800000 */
.L_x_1810:
[----:B------:R-:W2:Y:S02]  /*25b0*/  LDG.E.U16 R2, desc[UR36][R2.64] ;  /* 0x0000002402027981 */ /* 0x000ea4000c1e1500 */
[----:B--2---:R-:W0:Y:S02]  /*25c0*/  I2F.S16 R0, R2 ;  /* 0x0000000200007306 */ /* 0x004e240000101400 */
[----:B0-----:R-:W-:-:S04]  /*25d0*/  F2FP.F16.F32.PACK_AB R0, RZ, R0 ;  /* 0x00000000ff00723e */ /* 0x001fc800000000ff */
[----:B------:R-:W-:Y:S01]  /*25e0*/  PRMT R25, R0, 0x7610, R25 ;  /* 0x0000761000197816 */ /* 0x000fe20000000019 */
[----:B------:R-:W-:Y:S06]  /*25f0*/  BRA `(.L_x_1809) ;  /* 0x0000000c00687947 */ /* 0x000fec0003800000 */
.L_x_1805:
        /* <DEDUP_REMOVED lines=9> */
.L_x_1813:
[----:B------:R0:W5:Y:S01]  /*2690*/  LDG.E.U16 R25, desc[UR36][R2.64] ;  /* 0x0000002402197981 */ /* 0x000162000c1e1500 */
[----:B------:R-:W-:Y:S05]  /*26a0*/  BRA `(.L_x_1809) ;  /* 0x0000000c003c7947 */ /* 0x000fea0003800000 */
.L_x_1812:
        /* <DEDUP_REMOVED lines=9> */
.L_x_1815:
[----:B------:R1:W5:Y:S01]  /*2740*/  LDG.E.U16 R25, desc[UR36][R2.64] ;  /* 0x0000002402197981 */ /* 0x000362000c1e1500 */
[----:B------:R-:W-:Y:S05]  /*2750*/  BRA `(.L_x_1809) ;  /* 0x0000000c00107947 */ /* 0x000fea0003800000 */
.L_x_1814:
        /* <DEDUP_REMOVED lines=9> */
.L_x_1804:
        /* <DEDUP_REMOVED lines=14> */
.L_x_1818:
        /* <DEDUP_REMOVED lines=9> */
.L_x_1817:
        /* <DEDUP_REMOVED lines=28> */
.L_x_1820:
        /* <DEDUP_REMOVED lines=15> */
.L_x_1819:
[----:B------:R-:W2:Y:S02]  /*2c10*/  LDG.E.U16 R0, desc[UR36][R2.64] ;  /* 0x0000002402007981 */ /* 0x000ea4000c1e1500 */
[----:B--2---:R-:W-:-:S05]  /*2c20*/  IMAD.U32 R0, R0, 0x10000, RZ ;  /* 0x0001000000007824 */ /* 0x004fca00078e00ff */
[----:B------:R-:W-:-:S04]  /*2c30*/  F2FP.F16.F32.PACK_AB R0, RZ, R0 ;  /* 0x00000000ff00723e */ /* 0x000fc800000000ff */
[----:B------:R-:W-:Y:S01]  /*2c40*/  PRMT R25, R0, 0x7610, R25 ;  /* 0x0000761000197816 */ /* 0x000fe20000000019 */
[----:B------:R-:W-:Y:S06]  /*2c50*/  BRA `(.L_x_1809) ;  /* 0x0000000400d07947 */ /* 0x000fec0003800000 */
.L_x_1816:
        /* <DEDUP_REMOVED lines=13> */
.L_x_1823:
        /* <DEDUP_REMOVED lines=21> */
.L_x_1827:
[----:B------:R-:W-:Y:S05]  /*2e80*/  BSYNC B1 ;  /* 0x0000000000017941 */ /* 0x000fea0003800000 */
.L_x_1826:
[----:B------:R-:W-:Y:S01]  /*2e90*/  LEA R3, R0, 0x3b800000, 0x17 ;  /* 0x3b80000000037811 */ /* 0x000fe200078eb8ff */
[----:B------:R-:W-:-:S05]  /*2ea0*/  IMAD.SHL.U32 R0, R2, 0x100000, RZ ;  /* 0x0010000002007824 */ /* 0x000fca00078e00ff */
[----:B------:R-:W-:-:S07]  /*2eb0*/  LOP3.LUT R0, R3, R0, R4, 0xfe, !PT ;  /* 0x0000000003007212 */ /* 0x000fce00078efe04 */
.L_x_1825:
[----:B------:R-:W-:Y:S05]  /*2ec0*/  BSYNC B0 ;  /* 0x0000000000007941 */ /* 0x000fea0003800000 */
.L_x_1824:
[----:B------:R-:W-:-:S04]  /*2ed0*/  F2FP.F16.F32.PACK_AB R0, RZ, R0 ;  /* 0x00000000ff00723e */ /* 0x000fc800000000ff */
[----:B------:R-:W-:Y:S01]  /*2ee0*/  PRMT R25, R0, 0x7610, R25 ;  /* 0x0000761000197816 */ /* 0x000fe20000000019 */
[----:B------:R-:W-:Y:S06]  /*2ef0*/  BRA `(.L_x_1809) ;  /* 0x0000000400287947 */ /* 0x000fec0003800000 */
.L_x_1822:
        /* <DEDUP_REMOVED lines=21> */
.L_x_1831:
[----:B------:R-:W-:Y:S05]  /*3050*/  BSYNC B1 ;  /* 0x0000000000017941 */ /* 0x000fea0003800000 */
.L_x_1830:
[----:B------:R-:W-:Y:S01]  /*3060*/  LEA R3, R0, 0x37800000, 0x17 ;  /* 0x3780000000037811 */ /* 0x000fe200078eb8ff */
[----:B------:R-:W-:-:S05]  /*3070*/  IMAD.SHL.U32 R0, R2, 0x200000, RZ ;  /* 0x0020000002007824 */ /* 0x000fca00078e00ff */
[----:B------:R-:W-:-:S07]  /*3080*/  LOP3.LUT R0, R3, R0, R4, 0xfe, !PT ;  /* 0x0000000003007212 */ /* 0x000fce00078efe04 */
.L_x_1829:
[----:B------:R-:W-:Y:S05]  /*3090*/  BSYNC B0 ;  /* 0x0000000000007941 */ /* 0x000fea0003800000 */
.L_x_1828:
[----:B------:R-:W-:-:S04]  /*30a0*/  F2FP.F16.F32.PACK_AB R0, RZ, R0 ;  /* 0x00000000ff00723e */ /* 0x000fc800000000ff */
[----:B------:R-:W-:Y:S01]  /*30b0*/  PRMT R25, R0, 0x7610, R25 ;  /* 0x0000761000197816 */ /* 0x000fe20000000019 */
[----:B------:R-:W-:Y:S06]  /*30c0*/  BRA `(.L_x_1809) ;  /* 0x0000000000b47947 */ /* 0x000fec0003800000 */
.L_x_1821:
        /* <DEDUP_REMOVED lines=14> */
.L_x_1835:
[----:B------:R-:W-:Y:S05]  /*31b0*/  BSYNC B0 ;  /* 0x0000000000007941 */ /* 0x000fea0003800000 */
.L_x_1834:
[----:B------:R-:W-:-:S04]  /*31c0*/  F2FP.F16.F32.PACK_AB R0, RZ, R0 ;  /* 0x00000000ff00723e */ /* 0x000fc800000000ff */
[----:B------:R-:W-:Y:S01]  /*31d0*/  PRMT R25, R0, 0x7610, R25 ;  /* 0x0000761000197816 */ /* 0x000fe20000000019 */
[----:B------:R-:W-:Y:S06]  /*31e0*/  BRA `(.L_x_1809) ;  /* 0x00000000006c7947 */ /* 0x000fec0003800000 */
.L_x_1808:
        /* <DEDUP_REMOVED lines=16> */
.L_x_1836:
[----:B------:R-:W-:Y:S01]  /*32f0*/  PRMT R25, RZ, 0x7610, R25 ;  /* 0x00007610ff197816 */ /* 0x000fe20000000019 */
[----:B------:R-:W-:Y:S06]  /*3300*/  BRA `(.L_x_1809) ;  /* 0x0000000000247947 */ /* 0x000fec0003800000 */
.L_x_1833:
[----:B------:R-:W2:Y:S02]  /*3310*/  LDG.E.64 R2, desc[UR36][R2.64] ;  /* 0x0000002402027981 */ /* 0x000ea4000c1e1b00 */
[----:B--2---:R-:W0:Y:S02]  /*3320*/  I2F.U64 R0, R2 ;  /* 0x0000000200007312 */ /* 0x004e240000301000 */
[----:B0-----:R-:W-:-:S04]  /*3330*/  F2FP.F16.F32.PACK_AB R0, RZ, R0 ;  /* 0x00000000ff00723e */ /* 0x001fc800000000ff */
[----:B------:R-:W-:Y:S01]  /*3340*/  PRMT R25, R0, 0x7610, R25 ;  /* 0x0000761000197816 */ /* 0x000fe20000000019 */
[----:B------:R-:W-:Y:S06]  /*3350*/  BRA `(.L_x_1809) ;  /* 0x0000000000107947 */ /* 0x000fec0003800000 */
.L_x_1832:
[----:B------:R-:W2:Y:S02]  /*3360*/  LDG.E R2, desc[UR36][R2.64] ;  /* 0x0000002402027981 */ /* 0x000ea4000c1e1900 */
[----:B--2---:R-:W-:-:S04]  /*3370*/  I2FP.F32.U32 R0, R2 ;  /* 0x0000000200007245 */ /* 0x004fc80000201000 */
[----:B------:R-:W-:-:S04]  /*3380*/  F2FP.F16.F32.PACK_AB R0, RZ, R0 ;  /* 0x00000000ff00723e */ /* 0x000fc800000000ff */
[----:B------:R-:W-:-:S07]  /*3390*/  PRMT R25, R0, 0x7610, R25 ;  /* 0x0000761000197816 */ /* 0x000fce0000000019 */
.L_x_1809:
[----:B------:R-:W-:-:S07]  /*33a0*/  VIADD R19, R19, 0x80 ;  /* 0x0000008013137836 */ /* 0x000fce0000000000 */
.L_x_1803:
[----:B------:R-:W-:Y:S05]  /*33b0*/  BSYNC B6 ;  /* 0x0000000000067941 */ /* 0x000fea0003800000 */
.L_x_1802:
        /* <DEDUP_REMOVED lines=25> */
.L_x_1842:
[----:B------:R-:W2:Y:S02]  /*3550*/  LDG.E.U8 R2, desc[UR36][R2.64] ;  /* 0x0000002402027981 */ /* 0x000ea4000c1e1100 */
[----:B--2---:R-:W-:-:S04]  /*3560*/  I2FP.F32.U32 R0, R2 ;  /* 0x0000000200007245 */ /* 0x004fc80000201000 */
[----:B------:R-:W-:-:S04]  /*3570*/  F2FP.F16.F32.PACK_AB R0, RZ, R0 ;  /* 0x00000000ff00723e */ /* 0x000fc800000000ff */
[----:B------:R-:W-:Y:S01]  /*3580*/  PRMT R24, R0, 0x7610, R24 ;  /* 0x0000761000187816 */ /* 0x000fe20000000018 */
[----:B------:R-:W-:Y:S06]  /*3590*/  BRA `(.L_x_1838) ;  /* 0x0000000c00bc7947 */ /* 0x000fec0003800000 */
.L_x_1841:
        /* <DEDUP_REMOVED lines=11> */
.L_x_1845:
[----:B------:R-:W2:Y:S02]  /*3650*/  LDG.E R2, desc[UR36][R2.64] ;  /* 0x0000002402027981 */ /* 0x000ea4000c1e1900 */
[----:B--2---:R-:W-:-:S04]  /*3660*/  I2FP.F32.S32 R0, R2 ;  /* 0x0000000200007245 */ /* 0x004fc80000201400 */
[----:B------:R-:W-:-:S04]  /*3670*/  F2FP.F16.F32.PACK_AB R0, RZ, R0 ;  /* 0x00000000ff00723e */ /* 0x000fc800000000ff */
[----:B------:R-:W-:Y:S01]  /*3680*/  PRMT R24, R0, 0x7610, R24 ;  /* 0x0000761000187816 */ /* 0x000fe20000000018 */
[----:B------:R-:W-:Y:S06]  /*3690*/  BRA `(.L_x_1838) ;  /* 0x0000000c007c7947 */ /* 0x000fec0003800000 */
.L_x_1844:
[----:B------:R-:W2:Y:S02]  /*36a0*/  LDG.E.U16 R2, desc[UR36][R2.64] ;  /* 0x0000002402027981 */ /* 0x000ea4000c1e1500 */
[----:B--2---:R-:W0:Y:S02]  /*36b0*/  I2F.S16 R0, R2 ;  /* 0x0000000200007306 */ /* 0x004e240000101400 */
[----:B0-----:R-:W-:-:S04]  /*36c0*/  F2FP.F16.F32.PACK_AB R0, RZ, R0 ;  /* 0x00000000ff00723e */ /* 0x001fc800000000ff */
[----:B------:R-:W-:Y:S01]  /*36d0*/  PRMT R24, R0, 0x7610, R24 ;  /* 0x0000761000187816 */ /* 0x000fe20000000018 */
[----:B------:R-:W-:Y:S06]  /*36e0*/  BRA `(.L_x_1838) ;  /* 0x0000000c00687947 */ /* 0x000fec0003800000 */
.L_x_1840:
        /* <DEDUP_REMOVED lines=9> */
.L_x_1847:
[----:B------:R2:W5:Y:S01]  /*3780*/  LDG.E.U16 R24, desc[UR36][R2.64] ;  /* 0x0000002402187981 */ /* 0x000562000c1e1500 */
[----:B------:R-:W-:Y:S05]  /*3790*/  BRA `(.L_x_1838) ;  /* 0x0000000c003c7947 */ /* 0x000fea0003800000 */
.L_x_1846:
        /* <DEDUP_REMOVED lines=9> */
.L_x_1849:
[----:B------:R3:W5:Y:S01]  /*3830*/  LDG.E.U16 R24, desc[UR36][R2.64] ;  /* 0x0000002402187981 */ /* 0x000762000c1e1500 */
[----:B------:R-:W-:Y:S05]  /*3840*/  BRA `(.L_x_1838) ;  /* 0x0000000c00107947 */ /* 0x000fea0003800000 */
.L_x_1848:
        /* <DEDUP_REMOVED lines=9> */
.L_x_1839:
        /* <DEDUP_REMOVED lines=14> */
.L_x_1852:
        /* <DEDUP_REMOVED lines=9> */
.L_x_1851:
        /* <DEDUP_REMOVED lines=28> */
.L_x_1854:
        /* <DEDUP_REMOVED lines=15> */
.L_x_1853:
[----:B------:R-:W2:Y:S02]  /*3d00*/  LDG.E.U16 R0, desc[UR36][R2.64] ;  /* 0x0000002402007981 */ /* 0x000ea4000c1e1500 */
[----:B--2---:R-:W-:-:S05]  /*3d10*/  IMAD.U32 R0, R0, 0x10000, RZ ;  /* 0x0001000000007824 */ /* 0x004fca00078e00ff */
[----:B------:R-:W-:-:S04]  /*3d20*/  F2FP.F16.F32.PACK_AB R0, RZ, R0 ;  /* 0x00000000ff00723e */ /* 0x000fc800000000ff */
[----:B------:R-:W-:Y:S01]  /*3d30*/  PRMT R24, R0, 0x7610, R24 ;  /* 0x0000761000187816 */ /* 0x000fe20000000018 */
[----:B------:R-:W-:Y:S06]  /*3d40*/  BRA `(.L_x_1838) ;  /* 0x0000000400d07947 */ /* 0x000fec0003800000 */
.L_x_1850:
        /* <DEDUP_REMOVED lines=13> */
.L_x_1857:
        /* <DEDUP_REMOVED lines=21> */
.L_x_1861:
[----:B------:R-:W-:Y:S05]  /*3f70*/  BSYNC B1 ;  /* 0x0000000000017941 */ /* 0x000fea0003800000 */
.L_x_1860:
[----:B------:R-:W-:Y:S01]  /*3f80*/  LEA R3, R0, 0x3b800000, 0x17 ;  /* 0x3b80000000037811 */ /* 0x000fe200078eb8ff */
[----:B------:R-:W-:-:S05]  /*3f90*/  IMAD.SHL.U32 R0, R2, 0x100000, RZ ;  /* 0x0010000002007824 */ /* 0x000fca00078e00ff */
[----:B------:R-:W-:-:S07]  /*3fa0*/  LOP3.LUT R0, R3, R0, R4, 0xfe, !PT ;  /* 0x0000000003007212 */ /* 0x000fce00078efe04 */
.L_x_1859:
[----:B------:R-:W-:Y:S05]  /*3fb0*/  BSYNC B0 ;  /* 0x0000000000007941 */ /* 0x000fea0003800000 */
.L_x_1858:
[----:B------:R-:W-:-:S04]  /*3fc0*/  F2FP.F16.F32.PACK_AB R0, RZ, R0 ;  /* 0x00000000ff00723e */ /* 0x000fc800000000ff */
[----:B------:R-:W-:Y:S01]  /*3fd0*/  PRMT R24, R0, 0x7610, R24 ;  /* 0x0000761000187816 */ /* 0x000fe20000000018 */
[----:B------:R-:W-:Y:S06]  /*3fe0*/  BRA `(.L_x_1838) ;  /* 0x0000000400287947 */ /* 0x000fec0003800000 */
.L_x_1856:
        /* <DEDUP_REMOVED lines=21> */
.L_x_1865:
[----:B------:R-:W-:Y:S05]  /*4140*/  BSYNC B1 ;  /* 0x0000000000017941 */ /* 0x000fea0003800000 */
.L_x_1864:
[----:B------:R-:W-:Y:S01]  /*4150*/  LEA R3, R0, 0x37800000, 0x17 ;  /* 0x3780000000037811 */ /* 0x000fe200078eb8ff */
[----:B------:R-:W-:-:S05]  /*4160*/  IMAD.SHL.U32 R0, R2, 0x200000, RZ ;  /* 0x0020000002007824 */ /* 0x000fca00078e00ff */
[----:B------:R-:W-:-:S07]  /*4170*/  LOP3.LUT R0, R3, R0, R4, 0xfe, !PT ;  /* 0x0000000003007212 */ /* 0x000fce00078efe04 */
.L_x_1863:
[----:B------:R-:W-:Y:S05]  /*4180*/  BSYNC B0 ;  /* 0x0000000000007941 */ /* 0x000fea0003800000 */
.L_x_1862:
[----:B------:R-:W-:-:S04]  /*4190*/  F2FP.F16.F32.PACK_AB R0, RZ, R0 ;  /* 0x00000000ff00723e */ /* 0x000fc800000000ff */
[----:B------:R-:W-:Y:S01]  /*41a0*/  PRMT R24, R0, 0x7610, R24 ;  /* 0x0000761000187816 */ /* 0x000fe20000000018 */
[----:B------:R-:W-:Y:S06]  /*41b0*/  BRA `(.L_x_1838) ;  /* 0x0000000000b47947 */ /* 0x000fec0003800000 */
.L_x_1855:
        /* <DEDUP_REMOVED lines=14> */
.L_x_1869:
[----:B------:R-:W-:Y:S05]  /*42a0*/  BSYNC B0 ;  /* 0x0000000000007941 */ /* 0x000fea0003800000 */
.L_x_1868:
[----:B------:R-:W-:-:S04]  /*42b0*/  F2FP.F16.F32.PACK_AB R0, RZ, R0 ;  /* 0x00000000ff00723e */ /* 0x000fc800000000ff */
[----:B------:R-:W-:Y:S01]  /*42c0*/  PRMT R24, R0, 0x7610, R24 ;  /* 0x0000761000187816 */ /* 0x000fe20000000018 */
[----:B------:R-:W-:Y:S06]  /*42d0*/  BRA `(.L_x_1838) ;  /* 0x00000000006c7947 */ /* 0x000fec0003800000 */
.L_x_1843:
        /* <DEDUP_REMOVED lines=16> */
.L_x_1870:
[----:B------:R-:W-:Y:S01]  /*43e0*/  PRMT R24, RZ, 0x7610, R24 ;  /* 0x00007610ff187816 */ /* 0x000fe20000000018 */
[----:B------:R-:W-:Y:S06]  /*43f0*/  BRA `(.L_x_1838) ;  /* 0x0000000000247947 */ /* 0x000fec0003800000 */
.L_x_1867:
[----:B------:R-:W2:Y:S02]  /*4400*/  LDG.E.64 R2, desc[UR36][R2.64] ;  /* 0x0000002402027981 */ /* 0x000ea4000c1e1b00 */
[----:B--2---:R-:W0:Y:S02]  /*4410*/  I2F.U64 R0, R2 ;  /* 0x0000000200007312 */ /* 0x004e240000301000 */
[----:B0-----:R-:W-:-:S04]  /*4420*/  F2FP.F16.F32.PACK_AB R0, RZ, R0 ;  /* 0x00000000ff00723e */ /* 0x001fc800000000ff */
[----:B------:R-:W-:Y:S01]  /*4430*/  PRMT R24, R0, 0x7610, R24 ;  /* 0x0000761000187816 */ /* 0x000fe20000000018 */
[----:B------:R-:W-:Y:S06]  /*4440*/  BRA `(.L_x_1838) ;  /* 0x0000000000107947 */ /* 0x000fec0003800000 */
.L_x_1866:
[----:B------:R-:W2:Y:S02]  /*4450*/  LDG.E R2, desc[UR36][R2.64] ;  /* 0x0000002402027981 */ /* 0x000ea4000c1e1900 */
[----:B--2---:R-:W-:-:S04]  /*4460*/  I2FP.F32.U32 R0, R2 ;  /* 0x0000000200007245 */ /* 0x004fc80000201000 */
[----:B------:R-:W-:-:S04]  /*4470*/  F2FP.F16.F32.PACK_AB R0, RZ, R0 ;  /* 0x00000000ff00723e */ /* 0x000fc800000000ff */
[----:B------:R-:W-:-:S07]  /*4480*/  PRMT R24, R0, 0x7610, R24 ;  /* 0x0000761000187816 */ /* 0x000fce0000000018 */
.L_x_1838:
[----:B------:R-:W-:Y:S05]  /*4490*/  BSYNC B6 ;  /* 0x0000000000067941 */ /* 0x000fea0003800000 */
.L_x_1837:
        /* <DEDUP_REMOVED lines=53> */
.L_x_1876:
[----:B------:R-:W-:Y:S02]  /*47f0*/  HADD2.F32 R5, -RZ, R0.H0_H0 ;  /* 0x20000000ff057230 */ /* 0x000fe40000004100 */
[----:B------:R-:W-:-:S04]  /*4800*/  IMAD.MOV.U32 R19, RZ, RZ, R27 ;  /* 0x000000ffff137224 */ /* 0x000fc800078e001b */
[----:B------:R-:W0:Y:S02]  /*4810*/  F2I.S64.TRUNC R4, R5 ;  /* 0x0000000500047311 */ /* 0x000e24000020d900 */
[----:B0-----:R0:W-:Y:S01]  /*4820*/  STG.E.U8 desc[UR36][R2.64], R4 ;  /* 0x0000000402007986 */ /* 0x0011e2000c101124 */
[----:B------:R-:W-:Y:S05]  /*4830*/  BRA `(.L_x_1872) ;  /* 0x0000000c00d47947 */ /* 0x000fea0003800000 */
.L_x_1875:
        /* <DEDUP_REMOVED lines=11> */
.L_x_1879:
[----:B------:R-:W-:Y:S02]  /*48f0*/  HADD2.F32 R0, -RZ, R0.H0_H0 ;  /* 0x20000000ff007230 */ /* 0x000fe40000004100 */
[----:B------:R-:W-:Y:S02]  /*4900*/  IMAD.MOV.U32 R19, RZ, RZ, R27 ;  /* 0x000000ffff137224 */ /* 0x000fe400078e001b */
[----:B------:R-:W0:Y:S02]  /*4910*/  F2I.FTZ.TRUNC.NTZ R5, R0 ;  /* 0x0000000000057305 */ /* 0x000e24000021f100 */
[----:B0-----:R0:W-:Y:S01]  /*4920*/  STG.E desc[UR36][R2.64], R5 ;  /* 0x0000000502007986 */ /* 0x0011e2000c101924 */
[----:B------:R-:W-:Y:S05]  /*4930*/  BRA `(.L_x_1872) ;  /* 0x0000000c00947947 */ /* 0x000fea0003800000 */
.L_x_1878:
[----:B------:R-:W-:Y:S02]  /*4940*/  HADD2.F32 R0, -RZ, R0.H0_H0 ;  /* 0x20000000ff007230 */ /* 0x000fe40000004100 */
[----:B------:R-:W-:Y:S02]  /*4950*/  IMAD.MOV.U32 R19, RZ, RZ, R27 ;  /* 0x000000ffff137224 */ /* 0x000fe400078e001b */
[----:B------:R-:W0:Y:S02]  /*4960*/  F2I.FTZ.TRUNC.NTZ R5, R0 ;  /* 0x0000000000057305 */ /* 0x000e24000021f100 */
[----:B0-----:R0:W-:Y:S01]  /*4970*/  STG.E.U16 desc[UR36][R2.64], R5 ;  /* 0x0000000502007986 */ /* 0x0011e2000c101524 */
[----:B------:R-:W-:Y:S05]  /*4980*/  BRA `(.L_x_1872) ;  /* 0x0000000c00807947 */ /* 0x000fea0003800000 */
.L_x_1874:
        /* <DEDUP_REMOVED lines=10> */
.L_x_1881:
[----:B------:R0:W-:Y:S01]  /*4a30*/  STG.E.U16 desc[UR36][R2.64], R0 ;  /* 0x0000000002007986 */ /* 0x0001e2000c101524 */
[----:B------:R-:W-:Y:S01]  /*4a40*/  IMAD.MOV.U32 R19, RZ, RZ, R27 ;  /* 0x000000ffff137224 */ /* 0x000fe200078e001b */
[----:B------:R-:W-:Y:S06]  /*4a50*/  BRA `(.L_x_1872) ;  /* 0x0000000c004c7947 */ /* 0x000fec0003800000 */
.L_x_1880:
        /* <DEDUP_REMOVED lines=11> */
.L_x_1883:
[----:B------:R-:W-:Y:S02]  /*4b10*/  HADD2.F32 R0, -RZ, R0.H0_H0 ;  /* 0x20000000ff007230 */ /* 0x000fe40000004100 */
[----:B------:R-:W-:-:S03]  /*4b20*/  IMAD.MOV.U32 R19, RZ, RZ, R27 ;  /* 0x000000ffff137224 */ /* 0x000fc600078e001b */
[----:B------:R-:W-:-:S04]  /*4b30*/  F2FP.F16.F32.PACK_AB R0, RZ, R0 ;  /* 0x00000000ff00723e */ /* 0x000fc800000000ff */
[----:B------:R-:W-:-:S05]  /*4b40*/  PRMT R0, R0, 0x5410, RZ ;  /* 0x0000541000007816 */ /* 0x000fca00000000ff */
[----:B------:R0:W-:Y:S01]  /*4b50*/  STG.E desc[UR36][R2.64], R0 ;  /* 0x0000000002007986 */ /* 0x0001e2000c101924 */
[----:B------:R-:W-:Y:S05]  /*4b60*/  BRA `(.L_x_1872) ;  /* 0x0000000c00087947 */ /* 0x000fea0003800000 */
.L_x_1882:
[----:B------:R-:W-:Y:S02]  /*4b70*/  HADD2.F32 R4, -RZ, R0.H0_H0 ;  /* 0x20000000ff047230 */ /* 0x000fe40000004100 */
[----:B------:R-:W-:-:S03]  /*4b80*/  IMAD.MOV.U32 R19, RZ, RZ, R27 ;  /* 0x000000ffff137224 */ /* 0x000fc600078e001b */
[----:B------:R-:W-:-:S06]  /*4b90*/  FMUL.FTZ R4, R4, 1 ;  /* 0x3f80000004047820 */ /* 0x000fcc0000410000 */
[----:B------:R-:W0:Y:S02]  /*4ba0*/  F2F.F64.F32 R4, R4 ;  /* 0x0000000400047310 */ /* 0x000e240000201800 */
[----:B0-----:R0:W-:Y:S01]  /*4bb0*/  STG.E.64 desc[UR36][R2.64], R4 ;  /* 0x0000000402007986 */ /* 0x0011e2000c101b24 */
[----:B------:R-:W-:Y:S05]  /*4bc0*/  BRA `(.L_x_1872) ;  /* 0x0000000800f07947 */ /* 0x000fea0003800000 */
.L_x_1873:
        /* <DEDUP_REMOVED lines=14> */
.L_x_1886:
[----:B------:R-:W-:Y:S01]  /*4cb0*/  HADD2.F32 R0, -RZ, R0.H0_H0 ;  /* 0x20000000ff007230 */ /* 0x000fe20000004100 */
[----:B------:R-:W-:Y:S01]  /*4cc0*/  CS2R R6, SRZ ;  /* 0x0000000000067805 */ /* 0x000fe2000001ff00 */
[----:B------:R-:W-:-:S03]  /*4cd0*/  IMAD.MOV.U32 R19, RZ, RZ, R27 ;  /* 0x000000ffff137224 */ /* 0x000fc600078e001b */
[----:B------:R-:W-:-:S04]  /*4ce0*/  FMUL.FTZ R0, R0, 1 ;  /* 0x3f80000000007820 */ /* 0x000fc80000410000 */
[----:B------:R-:W0:Y:S02]  /*4cf0*/  F2F.F64.F32 R4, R0 ;  /* 0x0000000000047310 */ /* 0x000e240000201800 */
[----:B0-----:R0:W-:Y:S01]  /*4d00*/  STG.E.128 desc[UR36][R2.64], R4 ;  /* 0x0000000402007986 */ /* 0x0011e2000c101d24 */
[----:B------:R-:W-:Y:S05]  /*4d10*/  BRA `(.L_x_1872) ;  /* 0x00000008009c7947 */ /* 0x000fea0003800000 */
.L_x_1885:
        /* <DEDUP_REMOVED lines=21> */
.L_x_1890:
[----:B------:R-:W-:Y:S05]  /*4e70*/  BSYNC B0 ;  /* 0x0000000000007941 */ /* 0x000fea0003800000 */
.L_x_1889:
[----:B------:R-:W-:Y:S01]  /*4e80*/  LOP3.LUT R5, R0, R5, RZ, 0xfc, !PT ;  /* 0x0000000500057212 */ /* 0x000fe200078efcff */
[----:B------:R-:W-:-:S04]  /*4e90*/  IMAD.MOV.U32 R19, RZ, RZ, R27 ;  /* 0x000000ffff137224 */ /* 0x000fc800078e001b */
[----:B------:R0:W-:Y:S01]  /*4ea0*/  STG.E.U8 desc[UR36][R2.64], R5 ;  /* 0x0000000502007986 */ /* 0x0001e2000c101124 */
[----:B------:R-:W-:Y:S05]  /*4eb0*/  BRA `(.L_x_1872) ;  /* 0x0000000800347947 */ /* 0x000fea0003800000 */
.L_x_1888:
        /* <DEDUP_REMOVED lines=13> */
.L_x_1892:
[----:B------:R-:W-:Y:S01]  /*4f90*/  IMAD.MOV.U32 R0, RZ, RZ, 0x7f ;  /* 0x0000007fff007424 */ /* 0x000fe200078e00ff */
[----:B------:R-:W-:-:S04]  /*4fa0*/  ISETP.GT.U32.AND P0, PT, R4, 0x7f800000, PT ;  /* 0x7f8000000400780c */ /* 0x000fc80003f04070 */
[----:B------:R-:W-:-:S09]  /*4fb0*/  SEL R0, R0, 0x7c, P0 ;  /* 0x0000007c00007807 */ /* 0x000fd20000000000 */
.L_x_1893:
[----:B------:R-:W-:Y:S05]  /*4fc0*/  BSYNC B0 ;  /* 0x0000000000007941 */ /* 0x000fea0003800000 */
.L_x_1891:
[----:B------:R-:W-:Y:S01]  /*4fd0*/  LOP3.LUT R4, R5, 0x80000000, RZ, 0xc0, !PT ;  /* 0x8000000005047812 */ /* 0x000fe200078ec0ff */
[----:B------:R-:W-:-:S03]  /*4fe0*/  IMAD.MOV.U32 R19, RZ, RZ, R27 ;  /* 0x000000ffff137224 */ /* 0x000fc600078e001b */
[----:B------:R-:W-:-:S04]  /*4ff0*/  SHF.R.U32.HI R5, RZ, 0x18, R4 ;  /* 0x00000018ff057819 */ /* 0x000fc80000011604 */
[----:B------:R-:W-:-:S05]  /*5000*/  LOP3.LUT R5, R0, R5, RZ, 0xfc, !PT ;  /* 0x0000000500057212 */ /* 0x000fca00078efcff */
[----:B------:R0:W-:Y:S01]  /*5010*/  STG.E.U8 desc[UR36][R2.64], R5 ;  /* 0x0000000502007986 */ /* 0x0001e2000c101124 */
[----:B------:R-:W-:Y:S05]  /*5020*/  BRA `(.L_x_1872) ;  /* 0x0000000400d87947 */ /* 0x000fea0003800000 */
.L_x_1887:
[----:B------:R-:W-:Y:S02]  /*5030*/  HADD2.F32 R0, -RZ, R0.H0_H0 ;  /* 0x20000000ff007230 */ /* 0x000fe40000004100 */
[----:B------:R-:W-:-:S03]  /*5040*/  IMAD.MOV.U32 R19, RZ, RZ, R27 ;  /* 0x000000ffff137224 */ /* 0x000fc600078e001b */
[----:B------:R-:W-:-:S05]  /*5050*/  F2FP.BF16.F32.PACK_AB R0, RZ, R0 ;  /* 0x00000000ff00723e */ /* 0x000fca00000010ff */
[----:B------:R0:W-:Y:S01]  /*5060*/  STG.E.U16 desc[UR36][R2.64], R0 ;  /* 0x0000000002007986 */ /* 0x0001e2000c101524 */
[----:B------:R-:W-:Y:S05]  /*5070*/  BRA `(.L_x_1872) ;  /* 0x0000000400c47947 */ /* 0x000fea0003800000 */
.L_x_1884:
        /* <DEDUP_REMOVED lines=13> */
.L_x_1896:
        /* <DEDUP_REMOVED lines=17> */
.L_x_1899:
[----:B------:R-:W-:-:S04]  /*5260*/  LOP3.LUT R0, R7, 0x80000000, RZ, 0xc0, !PT ;  /* 0x8000000007007812 */ /* 0x000fc800078ec0ff */
[----:B------:R-:W-:-:S04]  /*5270*/  SHF.R.U32.HI R5, RZ, 0x18, R0 ;  /* 0x00000018ff057819 */ /* 0x000fc80000011600 */
[----:B------:R-:W-:-:S04]  /*5280*/  LOP3.LUT R4, R4, R5, RZ, 0xfc, !PT ;  /* 0x0000000504047212 */ /* 0x000fc800078efcff */
[----:B------:R-:W-:-:S07]  /*5290*/  PRMT R0, R4, 0x7610, R0 ;  /* 0x0000761004007816 */ /* 0x000fce0000000000 */
.L_x_1898:
[----:B------:R-:W-:Y:S05]  /*52a0*/  BSYNC B0 ;  /* 0x0000000000007941 */ /* 0x000fea0003800000 */
.L_x_1897:
[----:B------:R3:W-:Y:S01]  /*52b0*/  STG.E.U8 desc[UR36][R2.64], R0 ;  /* 0x0000000002007986 */ /* 0x0007e2000c101124 */
[----:B------:R-:W-:Y:S01]  /*52c0*/  IMAD.MOV.U32 R19, RZ, RZ, R27 ;  /* 0x000000ffff137224 */ /* 0x000fe200078e001b */
[----:B------:R-:W-:Y:S06]  /*52d0*/  BRA `(.L_x_1872) ;  /* 0x00000004002c7947 */ /* 0x000fec0003800000 */
.L_x_1895:
        /* <DEDUP_REMOVED lines=17> */
.L_x_1902:
[----:B------:R-:W-:-:S04]  /*53f0*/  LOP3.LUT R0, R7, 0x80000000, RZ, 0xc0, !PT ;  /* 0x8000000007007812 */ /* 0x000fc800078ec0ff */
[----:B------:R-:W-:-:S04]  /*5400*/  SHF.R.U32.HI R5, RZ, 0x18, R0 ;  /* 0x00000018ff057819 */ /* 0x000fc80000011600 */
[----:B------:R-:W-:-:S04]  /*5410*/  LOP3.LUT R4, R4, R5, RZ, 0xfc, !PT ;  /* 0x0000000504047212 */ /* 0x000fc800078efcff */
[----:B------:R-:W-:-:S07]  /*5420*/  PRMT R0, R4, 0x7610, R0 ;  /* 0x0000761004007816 */ /* 0x000fce0000000000 */
.L_x_1901:
[----:B------:R-:W-:Y:S05]  /*5430*/  BSYNC B0 ;  /* 0x0000000000007941 */ /* 0x000fea0003800000 */
.L_x_1900:
[----:B------:R0:W-:Y:S01]  /*5440*/  STG.E.U8 desc[UR36][R2.64], R0 ;  /* 0x0000000002007986 */ /* 0x0001e2000c101124 */
[----:B------:R-:W-:Y:S01]  /*5450*/  IMAD.MOV.U32 R19, RZ, RZ, R27 ;  /* 0x000000ffff137224 */ /* 0x000fe200078e001b */
[----:B------:R-:W-:Y:S06]  /*5460*/  BRA `(.L_x_1872) ;  /* 0x0000000000c87947 */ /* 0x000fec0003800000 */
.L_x_1894:
        /* <DEDUP_REMOVED lines=23> */
.L_x_1877:
        /* <DEDUP_REMOVED lines=16> */
.L_x_1905:
[----:B------:R-:W-:Y:S01]  /*56e0*/  IMAD.MOV.U32 R19, RZ, RZ, R27 ;  /* 0x000000ffff137224 */ /* 0x000fe200078e001b */
[----:B------:R-:W-:Y:S06]  /*56f0*/  BRA `(.L_x_1872) ;  /* 0x0000000000247947 */ /* 0x000fec0003800000 */
.L_x_1904:
[----:B------:R-:W-:Y:S02]  /*5700*/  HADD2.F32 R4, -RZ, R0.H0_H0 ;  /* 0x20000000ff047230 */ /* 0x000fe40000004100 */
[----:B------:R-:W-:-:S04]  /*5710*/  IMAD.MOV.U32 R19, RZ, RZ, R27 ;  /* 0x000000ffff137224 */ /* 0x000fc800078e001b */
[----:B------:R-:W0:Y:S02]  /*5720*/  F2I.U64.TRUNC R4, R4 ;  /* 0x0000000400047311 */ /* 0x000e24000020d800 */
[----:B0-----:R2:W-:Y:S01]  /*5730*/  STG.E.64 desc[UR36][R2.64], R4 ;  /* 0x0000000402007986 */ /* 0x0015e2000c101b24 */
[----:B------:R-:W-:Y:S05]  /*5740*/  BRA `(.L_x_1872) ;  /* 0x0000000000107947 */ /* 0x000fea0003800000 */
.L_x_1903:
[----:B------:R-:W-:Y:S02]  /*5750*/  HADD2.F32 R0, -RZ, R0.H0_H0 ;  /* 0x20000000ff007230 */ /* 0x000fe40000004100 */
[----:B------:R-:W-:Y:S02]  /*5760*/  IMAD.MOV.U32 R19, RZ, RZ, R27 ;  /* 0x000000ffff137224 */ /* 0x000fe400078e001b */
[----:B------:R-:W0:Y:S02]  /*5770*/  F2I.FTZ.U32.TRUNC.NTZ R5, R0 ;  /* 0x0000000000057305 */ /* 0x000e24000021f000 */
[----:B0-----:R0:W-:Y:S03]  /*5780*/  STG.E desc[UR36][R2.64], R5 ;  /* 0x0000000502007986 */ /* 0x0011e6000c101924 */
.L_x_1872:
[----:B------:R-:W-:Y:S05]  /*5790*/  BSYNC B6 ;  /* 0x0000000000067941 */ /* 0x000fea0003800000 */
.L_x_1871:
        /* <DEDUP_REMOVED lines=25> */
.L_x_1911:
[----:B------:R-:W-:-:S06]  /*5930*/  HADD2.F32 R5, -RZ, R24.H0_H0 ;  /* 0x20000018ff057230 */ /* 0x000fcc0000004100 */
[----:B------:R-:W0:Y:S02]  /*5940*/  F2I.S64.TRUNC R4, R5 ;  /* 0x0000000500047311 */ /* 0x000e24000020d900 */
[----:B0-----:R0:W-:Y:S01]  /*5950*/  STG.E.U8 desc[UR36][R2.64], R4 ;  /* 0x0000000402007986 */ /* 0x0011e2000c101124 */
[----:B------:R-:W-:Y:S05]  /*5960*/  BRA `(.L_x_1913) ;  /* 0x0000000c00847947 */ /* 0x000fea0003800000 */
.L_x_1910:
        /* <DEDUP_REMOVED lines=10> */
.L_x_1915:
[----:B------:R-:W-:-:S04]  /*5a10*/  HADD2.F32 R24, -RZ, R24.H0_H0 ;  /* 0x20000018ff187230 */ /* 0x000fc80000004100 */
[----:B------:R-:W0:Y:S02]  /*5a20*/  F2I.FTZ.TRUNC.NTZ R5, R24 ;  /* 0x0000001800057305 */ /* 0x000e24000021f100 */
[----:B0-----:R0:W-:Y:S01]  /*5a30*/  STG.E desc[UR36][R2.64], R5 ;  /* 0x0000000502007986 */ /* 0x0011e2000c101924 */
[----:B------:R-:W-:Y:S05]  /*5a40*/  BRA `(.L_x_1913) ;  /* 0x0000000c004c7947 */ /* 0x000fea0003800000 */
.L_x_1914:
[----:B------:R-:W-:-:S04]  /*5a50*/  HADD2.F32 R24, -RZ, R24.H0_H0 ;  /* 0x20000018ff187230 */ /* 0x000fc80000004100 */
[----:B------:R-:W0:Y:S02]  /*5a60*/  F2I.FTZ.TRUNC.NTZ R5, R24 ;  /* 0x0000001800057305 */ /* 0x000e24000021f100 */
[----:B0-----:R0:W-:Y:S01]  /*5a70*/  STG.E.U16 desc[UR36][R2.64], R5 ;  /* 0x0000000502007986 */ /* 0x0011e2000c101524 */
[----:B------:R-:W-:Y:S05]  /*5a80*/  BRA `(.L_x_1913) ;  /* 0x0000000c003c7947 */ /* 0x000fea0003800000 */
.L_x_1909:
        /* <DEDUP_REMOVED lines=9> */
.L_x_1917:
[----:B------:R0:W-:Y:S01]  /*5b20*/  STG.E.U16 desc[UR36][R2.64], R24 ;  /* 0x0000001802007986 */ /* 0x0001e2000c101524 */
[----:B------:R-:W-:Y:S05]  /*5b30*/  BRA `(.L_x_1913) ;  /* 0x0000000c00107947 */ /* 0x000fea0003800000 */
.L_x_1916:
        /* <DEDUP_REMOVED lines=10> */
.L_x_1919:
[----:B------:R-:W-:-:S05]  /*5be0*/  HADD2.F32 R0, -RZ, R24.H0_H0 ;  /* 0x20000018ff007230 */ /* 0x000fca0000004100 */
[----:B------:R-:W-:-:S04]  /*5bf0*/  F2FP.F16.F32.PACK_AB R0, RZ, R0 ;  /* 0x00000000ff00723e */ /* 0x000fc800000000ff */
[----:B------:R-:W-:-:S05]  /*5c00*/  PRMT R0, R0, 0x5410, RZ ;  /* 0x0000541000007816 */ /* 0x000fca00000000ff */
[----:B------:R0:W-:Y:S01]  /*5c10*/  STG.E desc[UR36][R2.64], R0 ;  /* 0x0000000002007986 */ /* 0x0001e2000c101924 */
[----:B------:R-:W-:Y:S05]  /*5c20*/  BRA `(.L_x_1913) ;  /* 0x0000000800d47947 */ /* 0x000fea0003800000 */
.L_x_1918:
[----:B------:R-:W-:-:S05]  /*5c30*/  HADD2.F32 R4, -RZ, R24.H0_H0 ;  /* 0x20000018ff047230 */ /* 0x000fca0000004100 */
[----:B------:R-:W-:-:S06]  /*5c40*/  FMUL.FTZ R4, R4, 1 ;  /* 0x3f80000004047820 */ /* 0x000fcc0000410000 */
[----:B------:R-:W0:Y:S02]  /*5c50*/  F2F.F64.F32 R4, R4 ;  /* 0x0000000400047310 */ /* 0x000e240000201800 */
[----:B0-----:R0:W-:Y:S01]  /*5c60*/  STG.E.64 desc[UR36][R2.64], R4 ;  /* 0x0000000402007986 */ /* 0x0011e2000c101b24 */
[----:B------:R-:W-:Y:S05]  /*5c70*/  BRA `(.L_x_1913) ;  /* 0x0000000800c07947 */ /* 0x000fea0003800000 */
.L_x_1908:
        /* <DEDUP_REMOVED lines=13> */
.L_x_1922:
[----:B------:R-:W-:Y:S01]  /*5d50*/  HADD2.F32 R24, -RZ, R24.H0_H0 ;  /* 0x20000018ff187230 */ /* 0x000fe20000004100 */
[----:B------:R-:W-:-:S04]  /*5d60*/  CS2R R6, SRZ ;  /* 0x0000000000067805 */ /* 0x000fc8000001ff00 */
[----:B------:R-:W-:-:S06]  /*5d70*/  FMUL.FTZ R4, R24, 1 ;  /* 0x3f80000018047820 */ /* 0x000fcc0000410000 */
[----:B------:R-:W0:Y:S02]  /*5d80*/  F2F.F64.F32 R4, R4 ;  /* 0x0000000400047310 */ /* 0x000e240000201800 */
[----:B0-----:R0:W-:Y:S01]  /*5d90*/  STG.E.128 desc[UR36][R2.64], R4 ;  /* 0x0000000402007986 */ /* 0x0011e2000c101d24 */
[----:B------:R-:W-:Y:S05]  /*5da0*/  BRA `(.L_x_1913) ;  /* 0x0000000800747947 */ /* 0x000fea0003800000 */
.L_x_1921:
        /* <DEDUP_REMOVED lines=21> */
.L_x_1926:
[----:B------:R-:W-:Y:S05]  /*5f00*/  BSYNC B0 ;  /* 0x0000000000007941 */ /* 0x000fea0003800000 */
.L_x_1925:
[----:B------:R-:W-:-:S05]  /*5f10*/  LOP3.LUT R5, R0, R5, RZ, 0xfc, !PT ;  /* 0x0000000500057212 */ /* 0x000fca00078efcff */
[----:B------:R0:W-:Y:S01]  /*5f20*/  STG.E.U8 desc[UR36][R2.64], R5 ;  /* 0x0000000502007986 */ /* 0x0001e2000c101124 */
[----:B------:R-:W-:Y:S05]  /*5f30*/  BRA `(.L_x_1913) ;  /* 0x0000000800107947 */ /* 0x000fea0003800000 */
.L_x_1924:
        /* <DEDUP_REMOVED lines=13> */
.L_x_1928:
[----:B------:R-:W-:Y:S01]  /*6010*/  IMAD.MOV.U32 R0, RZ, RZ, 0x7f ;  /* 0x0000007fff007424 */ /* 0x000fe200078e00ff */
[----:B------:R-:W-:-:S04]  /*6020*/  ISETP.GT.U32.AND P0, PT, R4, 0x7f800000, PT ;  /* 0x7f8000000400780c */ /* 0x000fc80003f04070 */
[----:B------:R-:W-:-:S09]  /*6030*/  SEL R0, R0, 0x7c, P0 ;  /* 0x0000007c00007807 */ /* 0x000fd20000000000 */
.L_x_1929:
[----:B------:R-:W-:Y:S05]  /*6040*/  BSYNC B0 ;  /* 0x0000000000007941 */ /* 0x000fea0003800000 */
.L_x_1927:
[----:B------:R-:W-:-:S04]  /*6050*/  LOP3.LUT R4, R5, 0x80000000, RZ, 0xc0, !PT ;  /* 0x8000000005047812 */ /* 0x000fc800078ec0ff */
[----:B------:R-:W-:-:S04]  /*6060*/  SHF.R.U32.HI R5, RZ, 0x18, R4 ;  /* 0x00000018ff057819 */ /* 0x000fc80000011604 */
[----:B------:R-:W-:-:S05]  /*6070*/  LOP3.LUT R5, R0, R5, RZ, 0xfc, !PT ;  /* 0x0000000500057212 */ /* 0x000fca00078efcff */
[----:B------:R0:W-:Y:S01]  /*6080*/  STG.E.U8 desc[UR36][R2.64], R5 ;  /* 0x0000000502007986 */ /* 0x0001e2000c101124 */
[----:B------:R-:W-:Y:S05]  /*6090*/  BRA `(.L_x_1913) ;  /* 0x0000000400b87947 */ /* 0x000fea0003800000 */
.L_x_1923:
[----:B------:R-:W-:-:S05]  /*60a0*/  HADD2.F32 R0, -RZ, R24.H0_H0 ;  /* 0x20000018ff007230 */ /* 0x000fca0000004100 */
[----:B------:R-:W-:-:S05]  /*60b0*/  F2FP.BF16.F32.PACK_AB R0, RZ, R0 ;  /* 0x00000000ff00723e */ /* 0x000fca00000010ff */
[----:B------:R0:W-:Y:S01]  /*60c0*/  STG.E.U16 desc[UR36][R2.64], R0 ;  /* 0x0000000002007986 */ /* 0x0001e2000c101524 */
[----:B------:R-:W-:Y:S05]  /*60d0*/  BRA `(.L_x_1913) ;  /* 0x0000000400a87947 */ /* 0x000fea0003800000 */
.L_x_1920:
        /* <DEDUP_REMOVED lines=12> */
.L_x_1932:
        /* <DEDUP_REMOVED lines=17> */
.L_x_1935:
[----:B------:R-:W-:-:S04]  /*62b0*/  LOP3.LUT R0, R7, 0x80000000, RZ, 0xc0, !PT ;  /* 0x8000000007007812 */ /* 0x000fc800078ec0ff */
[----:B------:R-:W-:-:S04]  /*62c0*/  SHF.R.U32.HI R5, RZ, 0x18, R0 ;  /* 0x00000018ff057819 */ /* 0x000fc80000011600 */
[----:B------:R-:W-:-:S04]  /*62d0*/  LOP3.LUT R4, R4, R5, RZ, 0xfc, !PT ;  /* 0x0000000504047212 */ /* 0x000fc800078efcff */
[----:B------:R-:W-:-:S07]  /*62e0*/  PRMT R0, R4, 0x7610, R0 ;  /* 0x0000761004007816 */ /* 0x000fce0000000000 */
.L_x_1934:
[----:B------:R-:W-:Y:S05]  /*62f0*/  BSYNC B0 ;  /* 0x0000000000007941 */ /* 0x000fea0003800000 */
.L_x_1933:
[----:B------:R3:W-:Y:S01]  /*6300*/  STG.E.U8 desc[UR36][R2.64], R0 ;  /* 0x0000000002007986 */ /* 0x0007e2000c101124 */
[----:B------:R-:W-:Y:S05]  /*6310*/  BRA `(.L_x_1913) ;  /* 0x0000000400187947 */ /* 0x000fea0003800000 */
.L_x_1931:
        /* <DEDUP_REMOVED lines=17> */
.L_x_1938:
[----:B------:R-:W-:-:S04]  /*6430*/  LOP3.LUT R0, R7, 0x80000000, RZ, 0xc0, !PT ;  /* 0x8000000007007812 */ /* 0x000fc800078ec0ff */
[----:B------:R-:W-:-:S04]  /*6440*/  SHF.R.U32.HI R5, RZ, 0x18, R0 ;  /* 0x00000018ff057819 */ /* 0x000fc80000011600 */
[----:B------:R-:W-:-:S04]  /*6450*/  LOP3.LUT R4, R4, R5, RZ, 0xfc, !PT ;  /* 0x0000000504047212 */ /* 0x000fc800078efcff */
[----:B------:R-:W-:-:S07]  /*6460*/  PRMT R0, R4, 0x7610, R0 ;  /* 0x0000761004007816 */ /* 0x000fce0000000000 */
.L_x_1937:
[----:B------:R-:W-:Y:S05]  /*6470*/  BSYNC B0 ;  /* 0x0000000000007941 */ /* 0x000fea0003800000 */
.L_x_1936:
[----:B------:R0:W-:Y:S01]  /*6480*/  STG.E.U8 desc[UR36][R2.64], R0 ;  /* 0x0000000002007986 */ /* 0x0001e2000c101124 */
[----:B------:R-:W-:Y:S05]  /*6490*/  BRA `(.L_x_1913) ;  /* 0x0000000000b87947 */ /* 0x000fea0003800000 */
.L_x_1930:
        /* <DEDUP_REMOVED lines=22> */
.L_x_1912:
        /* <DEDUP_REMOVED lines=16> */
.L_x_1941:
[----:B------:R-:W-:Y:S05]  /*6700*/  BRA `(.L_x_1913) ;  /* 0x00000000001c7947 */ /* 0x000fea0003800000 */
.L_x_1940:
[----:B------:R-:W-:-:S06]  /*6710*/  HADD2.F32 R4, -RZ, R24.H0_H0 ;  /* 0x20000018ff047230 */ /* 0x000fcc0000004100 */
[----:B------:R-:W0:Y:S02]  /*6720*/  F2I.U64.TRUNC R4, R4 ;  /* 0x0000000400047311 */ /* 0x000e24000020d800 */
[----:B0-----:R2:W-:Y:S01]  /*6730*/  STG.E.64 desc[UR36][R2.64], R4 ;  /* 0x0000000402007986 */ /* 0x0015e2000c101b24 */
[----:B------:R-:W-:Y:S05]  /*6740*/  BRA `(.L_x_1913) ;  /* 0x00000000000c7947 */ /* 0x000fea0003800000 */
.L_x_1939:
[----:B------:R-:W-:-:S04]  /*6750*/  HADD2.F32 R24, -RZ, R24.H0_H0 ;  /* 0x20000018ff187230 */ /* 0x000fc80000004100 */
[----:B------:R-:W0:Y:S02]  /*6760*/  F2I.FTZ.U32.TRUNC.NTZ R5, R24 ;  /* 0x0000001800057305 */ /* 0x000e24000021f000 */
[----:B0-----:R0:W-:Y:S02]  /*6770*/  STG.E desc[UR36][R2.64], R5 ;  /* 0x0000000502007986 */ /* 0x0011e4000c101924 */
.L_x_1913:
        /* <DEDUP_REMOVED lines=25> */
.L_x_1945:
[----:B------:R-:W-:-:S06]  /*6910*/  HADD2.F32 R5, -RZ, R23.H0_H0 ;  /* 0x20000017ff057230 */ /* 0x000fcc0000004100 */
[----:B------:R-:W0:Y:S02]  /*6920*/  F2I.S64.TRUNC R4, R5 ;  /* 0x0000000500047311 */ /* 0x000e24000020d900 */
[----:B0-----:R3:W-:Y:S01]  /*6930*/  STG.E.U8 desc[UR36][R2.64], R4 ;  /* 0x0000000402007986 */ /* 0x0017e2000c101124 */
[----:B------:R-:W-:Y:S05]  /*6940*/  BRA `(.L_x_1947) ;  /* 0x0000000c00847947 */ /* 0x000fea0003800000 */
.L_x_1944:
        /* <DEDUP_REMOVED lines=10> */
.L_x_1949:
[----:B------:R-:W-:-:S06]  /*69f0*/  HADD2.F32 R23, -RZ, R23.H0_H0 ;  /* 0x20000017ff177230 */ /* 0x000fcc0000004100 */
[----:B------:R-:W0:Y:S02]  /*6a00*/  F2I.FTZ.TRUNC.NTZ R23, R23 ;  /* 0x0000001700177305 */ /* 0x000e24000021f100 */
[----:B0-----:R2:W-:Y:S01]  /*6a10*/  STG.E desc[UR36][R2.64], R23 ;  /* 0x0000001702007986 */ /* 0x0015e2000c101924 */
[----:B------:R-:W-:Y:S05]  /*6a20*/  BRA `(.L_x_1947) ;  /* 0x0000000c004c7947 */ /* 0x000fea0003800000 */
.L_x_1948:
[----:B------:R-:W-:-:S06]  /*6a30*/  HADD2.F32 R23, -RZ, R23.H0_H0 ;  /* 0x20000017ff177230 */ /* 0x000fcc0000004100 */
[----:B------:R-:W0:Y:S02]  /*6a40*/  F2I.FTZ.TRUNC.NTZ R23, R23 ;  /* 0x0000001700177305 */ /* 0x000e24000021f100 */
[----:B0-----:R0:W-:Y:S01]  /*6a50*/  STG.E.U16 desc[UR36][R2.64], R23 ;  /* 0x0000001702007986 */ /* 0x0011e2000c101524 */
[----:B------:R-:W-:Y:S05]  /*6a60*/  BRA `(.L_x_1947) ;  /* 0x0000000c003c7947 */ /* 0x000fea0003800000 */
.L_x_1943:
        /* <DEDUP_REMOVED lines=9> */
.L_x_1951:
[----:B------:R0:W-:Y:S01]  /*6b00*/  STG.E.U16 desc[UR36][R2.64], R23 ;  /* 0x0000001702007986 */ /* 0x0001e2000c101524 */
[----:B------:R-:W-:Y:S05]  /*6b10*/  BRA `(.L_x_1947) ;  /* 0x0000000c00107947 */ /* 0x000fea0003800000 */
.L_x_1950:
        /* <DEDUP_REMOVED lines=10> */
.L_x_1953:
[----:B------:R-:W-:-:S05]  /*6bc0*/  HADD2.F32 R0, -RZ, R23.H0_H0 ;  /* 0x20000017ff007230 */ /* 0x000fca0000004100 */
[----:B------:R-:W-:-:S04]  /*6bd0*/  F2FP.F16.F32.PACK_AB R0, RZ, R0 ;  /* 0x00000000ff00723e */ /* 0x000fc800000000ff */
[----:B------:R-:W-:-:S05]  /*6be0*/  PRMT R0, R0, 0x5410, RZ ;  /* 0x0000541000007816 */ /* 0x000fca00000000ff */
[----:B------:R0:W-:Y:S01]  /*6bf0*/  STG.E desc[UR36][R2.64], R0 ;  /* 0x0000000002007986 */ /* 0x0001e2000c101924 */
[----:B------:R-:W-:Y:S05]  /*6c00*/  BRA `(.L_x_1947) ;  /* 0x0000000800d47947 */ /* 0x000fea0003800000 */
.L_x_1952:
[----:B------:R-:W-:-:S05]  /*6c10*/  HADD2.F32 R4, -RZ, R23.H0_H0 ;  /* 0x20000017ff047230 */ /* 0x000fca0000004100 */
[----:B------:R-:W-:-:S06]  /*6c20*/  FMUL.FTZ R4, R4, 1 ;  /* 0x3f80000004047820 */ /* 0x000fcc0000410000 */
[----:B------:R-:W0:Y:S02]  /*6c30*/  F2F.F64.F32 R4, R4 ;  /* 0x0000000400047310 */ /* 0x000e240000201800 */
[----:B0-----:R0:W-:Y:S01]  /*6c40*/  STG.E.64 desc[UR36][R2.64], R4 ;  /* 0x0000000402007986 */ /* 0x0011e2000c101b24 */
[----:B------:R-:W-:Y:S05]  /*6c50*/  BRA `(.L_x_1947) ;  /* 0x0000000800c07947 */ /* 0x000fea0003800000 */
.L_x_1942:
        /* <DEDUP_REMOVED lines=13> */
.L_x_1956:
[----:B------:R-:W-:Y:S01]  /*6d30*/  HADD2.F32 R23, -RZ, R23.H0_H0 ;  /* 0x20000017ff177230 */ /* 0x000fe20000004100 */
[----:B------:R-:W-:-:S04]  /*6d40*/  CS2R R6, SRZ ;  /* 0x0000000000067805 */ /* 0x000fc8000001ff00 */
[----:B------:R-:W-:-:S06]  /*6d50*/  FMUL.FTZ R4, R23, 1 ;  /* 0x3f80000017047820 */ /* 0x000fcc0000410000 */
[----:B------:R-:W0:Y:S02]  /*6d60*/  F2F.F64.F32 R4, R4 ;  /* 0x0000000400047310 */ /* 0x000e240000201800 */
[----:B0-----:R0:W-:Y:S01]  /*6d70*/  STG.E.128 desc[UR36][R2.64], R4 ;  /* 0x0000000402007986 */ /* 0x0011e2000c101d24 */
[----:B------:R-:W-:Y:S05]  /*6d80*/  BRA `(.L_x_1947) ;  /* 0x0000000800747947 */ /* 0x000fea0003800000 */
.L_x_1955:
        /* <DEDUP_REMOVED lines=21> */
.L_x_1960:
[----:B------:R-:W-:Y:S05]  /*6ee0*/  BSYNC B0 ;  /* 0x0000000000007941 */ /* 0x000fea0003800000 */
.L_x_1959:
[----:B------:R-:W-:-:S05]  /*6ef0*/  LOP3.LUT R5, R0, R5, RZ, 0xfc, !PT ;  /* 0x0000000500057212 */ /* 0x000fca00078efcff */
[----:B------:R0:W-:Y:S01]  /*6f00*/  STG.E.U8 desc[UR36][R2.64], R5 ;  /* 0x0000000502007986 */ /* 0x0001e2000c101124 */
[----:B------:R-:W-:Y:S05]  /*6f10*/  BRA `(.L_x_1947) ;  /* 0x0000000800107947 */ /* 0x000fea0003800000 */
.L_x_1958:
        /* <DEDUP_REMOVED lines=13> */
.L_x_1962:
[----:B------:R-:W-:Y:S01]  /*6ff0*/  IMAD.MOV.U32 R0, RZ, RZ, 0x7f ;  /* 0x0000007fff007424 */ /* 0x000fe200078e00ff */
[----:B------:R-:W-:-:S04]  /*7000*/  ISETP.GT.U32.AND P0, PT, R4, 0x7f800000, PT ;  /* 0x7f8000000400780c */ /* 0x000fc80003f04070 */
[----:B------:R-:W-:-:S09]  /*7010*/  SEL R0, R0, 0x7c, P0 ;  /* 0x0000007c00007807 */ /* 0x000fd20000000000 */
.L_x_1963:
[----:B------:R-:W-:Y:S05]  /*7020*/  BSYNC B0 ;  /* 0x0000000000007941 */ /* 0x000fea0003800000 */
.L_x_1961:
[----:B------:R-:W-:-:S04]  /*7030*/  LOP3.LUT R4, R23, 0x80000000, RZ, 0xc0, !PT ;  /* 0x8000000017047812 */ /* 0x000fc800078ec0ff */
[----:B------:R-:W-:-:S04]  /*7040*/  SHF.R.U32.HI R5, RZ, 0x18, R4 ;  /* 0x00000018ff057819 */ /* 0x000fc80000011604 */
[----:B------:R-:W-:-:S05]  /*7050*/  LOP3.LUT R5, R0, R5, RZ, 0xfc, !PT ;  /* 0x0000000500057212 */ /* 0x000fca00078efcff */
[----:B------:R0:W-:Y:S01]  /*7060*/  STG.E.U8 desc[UR36][R2.64], R5 ;  /* 0x0000000502007986 */ /* 0x0001e2000c101124 */
[----:B------:R-:W-:Y:S05]  /*7070*/  BRA `(.L_x_1947) ;  /* 0x0000000400b87947 */ /* 0x000fea0003800000 */
.L_x_1957:
[----:B------:R-:W-:-:S05]  /*7080*/  HADD2.F32 R0, -RZ, R23.H0_H0 ;  /* 0x20000017ff007230 */ /* 0x000fca0000004100 */
[----:B------:R-:W-:-:S05]  /*7090*/  F2FP.BF16.F32.PACK_AB R0, RZ, R0 ;  /* 0x00000000ff00723e */ /* 0x000fca00000010ff */
[----:B------:R0:W-:Y:S01]  /*70a0*/  STG.E.U16 desc[UR36][R2.64], R0 ;  /* 0x0000000002007986 */ /* 0x0001e2000c101524 */
[----:B------:R-:W-:Y:S05]  /*70b0*/  BRA `(.L_x_1947) ;  /* 0x0000000400a87947 */ /* 0x000fea0003800000 */
.L_x_1954:
        /* <DEDUP_REMOVED lines=12> */
.L_x_1966:
        /* <DEDUP_REMOVED lines=17> */
.L_x_1969:
[----:B------:R-:W-:-:S04]  /*7290*/  LOP3.LUT R0, R23, 0x80000000, RZ, 0xc0, !PT ;  /* 0x8000000017007812 */ /* 0x000fc800078ec0ff */
[----:B------:R-:W-:-:S04]  /*72a0*/  SHF.R.U32.HI R5, RZ, 0x18, R0 ;  /* 0x00000018ff057819 */ /* 0x000fc80000011600 */
[----:B------:R-:W-:-:S04]  /*72b0*/  LOP3.LUT R4, R4, R5, RZ, 0xfc, !PT ;  /* 0x0000000504047212 */ /* 0x000fc800078efcff */
[----:B------:R-:W-:-:S07]  /*72c0*/  PRMT R0, R4, 0x7610, R0 ;  /* 0x0000761004007816 */ /* 0x000fce0000000000 */
.L_x_1968:
[----:B------:R-:W-:Y:S05]  /*72d0*/  BSYNC B0 ;  /* 0x0000000000007941 */ /* 0x000fea0003800000 */
.L_x_1967:
[----:B------:R0:W-:Y:S01]  /*72e0*/  STG.E.U8 desc[UR36][R2.64], R0 ;  /* 0x0000000002007986 */ /* 0x0001e2000c101124 */
[----:B------:R-:W-:Y:S05]  /*72f0*/  BRA `(.L_x_1947) ;  /* 0x0000000400187947 */ /* 0x000fea0003800000 */
.L_x_1965:
        /* <DEDUP_REMOVED lines=17> */
.L_x_1972:
[----:B------:R-:W-:-:S04]  /*7410*/  LOP3.LUT R0, R23, 0x80000000, RZ, 0xc0, !PT ;  /* 0x8000000017007812 */ /* 0x000fc800078ec0ff */
[----:B------:R-:W-:-:S04]  /*7420*/  SHF.R.U32.HI R5, RZ, 0x18, R0 ;  /* 0x00000018ff057819 */ /* 0x000fc80000011600 */
[----:B------:R-:W-:-:S04]  /*7430*/  LOP3.LUT R4, R4, R5, RZ, 0xfc, !PT ;  /* 0x0000000504047212 */ /* 0x000fc800078efcff */
[----:B------:R-:W-:-:S07]  /*7440*/  PRMT R0, R4, 0x7610, R0 ;  /* 0x0000761004007816 */ /* 0x000fce0000000000 */
.L_x_1971:
[----:B------:R-:W-:Y:S05]  /*7450*/  BSYNC B0 ;  /* 0x0000000000007941 */ /* 0x000fea0003800000 */
.L_x_1970:
[----:B------:R0:W-:Y:S01]  /*7460*/  STG.E.U8 desc[UR36][R2.64], R0 ;  /* 0x0000000002007986 */ /* 0x0001e2000c101124 */
[----:B------:R-:W-:Y:S05]  /*7470*/  BRA `(.L_x_1947) ;  /* 0x0000000000b87947 */ /* 0x000fea0003800000 */
.L_x_1964:
        /* <DEDUP_REMOVED lines=22> */
.L_x_1946:
        /* <DEDUP_REMOVED lines=16> */
.L_x_1975:
[----:B------:R-:W-:Y:S05]  /*76e0*/  BRA `(.L_x_1947) ;  /* 0x00000000001c7947 */ /* 0x000fea0003800000 */
.L_x_1974:
[----:B------:R-:W-:-:S06]  /*76f0*/  HADD2.F32 R4, -RZ, R23.H0_H0 ;  /* 0x20000017ff047230 */ /* 0x000fcc0000004100 */
[----:B------:R-:W0:Y:S02]  /*7700*/  F2I.U64.TRUNC R4, R4 ;  /* 0x0000000400047311 */ /* 0x000e24000020d800 */
[----:B0-----:R0:W-:Y:S01]  /*7710*/  STG.E.64 desc[UR36][R2.64], R4 ;  /* 0x0000000402007986 */ /* 0x0011e2000c101b24 */
[----:B------:R-:W-:Y:S05]  /*7720*/  BRA `(.L_x_1947) ;  /* 0x00000000000c7947 */ /* 0x000fea0003800000 */
.L_x_1973:
[----:B------:R-:W-:-:S06]  /*7730*/  HADD2.F32 R23, -RZ, R23.H0_H0 ;  /* 0x20000017ff177230 */ /* 0x000fcc0000004100 */
[----:B------:R-:W0:Y:S02]  /*7740*/  F2I.FTZ.U32.TRUNC.NTZ R23, R23 ;  /* 0x0000001700177305 */ /* 0x000e24000021f000 */
[----:B0-----:R0:W-:Y:S02]  /*7750*/  STG.E desc[UR36][R2.64], R23 ;  /* 0x0000001702007986 */ /* 0x0011e4000c101924 */
.L_x_1947:
[----:B------:R-:W-:-:S07]  /*7760*/  VIADD R19, R19, 0x80 ;  /* 0x0000008013137836 */ /* 0x000fce0000000000 */
.L_x_1907:
[----:B------:R-:W-:Y:S05]  /*7770*/  BSYNC B6 ;  /* 0x0000000000067941 */ /* 0x000fea0003800000 */
.L_x_1906:
        /* <DEDUP_REMOVED lines=23> */
.L_x_1979:
[----:B------:R-:W-:-:S06]  /*78f0*/  HADD2.F32 R5, -RZ, R22.H0_H0 ;  /* 0x20000016ff057230 */ /* 0x000fcc0000004100 */
[----:B------:R-:W0:Y:S02]  /*7900*/  F2I.S64.TRUNC R4, R5 ;  /* 0x0000000500047311 */ /* 0x000e24000020d900 */
[----:B0-----:R-:W-:Y:S01]  /*7910*/  STG.E.U8 desc[UR36][R2.64], R4 ;  /* 0x0000000402007986 */ /* 0x001fe2000c101124 */
[----:B------:R-:W-:Y:S05]  /*7920*/  EXIT ;  /* 0x000000000000794d */ /* 0x000fea0003800000 */
.L_x_1978:
        /* <DEDUP_REMOVED lines=10> */
.L_x_1982:
[----:B------:R-:W-:-:S04]  /*79d0*/  HADD2.F32 R22, -RZ, R22.H0_H0 ;  /* 0x20000016ff167230 */ /* 0x000fc80000004100 */
[----:B------:R-:W0:Y:S02]  /*79e0*/  F2I.FTZ.TRUNC.NTZ R5, R22 ;  /* 0x0000001600057305 */ /* 0x000e24000021f100 */
[----:B0-----:R-:W-:Y:S01]  /*79f0*/  STG.E desc[UR36][R2.64], R5 ;  /* 0x0000000502007986 */ /* 0x001fe2000c101924 */
[----:B------:R-:W-:Y:S05]  /*7a00*/  EXIT ;  /* 0x000000000000794d */ /* 0x000fea0003800000 */
.L_x_1981:
[----:B------:R-:W-:-:S04]  /*7a10*/  HADD2.F32 R22, -RZ, R22.H0_H0 ;  /* 0x20000016ff167230 */ /* 0x000fc80000004100 */
[----:B------:R-:W0:Y:S02]  /*7a20*/  F2I.FTZ.TRUNC.NTZ R5, R22 ;  /* 0x0000001600057305 */ /* 0x000e24000021f100 */
[----:B0-----:R-:W-:Y:S01]  /*7a30*/  STG.E.U16 desc[UR36][R2.64], R5 ;  /* 0x0000000502007986 */ /* 0x001fe2000c101524 */
[----:B------:R-:W-:Y:S05]  /*7a40*/  EXIT ;  /* 0x000000000000794d */ /* 0x000fea0003800000 */
.L_x_1977:
        /* <DEDUP_REMOVED lines=9> */
.L_x_1984:
[----:B------:R-:W-:Y:S01]  /*7ae0*/  STG.E.U16 desc[UR36][R2.64], R22 ;  /* 0x0000001602007986 */ /* 0x000fe2000c101524 */
[----:B------:R-:W-:Y:S05]  /*7af0*/  EXIT ;  /* 0x000000000000794d */ /* 0x000fea0003800000 */
.L_x_1983:
        /* <DEDUP_REMOVED lines=10> */
.L_x_1986:
[----:B------:R-:W-:-:S05]  /*7ba0*/  HADD2.F32 R0, -RZ, R22.H0_H0 ;  /* 0x20000016ff007230 */ /* 0x000fca0000004100 */
[----:B------:R-:W-:-:S04]  /*7bb0*/  F2FP.F16.F32.PACK_AB R0, RZ, R0 ;  /* 0x00000000ff00723e */ /* 0x000fc800000000ff */
[----:B------:R-:W-:-:S05]  /*7bc0*/  PRMT R0, R0, 0x5410, RZ ;  /* 0x0000541000007816 */ /* 0x000fca00000000ff */
[----:B------:R-:W-:Y:S01]  /*7bd0*/  STG.E desc[UR36][R2.64], R0 ;  /* 0x0000000002007986 */ /* 0x000fe2000c101924 */
[----:B------:R-:W-:Y:S05]  /*7be0*/  EXIT ;  /* 0x000000000000794d */ /* 0x000fea0003800000 */
.L_x_1985:
[----:B------:R-:W-:-:S05]  /*7bf0*/  HADD2.F32 R4, -RZ, R22.H0_H0 ;  /* 0x20000016ff047230 */ /* 0x000fca0000004100 */
[----:B------:R-:W-:-:S06]  /*7c00*/  FMUL.FTZ R4, R4, 1 ;  /* 0x3f80000004047820 */ /* 0x000fcc0000410000 */
[----:B------:R-:W0:Y:S02]  /*7c10*/  F2F.F64.F32 R4, R4 ;  /* 0x0000000400047310 */ /* 0x000e240000201800 */
[----:B0-----:R-:W-:Y:S01]  /*7c20*/  STG.E.64 desc[UR36][R2.64], R4 ;  /* 0x0000000402007986 */ /* 0x001fe2000c101b24 */
[----:B------:R-:W-:Y:S05]  /*7c30*/  EXIT ;  /* 0x000000000000794d */ /* 0x000fea0003800000 */
.L_x_1976:
        /* <DEDUP_REMOVED lines=13> */
.L_x_1989:
[----:B------:R-:W-:Y:S01]  /*7d10*/  HADD2.F32 R22, -RZ, R22.H0_H0 ;  /* 0x20000016ff167230 */ /* 0x000fe20000004100 */
[----:B------:R-:W-:-:S04]  /*7d20*/  CS2R R6, SRZ ;  /* 0x0000000000067805 */ /* 0x000fc8000001ff00 */
[----:B------:R-:W-:-:S06]  /*7d30*/  FMUL.FTZ R4, R22, 1 ;  /* 0x3f80000016047820 */ /* 0x000fcc0000410000 */
[----:B------:R-:W0:Y:S02]  /*7d40*/  F2F.F64.F32 R4, R4 ;  /* 0x0000000400047310 */ /* 0x000e240000201800 */
[----:B0-----:R-:W-:Y:S01]  /*7d50*/  STG.E.128 desc[UR36][R2.64], R4 ;  /* 0x0000000402007986 */ /* 0x001fe2000c101d24 */
[----:B------:R-:W-:Y:S05]  /*7d60*/  EXIT ;  /* 0x000000000000794d */ /* 0x000fea0003800000 */
.L_x_1988:
        /* <DEDUP_REMOVED lines=21> */
.L_x_1993:
[----:B------:R-:W-:Y:S05]  /*7ec0*/  BSYNC B0 ;  /* 0x0000000000007941 */ /* 0x000fea0003800000 */
.L_x_1992:
[----:B------:R-:W-:-:S05]  /*7ed0*/  LOP3.LUT R5, R0, R5, RZ, 0xfc, !PT ;  /* 0x0000000500057212 */ /* 0x000fca00078efcff */
[----:B------:R-:W-:Y:S01]  /*7ee0*/  STG.E.U8 desc[UR36][R2.64], R5 ;  /* 0x0000000502007986 */ /* 0x000fe2000c101124 */
[----:B------:R-:W-:Y:S05]  /*7ef0*/  EXIT ;  /* 0x000000000000794d */ /* 0x000fea0003800000 */
.L_x_1991:
        /* <DEDUP_REMOVED lines=13> */
.L_x_1995:
[----:B------:R-:W-:Y:S01]  /*7fd0*/  IMAD.MOV.U32 R0, RZ, RZ, 0x7f ;  /* 0x0000007fff007424 */ /* 0x000fe200078e00ff */
[----:B------:R-:W-:-:S04]  /*7fe0*/  ISETP.GT.U32.AND P0, PT, R4, 0x7f800000, PT ;  /* 0x7f8000000400780c */ /* 0x000fc80003f04070 */
[----:B------:R-:W-:-:S09]  /*7ff0*/  SEL R0, R0, 0x7c, P0 ;  /* 0x0000007c00007807 */ /* 0x000fd20000000000 */
.L_x_1996:
[----:B------:R-:W-:Y:S05]  /*8000*/  BSYNC B0 ;  /* 0x0000000000007941 */ /* 0x000fea0003800000 */
.L_x_1994:
[----:B------:R-:W-:-:S04]  /*8010*/  LOP3.LUT R4, R5, 0x80000000, RZ, 0xc0, !PT ;  /* 0x8000000005047812 */ /* 0x000fc800078ec0ff */
[----:B------:R-:W-:-:S04]  /*8020*/  SHF.R.U32.HI R5, RZ, 0x18, R4 ;  /* 0x00000018ff057819 */ /* 0x000fc80000011604 */
[----:B------:R-:W-:-:S05]  /*8030*/  LOP3.LUT R5, R0, R5, RZ, 0xfc, !PT ;  /* 0x0000000500057212 */ /* 0x000fca00078efcff */
[----:B------:R-:W-:Y:S01]  /*8040*/  STG.E.U8 desc[UR36][R2.64], R5 ;  /* 0x0000000502007986 */ /* 0x000fe2000c101124 */
[----:B------:R-:W-:Y:S05]  /*8050*/  EXIT ;  /* 0x000000000000794d */ /* 0x000fea0003800000 */
.L_x_1990:
[----:B------:R-:W-:-:S05]  /*8060*/  HADD2.F32 R0, -RZ, R22.H0_H0 ;  /* 0x20000016ff007230 */ /* 0x000fca0000004100 */
[----:B------:R-:W-:-:S05]  /*8070*/  F2FP.BF16.F32.PACK_AB R0, RZ, R0 ;  /* 0x00000000ff00723e */ /* 0x000fca00000010ff */
[----:B------:R-:W-:Y:S01]  /*8080*/  STG.E.U16 desc[UR36][R2.64], R0 ;  /* 0x0000000002007986 */ /* 0x000fe2000c101524 */
[----:B------:R-:W-:Y:S05]  /*8090*/  EXIT ;  /* 0x000000000000794d */ /* 0x000fea0003800000 */
.L_x_1987:
        /* <DEDUP_REMOVED lines=12> */
.L_x_1999:
        /* <DEDUP_REMOVED lines=17> */
.L_x_2002:
[----:B------:R-:W-:-:S04]  /*8270*/  LOP3.LUT R0, R7, 0x80000000, RZ, 0xc0, !PT ;  /* 0x8000000007007812 */ /* 0x000fc800078ec0ff */
[----:B------:R-:W-:-:S04]  /*8280*/  SHF.R.U32.HI R5, RZ, 0x18, R0 ;  /* 0x00000018ff057819 */ /* 0x000fc80000011600 */
[----:B------:R-:W-:-:S04]  /*8290*/  LOP3.LUT R4, R4, R5, RZ, 0xfc, !PT ;  /* 0x0000000504047212 */ /* 0x000fc800078efcff */
[----:B------:R-:W-:-:S07]  /*82a0*/  PRMT R0, R4, 0x7610, R0 ;  /* 0x0000761004007816 */ /* 0x000fce0000000000 */
.L_x_2001:
[----:B------:R-:W-:Y:S05]  /*82b0*/  BSYNC B0 ;  /* 0x0000000000007941 */ /* 0x000fea0003800000 */
.L_x_2000:
[----:B------:R-:W-:Y:S01]  /*82c0*/  STG.E.U8 desc[UR36][R2.64], R0 ;  /* 0x0000000002007986 */ /* 0x000fe2000c101124 */
[----:B------:R-:W-:Y:S05]  /*82d0*/  EXIT ;  /* 0x000000000000794d */ /* 0x000fea0003800000 */
.L_x_1998:
        /* <DEDUP_REMOVED lines=17> */
.L_x_2005:
[----:B------:R-:W-:-:S04]  /*83f0*/  LOP3.LUT R0, R7, 0x80000000, RZ, 0xc0, !PT ;  /* 0x8000000007007812 */ /* 0x000fc800078ec0ff */
[----:B------:R-:W-:-:S04]  /*8400*/  SHF.R.U32.HI R5, RZ, 0x18, R0 ;  /* 0x00000018ff057819 */ /* 0x000fc80000011600 */
[----:B------:R-:W-:-:S04]  /*8410*/  LOP3.LUT R4, R4, R5, RZ, 0xfc, !PT ;  /* 0x0000000504047212 */ /* 0x000fc800078efcff */
[----:B------:R-:W-:-:S07]  /*8420*/  PRMT R0, R4, 0x7610, R0 ;  /* 0x0000761004007816 */ /* 0x000fce0000000000 */
.L_x_2004:
[----:B------:R-:W-:Y:S05]  /*8430*/  BSYNC B0 ;  /* 0x0000000000007941 */ /* 0x000fea0003800000 */
.L_x_2003:
[----:B------:R-:W-:Y:S01]  /*8440*/  STG.E.U8 desc[UR36][R2.64], R0 ;  /* 0x0000000002007986 */ /* 0x000fe2000c101124 */
[----:B------:R-:W-:Y:S05]  /*8450*/  EXIT ;  /* 0x000000000000794d */ /* 0x000fea0003800000 */
.L_x_1997:
        /* <DEDUP_REMOVED lines=22> */
.L_x_1980:
        /* <DEDUP_REMOVED lines=16> */
.L_x_2008:
[----:B------:R-:W-:Y:S05]  /*86c0*/  EXIT ;  /* 0x000000000000794d */ /* 0x000fea0003800000 */
.L_x_2007:
[----:B------:R-:W-:-:S06]  /*86d0*/  HADD2.F32 R4, -RZ, R22.H0_H0 ;  /* 0x20000016ff047230 */ /* 0x000fcc0000004100 */
[----:B------:R-:W0:Y:S02]  /*86e0*/  F2I.U64.TRUNC R4, R4 ;  /* 0x0000000400047311 */ /* 0x000e24000020d800 */
[----:B0-----:R-:W-:Y:S01]  /*86f0*/  STG.E.64 desc[UR36][R2.64], R4 ;  /* 0x0000000402007986 */ /* 0x001fe2000c101b24 */
[----:B------:R-:W-:Y:S05]  /*8700*/  EXIT ;  /* 0x000000000000794d */ /* 0x000fea0003800000 */
.L_x_2006:
[----:B------:R-:W-:-:S04]  /*8710*/  HADD2.F32 R22, -RZ, R22.H0_H0 ;  /* 0x20000016ff167230 */ /* 0x000fc80000004100 */
[----:B------:R-:W0:Y:S02]  /*8720*/  F2I.FTZ.U32.TRUNC.NTZ R5, R22 ;  /* 0x0000001600057305 */ /* 0x000e24000021f000 */
[----:B0-----:R-:W-:Y:S01]  /*8730*/  STG.E desc[UR36][R2.64], R5 ;  /* 0x0000000502007986 */ /* 0x001fe2000c101924 */
[----:B------:R-:W-:Y:S05]  /*8740*/  EXIT ;  /* 0x000000000000794d */ /* 0x000fea0003800000 */
.L_x_2009:
        /* <DEDUP_REMOVED lines=11> */
.L_x_8024:


//--------------------- .text._ZN2at6native18elementwise_kernelILi128ELi4EZNS0_22gpu_kernel_impl_nocastINS0_13AUnaryFunctorIN3c104HalfES5_S5_ZZZNS0_20copysign_kernel_cudaERNS_18TensorIteratorBaseEENKUlvE_clEvENKUlvE2_clEvEUlS5_S5_E_EEEEvS7_RKT_EUliE_EEviT1_ --------------------------
	.section	.text._ZN2at6native18elementwise_kernelILi128ELi4EZNS0_22gpu_kernel_impl_nocastINS0_13AUnaryFunctorIN3c104HalfES5_S5_ZZZNS0_20copysign_kernel_cudaERNS_18TensorIteratorBaseEENKUlvE_clEvENKUlvE2_clEvEUlS5_S5_E_EEEEvS7_RKT_EUliE_EEviT1_,"ax",@progbits
	.align	128
        .global         _ZN2at6native18elementwise_kernelILi128ELi4EZNS0_22gpu_kernel_impl_nocastINS0_13AUnaryFunctorIN3c104HalfES5_S5_ZZZNS0_20copysign_kernel_cudaERNS_18TensorIteratorBaseEENKUlvE_clEvENKUlvE2_clEvEUlS5_S5_E_EEEEvS7_RKT_EUliE_EEviT1_
        .type           _ZN2at6native18elementwise_kernelILi128ELi4EZNS0_22gpu_kernel_impl_nocastINS0_13AUnaryFunctorIN3c104HalfES5_S5_ZZZNS0_20copysign_kernel_cudaERNS_18TensorIteratorBaseEENKUlvE_clEvENKUlvE2_clEvEUlS5_S5_E_EEEEvS7_RKT_EUliE_EEviT1_,@function
        .size           _ZN2at6native18elementwise_kernelILi128ELi4EZNS0_22gpu_kernel_impl_nocastINS0_13AUnaryFunctorIN3c104HalfES5_S5_ZZZNS0_20copysign_kernel_cudaERNS_18TensorIteratorBaseEENKUlvE_clEvENKUlvE2_clEvEUlS5_S5_E_EEEEvS7_RKT_EUliE_EEviT1_,(.L_x_8025 - _ZN2at6native18elementwise_kernelILi128ELi4EZNS0_22gpu_kernel_impl_nocastINS0_13AUnaryFunctorIN3c104HalfES5_S5_ZZZNS0_20copysign_kernel_cudaERNS_18TensorIteratorBaseEENKUlvE_clEvENKUlvE2_clEvEUlS5_S5_E_EEEEvS7_RKT_EUliE_EEviT1_)
        .other          _ZN2at6native18elementwise_kernelILi128ELi4EZNS0_22gpu_kernel_impl_nocastINS0_13AUnaryFunctorIN3c104HalfES5_S5_ZZZNS0_20copysign_kernel_cudaERNS_18TensorIteratorBaseEENKUlvE_clEvENKUlvE2_clEvEUlS5_S5_E_EEEEvS7_RKT_EUliE_EEviT1_,@"STO_CUDA_ENTRY STV_DEFAULT"
_ZN2at6native18elementwise_kernelILi128ELi4EZNS0_22gpu_kernel_impl_nocastINS0_13AUnaryFunctorIN3c104HalfES5_S5_ZZZNS0_20copysign_kernel_cudaERNS_18TensorIteratorBaseEENKUlvE_clEvENKUlvE2_clEvEUlS5_S5_E_EEEEvS7_RKT_EUliE_EEviT1_:
.text._ZN2at6native18elementwise_kernelILi128ELi4EZNS0_22gpu_kernel_impl_nocastINS0_13AUnaryFunctorIN3c104HalfES5_S5_ZZZNS0_20copysign_kernel_cudaERNS_18TensorIteratorBaseEENKUlvE_clEvENKUlvE2_clEvEUlS5_S5_E_EEEEvS7_RKT_EUliE_EEviT1_:
        /* <DEDUP_REMOVED lines=311> */
.L_x_2012:
        /* <DEDUP_REMOVED lines=14> */
.L_x_2011:
[----:B------:R-:W-:Y:S05]  /*1450*/  BSYNC B0 ;  /* 0x0000000000007941 */ /* 0x000fea0003800000 */
.L_x_2010:
        /* <DEDUP_REMOVED lines=305> */
.L_x_2015:
        /* <DEDUP_REMOVED lines=318> */
.L_x_2016:
        /* <DEDUP_REMOVED lines=14> */
.L_x_2014:
[----:B------:R-:W-:Y:S05]  /*3c30*/  BSYNC B0 ;  /* 0x0000000000007941 */ /* 0x000fea0003800000 */
.L_x_2013:
        /* <DEDUP_REMOVED lines=304> */
.L_x_2017:
        /* <DEDUP_REMOVED lines=14> */
.L_x_2018:
        /* <DEDUP_REMOVED lines=14> */
.L_x_8025:


//--------------------- .text._ZN2at6native27unrolled_elementwise_kernelINS0_13AUnaryFunctorIN3c104HalfES4_S4_ZZZNS0_20copysign_kernel_cudaERNS_18TensorIteratorBaseEENKUlvE_clEvENKUlvE2_clEvEUlS4_S4_E_EESt5arrayIPcLm2EELi4E23TrivialOffsetCalculatorILi1EjESF_NS0_6memory15LoadWithoutCastENSG_16StoreWithoutCastEEEviT_T0_T2_T3_T4_T5_ --------------------------
	.section	.text._ZN2at6native27unrolled_elementwise_kernelINS0_13AUnaryFunctorIN3c104HalfES4_S4_ZZZNS0_20copysign_kernel_cudaERNS_18TensorIteratorBaseEENKUlvE_clEvENKUlvE2_clEvEUlS4_S4_E_EESt5arrayIPcLm2EELi4E23TrivialOffsetCalculatorILi1EjESF_NS0_6memory15LoadWithoutCastENSG_16StoreWithoutCastEEEviT_T0_T2_T3_T4_T5_,"ax",@progbits
	.align	128
        .global         _ZN2at6native27unrolled_elementwise_kernelINS0_13AUnaryFunctorIN3c104HalfES4_S4_ZZZNS0_20copysign_kernel_cudaERNS_18TensorIteratorBaseEENKUlvE_clEvENKUlvE2_clEvEUlS4_S4_E_EESt5arrayIPcLm2EELi4E23TrivialOffsetCalculatorILi1EjESF_NS0_6memory15LoadWithoutCastENSG_16StoreWithoutCastEEEviT_T0_T2_T3_T4_T5_
        .type           _ZN2at6native27unrolled_elementwise_kernelINS0_13AUnaryFunctorIN3c104HalfES4_S4_ZZZNS0_20copysign_kernel_cudaERNS_18TensorIteratorBaseEENKUlvE_clEvENKUlvE2_clEvEUlS4_S4_E_EESt5arrayIPcLm2EELi4E23TrivialOffsetCalculatorILi1EjESF_NS0_6memory15LoadWithoutCastENSG_16StoreWithoutCastEEEviT_T0_T2_T3_T4_T5_,@function
        .size           _ZN2at6native27unrolled_elementwise_kernelINS0_13AUnaryFunctorIN3c104HalfES4_S4_ZZZNS0_20copysign_kernel_cudaERNS_18TensorIteratorBaseEENKUlvE_clEvENKUlvE2_clEvEUlS4_S4_E_EESt5arrayIPcLm2EELi4E23TrivialOffsetCalculatorILi1EjESF_NS0_6memory15LoadWithoutCastENSG_16StoreWithoutCastEEEviT_T0_T2_T3_T4_T5_,(.L_x_8026 - _ZN2at6native27unrolled_elementwise_kernelINS0_13AUnaryFunctorIN3c104HalfES4_S4_ZZZNS0_20copysign_kernel_cudaERNS_18TensorIteratorBaseEENKUlvE_clEvENKUlvE2_clEvEUlS4_S4_E_EESt5arrayIPcLm2EELi4E23TrivialOffsetCalculatorILi1EjESF_NS0_6memory15LoadWithoutCastENSG_16StoreWithoutCastEEEviT_T0_T2_T3_T4_T5_)
        .other          _ZN2at6native27unrolled_elementwise_kernelINS0_13AUnaryFunctorIN3c104HalfES4_S4_ZZZNS0_20copysign_kernel_cudaERNS_18TensorIteratorBaseEENKUlvE_clEvENKUlvE2_clEvEUlS4_S4_E_EESt5arrayIPcLm2EELi4E23TrivialOffsetCalculatorILi1EjESF_NS0_6memory15LoadWithoutCastENSG_16StoreWithoutCastEEEviT_T0_T2_T3_T4_T5_,@"STO_CUDA_ENTRY STV_DEFAULT"
_ZN2at6native27unrolled_elementwise_kernelINS0_13AUnaryFunctorIN3c104HalfES4_S4_ZZZNS0_20copysign_kernel_cudaERNS_18TensorIteratorBaseEENKUlvE_clEvENKUlvE2_clEvEUlS4_S4_E_EESt5arrayIPcLm2EELi4E23TrivialOffsetCalculatorILi1EjESF_NS0_6memory15LoadWithoutCastENSG_16StoreWithoutCastEEEviT_T0_T2_T3_T4_T5_:
.text._ZN2at6native27unrolled_elementwise_kernelINS0_13AUnaryFunctorIN3c104HalfES4_S4_ZZZNS0_20copysign_kernel_cudaERNS_18TensorIteratorBaseEENKUlvE_clEvENKUlvE2_clEvEUlS4_S4_E_EESt5arrayIPcLm2EELi4E23TrivialOffsetCalculatorILi1EjESF_NS0_6memory15LoadWithoutCastENSG_16StoreWithoutCastEEEviT_T0_T2_T3_T4_T5_:
        /* <DEDUP_REMOVED lines=23> */
[----:B------:R-:W-:-:S04]  /*0170*/  PRMT R11, RZ, 0x7610, R11 ;  /* 0x00007610ff0b7816 */ /* 0x000fc8000000000b */
        /* <DEDUP_REMOVED lines=18> */
[----:B------:R-:W-:-:S03]  /*02a0*/  @!P0 HADD2.F32 R13, -RZ, R16.H0_H0 ;  /* 0x20000010ff0d8230 */ /* 0x000fc60000004100 */
[----:B------:R-:W0:Y:S01]  /*02b0*/  @!P2 LDC.U16 R17, c[0x0][0x216] ;  /* 0x00008580ff11ab82 */ /* 0x000e220000000400 */
[----:B-1----:R-:W-:-:S07]  /*02c0*/  @!P0 LEA R15, R0, R7, 0x9 ;  /* 0x00000007000f8211 */ /* 0x002fce00078e48ff */
[----:B------:R-:W1:Y:S01]  /*02d0*/  @!P3 LDC.U16 R18, c[0x0][0x216] ;  /* 0x00008580ff12bb82 */ /* 0x000e620000000400 */
[----:B0-----:R-:W-:-:S04]  /*02e0*/  @!P0 IMAD.WIDE.U32 R8, R15, 0x2, R8 ;  /* 0x000000020f088825 */ /* 0x001fc800078e0008 */
[----:B------:R-:W-:-:S05]  /*02f0*/  @!P0 VIADD R7, R7, 0x80 ;  /* 0x0000008007078836 */ /* 0x000fca0000000000 */
[----:B------:R-:W-:Y:S01]  /*0300*/  ISETP.GE.AND P4, PT, R7, R2, PT ;  /* 0x000000020700720c */ /* 0x000fe20003f86270 */
[----:B------:R-:W-:Y:S01]  /*0310*/  @!P2 HADD2.F32 R17, -RZ, R17.H0_H0 ;  /* 0x20000011ff11a230 */ /* 0x000fe20000004100 */
[----:B------:R-:W-:Y:S01]  /*0320*/  BSSY B0, `(.L_x_2019) ;  /* 0x0000019000007945 */ /* 0x000fe20003800000 */
[----:B-1----:R-:W-:Y:S02]  /*0330*/  @!P3 HADD2.F32 R18, -RZ, R18.H0_H0 ;  /* 0x20000012ff12b230 */ /* 0x002fe40000004100 */
[----:B--2---:R-:W-:-:S05]  /*0340*/  @!P0 HADD2.F32 R14, -RZ, R6.H0_H0 ;  /* 0x20000006ff0e8230 */ /* 0x004fca0000004100 */
[----:B------:R-:W-:-:S04]  /*0350*/  @!P0 LOP3.LUT R13, R13, 0x80000000, R14, 0xb8, !PT ;  /* 0x800000000d0d8812 */ /* 0x000fc800078eb80e */
[----:B------:R-:W-:Y:S01]  /*0360*/  @!P0 F2FP.F16.F32.PACK_AB R5, RZ, R13 ;  /* 0x0000000dff05823e */ /* 0x000fe200000000ff */
[----:B------:R-:W0:Y:S04]  /*0370*/  @!P1 LDC.U16 R6, c[0x0][0x216] ;  /* 0x00008580ff069b82 */ /* 0x000e280000000400 */
[----:B------:R1:W-:Y:S01]  /*0380*/  @!P0 STG.E.U16 desc[UR4][R8.64], R5 ;  /* 0x0000000508008986 */ /* 0x0003e2000c101504 */
[----:B---3--:R-:W-:-:S05]  /*0390*/  @!P2 HADD2.F32 R12, -RZ, R12.H0_H0 ;  /* 0x2000000cff0ca230 */ /* 0x008fca0000004100 */
[----:B------:R-:W-:-:S04]  /*03a0*/  @!P2 LOP3.LUT R12, R17, 0x80000000, R12, 0xb8, !PT ;  /* 0x80000000110ca812 */ /* 0x000fc800078eb80c */
[----:B------:R-:W-:Y:S01]  /*03b0*/  @!P2 F2FP.F16.F32.PACK_AB R4, RZ, R12 ;  /* 0x0000000cff04a23e */ /* 0x000fe200000000ff */
[----:B----4-:R-:W-:-:S05]  /*03c0*/  @!P3 HADD2.F32 R11, -RZ, R11.H0_H0 ;  /* 0x2000000bff0bb230 */ /* 0x010fca0000004100 */
[----:B------:R-:W-:-:S04]  /*03d0*/  @!P3 LOP3.LUT R11, R18, 0x80000000, R11, 0xb8, !PT ;  /* 0x80000000120bb812 */ /* 0x000fc800078eb80b */
[----:B------:R-:W-:Y:S01]  /*03e0*/  @!P3 F2FP.F16.F32.PACK_AB R3, RZ, R11 ;  /* 0x0000000bff03b23e */ /* 0x000fe200000000ff */
[----:B01----:R-:W-:Y:S06]  /*03f0*/  @P4 BRA `(.L_x_2020) ;  /* 0x00000000002c4947 */ /* 0x003fec0003800000 */
        /* <DEDUP_REMOVED lines=11> */
.L_x_2020:
[----:B------:R-:W-:Y:S05]  /*04b0*/  BSYNC B0 ;  /* 0x0000000000007941 */ /* 0x000fea0003800000 */
.L_x_2019:
        /* <DEDUP_REMOVED lines=11> */
.L_x_2021:
        /* <DEDUP_REMOVED lines=9> */
.L_x_8026:


//--------------------- .text._ZN2at6native29vectorized_elementwise_kernelILi2ENS0_13AUnaryFunctorIN3c104HalfES4_S4_ZZZNS0_20copysign_kernel_cudaERNS_18TensorIteratorBaseEENKUlvE_clEvENKUlvE2_clEvEUlS4_S4_E_EESt5arrayIPcLm2EEEEviT0_T1_ --------------------------
	.section	.text._ZN2at6native29vectorized_elementwise_kernelILi2ENS0_13AUnaryFunctorIN3c104HalfES4_S4_ZZZNS0_20copysign_kernel_cudaERNS_18TensorIteratorBaseEENKUlvE_clEvENKUlvE2_clEvEUlS4_S4_E_EESt5arrayIPcLm2EEEEviT0_T1_,"ax",@progbits
	.align	128
        .global         _ZN2at6native29vectorized_elementwise_kernelILi2ENS0_13AUnaryFunctorIN3c104HalfES4_S4_ZZZNS0_20copysign_kernel_cudaERNS_18TensorIteratorBaseEENKUlvE_clEvENKUlvE2_clEvEUlS4_S4_E_EESt5arrayIPcLm2EEEEviT0_T1_
        .type           _ZN2at6native29vectorized_elementwise_kernelILi2ENS0_13AUnaryFunctorIN3c104HalfES4_S4_ZZZNS0_20copysign_kernel_cudaERNS_18TensorIteratorBaseEENKUlvE_clEvENKUlvE2_clEvEUlS4_S4_E_EESt5arrayIPcLm2EEEEviT0_T1_,@function
        .size           _ZN2at6native29vectorized_elementwise_kernelILi2ENS0_13AUnaryFunctorIN3c104HalfES4_S4_ZZZNS0_20copysign_kernel_cudaERNS_18TensorIteratorBaseEENKUlvE_clEvENKUlvE2_clEvEUlS4_S4_E_EESt5arrayIPcLm2EEEEviT0_T1_,(.L_x_8027 - _ZN2at6native29vectorized_elementwise_kernelILi2ENS0_13AUnaryFunctorIN3c104HalfES4_S4_ZZZNS0_20copysign_kernel_cudaERNS_18TensorIteratorBaseEENKUlvE_clEvENKUlvE2_clEvEUlS4_S4_E_EESt5arrayIPcLm2EEEEviT0_T1_)
        .other          _ZN2at6native29vectorized_elementwise_kernelILi2ENS0_13AUnaryFunctorIN3c104HalfES4_S4_ZZZNS0_20copysign_kernel_cudaERNS_18TensorIteratorBaseEENKUlvE_clEvENKUlvE2_clEvEUlS4_S4_E_EESt5arrayIPcLm2EEEEviT0_T1_,@"STO_CUDA_ENTRY STV_DEFAULT"
_ZN2at6native29vectorized_elementwise_kernelILi2ENS0_13AUnaryFunctorIN3c104HalfES4_S4_ZZZNS0_20copysign_kernel_cudaERNS_18TensorIteratorBaseEENKUlvE_clEvENKUlvE2_clEvEUlS4_S4_E_EESt5arrayIPcLm2EEEEviT0_T1_:
.text._ZN2at6native29vectorized_elementwise_kernelILi2ENS0_13AUnaryFunctorIN3c104HalfES4_S4_ZZZNS0_20copysign_kernel_cudaERNS_18TensorIteratorBaseEENKUlvE_clEvENKUlvE2_clEvEUlS4_S4_E_EESt5arrayIPcLm2EEEEviT0_T1_:
        /* <DEDUP_REMOVED lines=24> */
[C---:B------:R-:W-:Y:S01]  /*0180*/  LOP3.LUT R7, R0.reuse, 0x80000000, R7, 0xb8, !PT ;  /* 0x8000000000077812 */ /* 0x040fe200078eb807 */
[----:B------:R-:W-:Y:S01]  /*0190*/  HADD2.F32 R13, -RZ, R13.H1_H1 ;  /* 0x3000000dff0d7230 */ /* 0x000fe20000004100 */
[C---:B------:R-:W-:Y:S01]  /*01a0*/  LOP3.LUT R4, R0.reuse, 0x80000000, R9, 0xb8, !PT ;  /* 0x8000000000047812 */ /* 0x040fe200078eb809 */
[--C-:B----4-:R-:W-:Y:S01]  /*01b0*/  HADD2.F32 R15, -RZ, R6.reuse.H0_H0 ;  /* 0x20000006ff0f7230 */ /* 0x110fe20000004100 */
[C---:B------:R-:W-:Y:S01]  /*01c0*/  LOP3.LUT R11, R0.reuse, 0x80000000, R11, 0xb8, !PT ;  /* 0x80000000000b7812 */ /* 0x040fe200078eb80b */
[----:B------:R-:W-:Y:S01]  /*01d0*/  HADD2.F32 R5, -RZ, R6.H1_H1 ;  /* 0x30000006ff057230 */ /* 0x000fe20000004100 */
[C---:B------:R-:W-:Y:S01]  /*01e0*/  LOP3.LUT R6, R0.reuse, 0x80000000, R13, 0xb8, !PT ;  /* 0x8000000000067812 */ /* 0x040fe200078eb80d */
[--C-:B-----5:R-:W-:Y:S01]  /*01f0*/  HADD2.F32 R17, -RZ, R19.reuse.H0_H0 ;  /* 0x20000013ff117230 */ /* 0x120fe20000004100 */
[C---:B------:R-:W-:Y:S01]  /*0200*/  LOP3.LUT R15, R0.reuse, 0x80000000, R15, 0xb8, !PT ;  /* 0x80000000000f7812 */ /* 0x040fe200078eb80f */
[----:B------:R-:W-:Y:S01]  /*0210*/  HADD2.F32 R19, -RZ, R19.H1_H1 ;  /* 0x30000013ff137230 */ /* 0x000fe20000004100 */
[----:B------:R-:W-:-:S02]  /*0220*/  LOP3.LUT R8, R0, 0x80000000, R5, 0xb8, !PT ;  /* 0x8000000000087812 */ /* 0x000fc400078eb805 */
[C---:B------:R-:W-:Y:S02]  /*0230*/  LOP3.LUT R17, R0.reuse, 0x80000000, R17, 0xb8, !PT ;  /* 0x8000000000117812 */ /* 0x040fe400078eb811 */
        /* <DEDUP_REMOVED lines=10> */
.L_x_2022:
[----:B------:R-:W0:Y:S01]  /*02e0*/  S2R R23, SR_TID.X ;  /* 0x0000000000177919 */ /* 0x000e220000002100 */
[----:B------:R-:W-:Y:S02]  /*02f0*/  PRMT R22, RZ, 0x7610, R22 ;  /* 0x00007610ff167816 */ /* 0x000fe40000000016 */
        /* <DEDUP_REMOVED lines=15> */
[----:B------:R-:W3:Y:S11]  /*03f0*/  @!P6 LDG.E.U16 R22, desc[UR4][R16.64] ;  /* 0x000000041016e981 */ /* 0x000ef6000c1e1500 */
        /* <DEDUP_REMOVED lines=21> */
[----:B------:R-:W4:Y:S08]  /*0550*/  @!P1 LDC.64 R16, c[0x0][0x220] ;  /* 0x00008800ff109b82 */ /* 0x000f300000000a00 */
[----:B-----5:R-:W5:Y:S01]  /*0560*/  @!P6 LDC.64 R18, c[0x0][0x220] ;  /* 0x00008800ff12eb82 */ /* 0x020f620000000a00 */
[----:B0-----:R-:W-:Y:S01]  /*0570*/  @!P4 IMAD.WIDE.U32 R10, R3, 0x2, R10 ;  /* 0x00000002030ac825 */ /* 0x001fe200078e000a */
[----:B------:R-:W-:-:S03]  /*0580*/  PRMT R3, RZ, 0x7610, R3 ;  /* 0x00007610ff037816 */ /* 0x000fc60000000003 */
[----:B-1----:R-:W-:-:S03]  /*0590*/  @!P3 IMAD.WIDE.U32 R12, R29, 0x2, R12 ;  /* 0x000000021d0cb825 */ /* 0x002fc600078e000c */
[----:B------:R0:W2:Y:S01]  /*05a0*/  @!P4 LDG.E.U16 R3, desc[UR4][R10.64] ;  /* 0x000000040a03c981 */ /* 0x0000a2000c1e1500 */
[--C-:B------:R-:W-:Y:S01]  /*05b0*/  @!P6 IMAD.IADD R29, R0, 0x1, R26.reuse ;  /* 0x00000001001de824 */ /* 0x100fe200078e021a */
[----:B------:R-:W-:Y:S01]  /*05c0*/  PRMT R26, RZ, 0x7610, R26 ;  /* 0x00007610ff1a7816 */ /* 0x000fe2000000001a */
[----:B----4-:R-:W-:Y:S01]  /*05d0*/  @!P2 IMAD.WIDE.U32 R14, R25, 0x2, R14 ;  /* 0x00000002190ea825 */ /* 0x010fe200078e000e */
[----:B------:R-:W-:-:S03]  /*05e0*/  PRMT R25, RZ, 0x7610, R25 ;  /* 0x00007610ff197816 */ /* 0x000fc60000000019 */
[----:B------:R-:W-:Y:S01]  /*05f0*/  @!P1 IMAD.WIDE.U32 R16, R27, 0x2, R16 ;  /* 0x000000021b109825 */ /* 0x000fe200078e0010 */
[----:B------:R-:W-:Y:S02]  /*0600*/  PRMT R27, RZ, 0x7610, R27 ;  /* 0x00007610ff1b7816 */ /* 0x000fe4000000001b */
[----:B------:R-:W4:Y:S01]  /*0610*/  @!P3 LDG.E.U16 R25, desc[UR4][R12.64] ;  /* 0x000000040c19b981 */ /* 0x000f22000c1e1500 */
[----:B-----5:R-:W-:Y:S01]  /*0620*/  @!P6 IMAD.WIDE.U32 R18, R29, 0x2, R18 ;  /* 0x000000021d12e825 */ /* 0x020fe200078e0012 */
[----:B------:R-:W-:Y:S02]  /*0630*/  PRMT R29, RZ, 0x7610, R29 ;  /* 0x00007610ff1d7816 */ /* 0x000fe4000000001d */
[----:B------:R1:W5:Y:S04]  /*0640*/  @!P2 LDG.E.U16 R27, desc[UR4][R14.64] ;  /* 0x000000040e1ba981 */ /* 0x000368000c1e1500 */
[----:B------:R1:W5:Y:S04]  /*0650*/  @!P1 LDG.E.U16 R26, desc[UR4][R16.64] ;  /* 0x00000004101a9981 */ /* 0x000368000c1e1500 */
[----:B------:R1:W5:Y:S01]  /*0660*/  @!P6 LDG.E.U16 R29, desc[UR4][R18.64] ;  /* 0x00000004121de981 */ /* 0x000362000c1e1500 */
[----:B0-----:R-:W-:-:S05]  /*0670*/  VIADD R11, R23, 0x80 ;  /* 0x00000080170b7836 */ /* 0x001fca0000000000 */
[----:B------:R-:W-:-:S13]  /*0680*/  ISETP.GE.AND P5, PT, R11, R2, PT ;  /* 0x000000020b00720c */ /* 0x000fda0003fa6270 */
[----:B------:R-:W0:Y:S01]  /*0690*/  @!P5 LDC.U16 R10, c[0x0][0x216] ;  /* 0x00008580ff0adb82 */ /* 0x000e220000000400 */
[----:B------:R-:W-:-:S04]  /*06a0*/  IADD3 R11, R23, 0x100, RZ ;  /* 0x00000100170b7810 */ /* 0x000fc80007ffe0ff */
[----:B------:R-:W-:-:S03]  /*06b0*/  ISETP.GE.AND P1, PT, R11, R2, PT ;  /* 0x000000020b00720c */ /* 0x000fc60003f26270 */
[----:B-1----:R-:W1:Y:S01]  /*06c0*/  @!P0 LDC.U16 R14, c[0x0][0x216] ;  /* 0x00008580ff0e8b82 */ /* 0x002e620000000400 */
[C---:B------:R-:W-:Y:S01]  /*06d0*/  VIADD R11, R23.reuse, 0x180 ;  /* 0x00000180170b7836 */ /* 0x040fe20000000000 */
[----:B------:R-:W-:-:S04]  /*06e0*/  IADD3 R13, R23, 0x280, RZ ;  /* 0x00000280170d7810 */ /* 0x000fc80007ffe0ff */
[-C--:B------:R-:W-:Y:S01]  /*06f0*/  ISETP.GE.AND P2, PT, R11, R2.reuse, PT ;  /* 0x000000020b00720c */ /* 0x080fe20003f46270 */
[----:B0-----:R-:W-:Y:S02]  /*0700*/  @!P5 HADD2.F32 R15, -RZ, R10.H0_H0 ;  /* 0x2000000aff0fd230 */ /* 0x001fe40000004100 */
[----:B------:R-:W-:Y:S01]  /*0710*/  VIADD R11, R23, 0x200 ;  /* 0x00000200170b7836 */ /* 0x000fe20000000000 */
[----:B------:R-:W-:-:S04]  /*0720*/  ISETP.GE.AND P4, PT, R13, R2, PT ;  /* 0x000000020d00720c */ /* 0x000fc80003f86270 */
[----:B------:R-:W-:Y:S02]  /*0730*/  ISETP.GE.AND P3, PT, R11, R2, PT ;  /* 0x000000020b00720c */ /* 0x000fe40003f66270 */
[----:B------:R-:W0:Y:S01]  /*0740*/  @!P0 LDC.64 R10, c[0x0][0x218] ;  /* 0x00008600ff0a8b82 */ /* 0x000e220000000a00 */
[----:B-1----:R-:W-:-:S07]  /*0750*/  @!P0 HADD2.F32 R16, -RZ, R14.H0_H0 ;  /* 0x2000000eff108230 */ /* 0x002fce0000004100 */
[----:B------:R-:W1:Y:S08]  /*0760*/  @!P2 LDC.U16 R13, c[0x0][0x216] ;  /* 0x00008580ff0dab82 */ /* 0x000e700000000400 */
[----:B------:R-:W1:Y:S01]  /*0770*/  @!P1 LDC.U16 R12, c[0x0][0x216] ;  /* 0x00008580ff0c9b82 */ /* 0x000e620000000400 */
[----:B------:R-:W-:-:S07]  /*0780*/  @!P0 IADD3 R19, R0, R23, RZ ;  /* 0x0000001700138210 */ /* 0x000fce0007ffe0ff */
[----:B------:R-:W3:Y:S01]  /*0790*/  @!P3 LDC.U16 R14, c[0x0][0x216] ;  /* 0x00008580ff0ebb82 */ /* 0x000ee20000000400 */
[----:B0-----:R-:W-:-:S04]  /*07a0*/  @!P0 IMAD.WIDE.U32 R10, R19, 0x2, R10 ;  /* 0x00000002130a8825 */ /* 0x001fc800078e000a */
[----:B-1----:R-:W-:Y:S02]  /*07b0*/  @!P2 HADD2.F32 R19, -RZ, R13.H0_H0 ;  /* 0x2000000dff13a230 */ /* 0x002fe40000004100 */
[----:B------:R-:W-:Y:S01]  /*07c0*/  @!P1 HADD2.F32 R12, -RZ, R12.H0_H0 ;  /* 0x2000000cff0c9230 */ /* 0x000fe20000004100 */
[----:B------:R-:W-:Y:S04]  /*07d0*/  BSSY B0, `(.L_x_2023) ;  /* 0x0000052000007945 */ /* 0x000fe80003800000 */
[----:B------:R-:W-:Y:S01]  /*07e0*/  BSSY B1, `(.L_x_2024) ;  /* 0x000004a000017945 */ /* 0x000fe20003800000 */
[----:B---3--:R-:W-:Y:S02]  /*07f0*/  @!P3 HADD2.F32 R14, -RZ, R14.H0_H0 ;  /* 0x2000000eff0eb230 */ /* 0x008fe40000004100 */
[----:B------:R-:W-:-:S05]  /*0800*/  @!P5 HADD2.F32 R22, -RZ, R22.H0_H0 ;  /* 0x20000016ff16d230 */ /* 0x000fca0000004100 */
[----:B------:R-:W-:Y:S01]  /*0810*/  @!P5 LOP3.LUT R22, R15, 0x80000000, R22, 0xb8, !PT ;  /* 0x800000000f16d812 */ /* 0x000fe200078eb816 */
[----:B------:R-:W-:-:S05]  /*0820*/  VIADD R15, R23, 0x300 ;  /* 0x00000300170f7836 */ /* 0x000fca0000000000 */
[----:B------:R-:W-:Y:S01]  /*0830*/  ISETP.GE.AND P6, PT, R15, R2, PT ;  /* 0x000000020f00720c */ /* 0x000fe20003fc6270 */
[----:B------:R-:W-:Y:S01]  /*0840*/  VIADD R15, R23, 0x380 ;  /* 0x00000380170f7836 */ /* 0x000fe20000000000 */
[----:B------:R-:W-:-:S04]  /*0850*/  @!P5 F2FP.F16.F32.PACK_AB R4, RZ, R22 ;  /* 0x00000016ff04d23e */ /* 0x000fc800000000ff */
[----:B------:R-:W-:Y:S02]  /*0860*/  ISETP.GE.AND P5, PT, R15, R2, PT ;  /* 0x000000020f00720c */ /* 0x000fe40003fa6270 */
[----:B------:R-:W0:Y:S08]  /*0870*/  @!P4 LDC.U16 R15, c[0x0][0x216] ;  /* 0x00008580ff0fcb82 */ /* 0x000e300000000400 */
[----:B------:R-:W1:Y:S01]  /*0880*/  @!P6 LDC.U16 R17, c[0x0][0x216] ;  /* 0x00008580ff11eb82 */ /* 0x000e620000000400 */
[----:B------:R-:W-:-:S02]  /*0890*/  @!P0 VIADD R23, R23, 0x80 ;  /* 0x0000008017178836 */ /* 0x000fc40000000000 */
[----:B--2---:R-:W-:-:S05]  /*08a0*/  @!P0 HADD2.F32 R21, -RZ, R21.H0_H0 ;  /* 0x20000015ff158230 */ /* 0x004fca0000004100 */
[----:B------:R-:W-:Y:S02]  /*08b0*/  @!P0 LOP3.LUT R21, R16, 0x80000000, R21, 0xb8, !PT ;  /* 0x8000000010158812 */ /* 0x000fe400078eb815 */
[----:B------:R-:W2:Y:S02]  /*08c0*/  @!P5 LDC.U16 R16, c[0x0][0x216] ;  /* 0x00008580ff10db82 */ /* 0x000ea40000000400 */
[----:B------:R-:W-:Y:S01]  /*08d0*/  @!P0 F2FP.F16.F32.PACK_AB R24, RZ, R21 ;  /* 0x00000015ff18823e */ /* 0x000fe200000000ff */
[----:B------:R-:W-:-:S04]  /*08e0*/  @!P1 HADD2.F32 R13, -RZ, R28.H0_H0 ;  /* 0x2000001cff0d9230 */ /* 0x000fc80000004100 */
[----:B------:R3:W-:Y:S01]  /*08f0*/  @!P0 STG.E.U16 desc[UR4][R10.64], R24 ;  /* 0x000000180a008986 */ /* 0x0007e2000c101504 */
[----:B------:R-:W-:Y:S01]  /*0900*/  ISETP.GE.AND P0, PT, R23, R2, PT ;  /* 0x000000021700720c */ /* 0x000fe20003f06270 */
[----:B-1----:R-:W-:Y:S02]  /*0910*/  @!P6 HADD2.F32 R17, -RZ, R17.H0_H0 ;  /* 0x20000011ff11e230 */ /* 0x002fe40000004100 */
[----:B------:R-:W-:Y:S01]  /*0920*/  @!P2 HADD2.F32 R18, -RZ, R3.H0_H0 ;  /* 0x20000003ff12a230 */ /* 0x000fe20000004100 */
[----:B------:R-:W-:Y:S01]  /*0930*/  @!P1 LOP3.LUT R3, R12, 0x80000000, R13, 0xb8, !PT ;  /* 0x800000000c039812 */ /* 0x000fe200078eb80d */
[----:B--2---:R-:W-:-:S03]  /*0940*/  @!P5 HADD2.F32 R16, -RZ, R16.H0_H0 ;  /* 0x20000010ff10d230 */ /* 0x004fc60000004100 */
[----:B------:R-:W-:Y:S01]  /*0950*/  @!P2 LOP3.LUT R12, R19, 0x80000000, R18, 0xb8, !PT ;  /* 0x80000000130ca812 */ /* 0x000fe200078eb812 */
[----:B0-----:R-:W-:Y:S02]  /*0960*/  @!P4 HADD2.F32 R18, -RZ, R15.H0_H0 ;  /* 0x2000000fff12c230 */ /* 0x001fe40000004100 */
[----:B----4-:R-:W-:Y:S02]  /*0970*/  @!P3 HADD2.F32 R25, -RZ, R25.H0_H0 ;  /* 0x20000019ff19b230 */ /* 0x010fe40000004100 */
[----:B-----5:R-:W-:Y:S02]  /*0980*/  @!P4 HADD2.F32 R27, -RZ, R27.H0_H0 ;  /* 0x2000001bff1bc230 */ /* 0x020fe40000004100 */
[----:B------:R-:W-:Y:S02]  /*0990*/  @!P6 HADD2.F32 R26, -RZ, R26.H0_H0 ;  /* 0x2000001aff1ae230 */ /* 0x000fe40000004100 */
[----:B------:R-:W-:Y:S01]  /*09a0*/  @!P5 HADD2.F32 R29, -RZ, R29.H0_H0 ;  /* 0x2000001dff1dd230 */ /* 0x000fe20000004100 */
[----:B------:R-:W-:-:S02]  /*09b0*/  @!P3 LOP3.LUT R25, R14, 0x80000000, R25, 0xb8, !PT ;  /* 0x800000000e19b812 */ /* 0x000fc400078eb819 */
[----:B------:R-:W-:Y:S02]  /*09c0*/  @!P4 LOP3.LUT R27, R18, 0x80000000, R27, 0xb8, !PT ;  /* 0x80000000121bc812 */ /* 0x000fe400078eb81b */
[----:B------:R-:W-:Y:S02]  /*09d0*/  @!P6 LOP3.LUT R26, R17, 0x80000000, R26, 0xb8, !PT ;  /* 0x80000000111ae812 */ /* 0x000fe400078eb81a */
[----:B------:R-:W-:Y:S02]  /*09e0*/  @!P5 LOP3.LUT R29, R16, 0x80000000, R29, 0xb8, !PT ;  /* 0x80000000101dd812 */ /* 0x000fe400078eb81d */
[----:B------:R-:W-:Y:S02]  /*09f0*/  @!P1 F2FP.F16.F32.PACK_AB R5, RZ, R3 ;  /* 0x00000003ff05923e */ /* 0x000fe400000000ff */
[----:B------:R-:W-:Y:S02]  /*0a00*/  @!P2 F2FP.F16.F32.PACK_AB R6, RZ, R12 ;  /* 0x0000000cff06a23e */ /* 0x000fe400000000ff */
[----:B------:R-:W-:-:S02]  /*0a10*/  @!P3 F2FP.F16.F32.PACK_AB R7, RZ, R25 ;  /* 0x00000019ff07b23e */ /* 0x000fc400000000ff */
[----:B------:R-:W-:Y:S02]  /*0a20*/  @!P4 F2FP.F16.F32.PACK_AB R8, RZ, R27 ;  /* 0x0000001bff08c23e */ /* 0x000fe400000000ff */
[----:B------:R-:W-:Y:S02]  /*0a30*/  @!P6 F2FP.F16.F32.PACK_AB R9, RZ, R26 ;  /* 0x0000001aff09e23e */ /* 0x000fe400000000ff */
[----:B------:R-:W-:Y:S01]  /*0a40*/  @!P5 F2FP.F16.F32.PACK_AB R20, RZ, R29 ;  /* 0x0000001dff14d23e */ /* 0x000fe200000000ff */
[----:B---3--:R-:W-:Y:S06]  /*0a50*/  @P0 BRA `(.L_x_2025) ;  /* 0x0000000000300947 */ /* 0x008fec0003800000 */
        /* <DEDUP_REMOVED lines=12> */
.L_x_2025:
[----:B------:R-:W-:-:S13]  /*0b20*/  ISETP.GE.AND P0, PT, R23, R2, PT ;  /* 0x000000021700720c */ /* 0x000fda0003f06270 */
[----:B------:R-:W-:Y:S05]  /*0b30*/  @P0 BRA `(.L_x_2027) ;  /* 0x0000000000300947 */ /* 0x000fea0003800000 */
[----:B0-----:R-:W0:Y:S01]  /*0b40*/  LDC.64 R4, c[0x0][0x218] ;  /* 0x00008600ff047b82 */ /* 0x001e220000000a00 */
[----:B------:R-:W-:Y:S01]  /*0b50*/  IADD3 R3, R0, R23, RZ ;  /* 0x0000001700037210 */ /* 0x000fe20007ffe0ff */
[----:B------:R-:W-:-:S04]  /*0b60*/  VIADD R23, R23, 0x80 ;  /* 0x0000008017177836 */ /* 0x000fc80000000000 */
[----:B0-----:R-:W-:-:S05]  /*0b70*/  IMAD.WIDE.U32 R4, R3, 0x2, R4 ;  /* 0x0000000203047825 */ /* 0x001fca00078e0004 */
[----:B------:R1:W-:Y:S02]  /*0b80*/  STG.E.U16 desc[UR4][R4.64], R6 ;  /* 0x0000000604007986 */ /* 0x0003e4000c101504 */
.L_x_2026:
[----:B------:R-:W-:-:S13]  /*0b90*/  ISETP.GE.AND P0, PT, R23, R2, PT ;  /* 0x000000021700720c */ /* 0x000fda0003f06270 */
[----:B------:R-:W-:Y:S05]  /*0ba0*/  @P0 BRA `(.L_x_2028) ;  /* 0x0000000000340947 */ /* 0x000fea0003800000 */
[----:B01----:R-:W0:Y:S01]  /*0bb0*/  LDC.64 R4, c[0x0][0x218] ;  /* 0x00008600ff047b82 */ /* 0x003e220000000a00 */
[----:B------:R-:W-:Y:S01]  /*0bc0*/  IMAD.IADD R3, R0, 0x1, R23 ;  /* 0x0000000100037824 */ /* 0x000fe200078e0217 */
[----:B------:R-:W-:-:S03]  /*0bd0*/  IADD3 R23, R23, 0x80, RZ ;  /* 0x0000008017177810 */ /* 0x000fc60007ffe0ff */
[----:B0-----:R-:W-:-:S05]  /*0be0*/  IMAD.WIDE.U32 R4, R3, 0x2, R4 ;  /* 0x0000000203047825 */ /* 0x001fca00078e0004 */
[----:B------:R1:W-:Y:S02]  /*0bf0*/  STG.E.U16 desc[UR4][R4.64], R7 ;  /* 0x0000000704007986 */ /* 0x0003e4000c101504 */
.L_x_2027:
        /* <DEDUP_REMOVED lines=8> */
.L_x_2028:
[----:B------:R-:W-:Y:S05]  /*0c80*/  BSYNC B1 ;  /* 0x0000000000017941 */ /* 0x000fea0003800000 */
.L_x_2024:
[----:B------:R-:W-:-:S13]  /*0c90*/  ISETP.GE.AND P0, PT, R23, R2, PT ;  /* 0x000000021700720c */ /* 0x000fda0003f06270 */
[----:B012---:R-:W0:Y:S01]  /*0ca0*/  @!P0 LDC.64 R4, c[0x0][0x218] ;  /* 0x00008600ff048b82 */ /* 0x007e220000000a00 */
[----:B------:R-:W-:Y:S01]  /*0cb0*/  @!P0 IADD3 R3, R0, R23, RZ ;  /* 0x0000001700038210 */ /* 0x000fe20007ffe0ff */
[----:B------:R-:W-:-:S04]  /*0cc0*/  @!P0 VIADD R23, R23, 0x80 ;  /* 0x0000008017178836 */ /* 0x000fc80000000000 */
[----:B0-----:R-:W-:-:S05]  /*0cd0*/  @!P0 IMAD.WIDE.U32 R4, R3, 0x2, R4 ;  /* 0x0000000203048825 */ /* 0x001fca00078e0004 */
[----:B------:R2:W-:Y:S02]  /*0ce0*/  @!P0 STG.E.U16 desc[UR4][R4.64], R9 ;  /* 0x0000000904008986 */ /* 0x0005e4000c101504 */
.L_x_2029:
[----:B------:R-:W-:Y:S05]  /*0cf0*/  BSYNC B0 ;  /* 0x0000000000007941 */ /* 0x000fea0003800000 */
.L_x_2023:
        /* <DEDUP_REMOVED lines=8> */
.L_x_2030:
        /* <DEDUP_REMOVED lines=16> */
.L_x_8027:


//--------------------- .text._ZN2at6native29vectorized_elementwise_kernelILi4ENS0_13AUnaryFunctorIN3c104HalfES4_S4_ZZZNS0_20copysign_kernel_cudaERNS_18TensorIteratorBaseEENKUlvE_clEvENKUlvE2_clEvEUlS4_S4_E_EESt5arrayIPcLm2EEEEviT0_T1_ --------------------------
	.section	.text._ZN2at6native29vectorized_elementwise_kernelILi4ENS0_13AUnaryFunctorIN3c104HalfES4_S4_ZZZNS0_20copysign_kernel_cudaERNS_18TensorIteratorBaseEENKUlvE_clEvENKUlvE2_clEvEUlS4_S4_E_EESt5arrayIPcLm2EEEEviT0_T1_,"ax",@progbits
	.align	128
        .global         _ZN2at6native29vectorized_elementwise_kernelILi4ENS0_13AUnaryFunctorIN3c104HalfES4_S4_ZZZNS0_20copysign_kernel_cudaERNS_18TensorIteratorBaseEENKUlvE_clEvENKUlvE2_clEvEUlS4_S4_E_EESt5arrayIPcLm2EEEEviT0_T1_
        .type           _ZN2at6native29vectorized_elementwise_kernelILi4ENS0_13AUnaryFunctorIN3c104HalfES4_S4_ZZZNS0_20copysign_kernel_cudaERNS_18TensorIteratorBaseEENKUlvE_clEvENKUlvE2_clEvEUlS4_S4_E_EESt5arrayIPcLm2EEEEviT0_T1_,@function
        .size           _ZN2at6native29vectorized_elementwise_kernelILi4ENS0_13AUnaryFunctorIN3c104HalfES4_S4_ZZZNS0_20copysign_kernel_cudaERNS_18TensorIteratorBaseEENKUlvE_clEvENKUlvE2_clEvEUlS4_S4_E_EESt5arrayIPcLm2EEEEviT0_T1_,(.L_x_8028 - _ZN2at6native29vectorized_elementwise_kernelILi4ENS0_13AUnaryFunctorIN3c104HalfES4_S4_ZZZNS0_20copysign_kernel_cudaERNS_18TensorIteratorBaseEENKUlvE_clEvENKUlvE2_clEvEUlS4_S4_E_EESt5arrayIPcLm2EEEEviT0_T1_)
        .other          _ZN2at6native29vectorized_elementwise_kernelILi4ENS0_13AUnaryFunctorIN3c104HalfES4_S4_ZZZNS0_20copysign_kernel_cudaERNS_18TensorIteratorBaseEENKUlvE_clEvENKUlvE2_clEvEUlS4_S4_E_EESt5arrayIPcLm2EEEEviT0_T1_,@"STO_CUDA_ENTRY STV_DEFAULT"
_ZN2at6native29vectorized_elementwise_kernelILi4ENS0_13AUnaryFunctorIN3c104HalfES4_S4_ZZZNS0_20copysign_kernel_cudaERNS_18TensorIteratorBaseEENKUlvE_clEvENKUlvE2_clEvEUlS4_S4_E_EESt5arrayIPcLm2EEEEviT0_T1_:
.text._ZN2at6native29vectorized_elementwise_kernelILi4ENS0_13AUnaryFunctorIN3c104HalfES4_S4_ZZZNS0_20copysign_kernel_cudaERNS_18TensorIteratorBaseEENKUlvE_clEvENKUlvE2_clEvEUlS4_S4_E_EESt5arrayIPcLm2EEEEviT0_T1_:
        /* <DEDUP_REMOVED lines=18> */
[----:B-1----:R-:W-:Y:S02]  /*0120*/  HADD2.F32 R0, -RZ, R8.H0_H0 ;  /* 0x20000008ff007230 */ /* 0x002fe40000004100 */
[--C-:B--2---:R-:W-:Y:S02]  /*0130*/  HADD2.F32 R13, -RZ, R15.reuse.H0_H0 ;  /* 0x2000000fff0d7230 */ /* 0x104fe40000004100 */
[--C-:B------:R-:W-:Y:S02]  /*0140*/  HADD2.F32 R9, -RZ, R14.reuse.H0_H0 ;  /* 0x2000000eff097230 */ /* 0x100fe40000004100 */
[----:B------:R-:W-:Y:S01]  /*0150*/  HADD2.F32 R11, -RZ, R14.H1_H1 ;  /* 0x3000000eff0b7230 */ /* 0x000fe20000004100 */
[C---:B------:R-:W-:Y:S01]  /*0160*/  LOP3.LUT R13, R0.reuse, 0x80000000, R13, 0xb8, !PT ;  /* 0x80000000000d7812 */ /* 0x040fe200078eb80d */
[----:B------:R-:W-:Y:S01]  /*0170*/  HADD2.F32 R15, -RZ, R15.H1_H1 ;  /* 0x3000000fff0f7230 */ /* 0x000fe20000004100 */
[----:B------:R-:W-:Y:S01]  /*0180*/  LOP3.LUT R9, R0, 0x80000000, R9, 0xb8, !PT ;  /* 0x8000000000097812 */ /* 0x000fe200078eb809 */
[----:B---3--:R-:W-:-:S02]  /*0190*/  HADD2.F32 R17, -RZ, R4.H0_H0 ;  /* 0x20000004ff117230 */ /* 0x008fc40000004100 */
[----:B------:R-:W-:Y:S01]  /*01a0*/  HADD2.F32 R7, -RZ, R4.H1_H1 ;  /* 0x30000004ff077230 */ /* 0x000fe20000004100 */
[C---:B------:R-:W-:Y:S01]  /*01b0*/  LOP3.LUT R4, R0.reuse, 0x80000000, R11, 0xb8, !PT ;  /* 0x8000000000047812 */ /* 0x040fe200078eb80b */
[--C-:B------:R-:W-:Y:S01]  /*01c0*/  HADD2.F32 R19, -RZ, R5.reuse.H0_H0 ;  /* 0x20000005ff137230 */ /* 0x100fe20000004100 */
[C---:B------:R-:W-:Y:S01]  /*01d0*/  LOP3.LUT R6, R0.reuse, 0x80000000, R15, 0xb8, !PT ;  /* 0x8000000000067812 */ /* 0x040fe200078eb80f */
[----:B------:R-:W-:Y:S01]  /*01e0*/  HADD2.F32 R5, -RZ, R5.H1_H1 ;  /* 0x30000005ff057230 */ /* 0x000fe20000004100 */
[C---:B------:R-:W-:Y:S02]  /*01f0*/  LOP3.LUT R17, R0.reuse, 0x80000000, R17, 0xb8, !PT ;  /* 0x8000000000117812 */ /* 0x040fe400078eb811 */
[C---:B------:R-:W-:Y:S02]  /*0200*/  LOP3.LUT R8, R0.reuse, 0x80000000, R7, 0xb8, !PT ;  /* 0x8000000000087812 */ /* 0x040fe400078eb807 */
[C---:B------:R-:W-:Y:S02]  /*0210*/  LOP3.LUT R19, R0.reuse, 0x80000000, R19, 0xb8, !PT ;  /* 0x8000000000137812 */ /* 0x040fe400078eb813 */
[----:B------:R-:W-:-:S02]  /*0220*/  LOP3.LUT R0, R0, 0x80000000, R5, 0xb8, !PT ;  /* 0x8000000000007812 */ /* 0x000fc400078eb805 */
[----:B------:R-:W-:Y:S02]  /*0230*/  F2FP.F16.F32.PACK_AB R4, R4, R9 ;  /* 0x000000090404723e */ /* 0x000fe400000000ff */
[----:B------:R-:W-:Y:S02]  /*0240*/  F2FP.F16.F32.PACK_AB R5, R6, R13 ;  /* 0x0000000d0605723e */ /* 0x000fe400000000ff */
[----:B------:R-:W-:Y:S02]  /*0250*/  F2FP.F16.F32.PACK_AB R8, R8, R17 ;  /* 0x000000110808723e */ /* 0x000fe400000000ff */
[----:B------:R-:W-:Y:S01]  /*0260*/  F2FP.F16.F32.PACK_AB R9, R0, R19 ;  /* 0x000000130009723e */ /* 0x000fe200000000ff */
[----:B------:R-:W-:Y:S04]  /*0270*/  STG.E.64 desc[UR4][R2.64], R4 ;  /* 0x0000000402007986 */ /* 0x000fe8000c101b04 */
[----:B------:R-:W-:Y:S01]  /*0280*/  STG.E.64 desc[UR4][R2.64+0x400], R8 ;  /* 0x0004000802007986 */ /* 0x000fe2000c101b04 */
[----:B------:R-:W-:Y:S05]  /*0290*/  EXIT ;  /* 0x000000000000794d */ /* 0x000fea0003800000 */
.L_x_2031:
        /* <DEDUP_REMOVED lines=132> */
.L_x_2034:
[----:B------:R-:W-:-:S13]  /*0ae0*/  ISETP.GE.AND P0, PT, R23, R2, PT ;  /* 0x000000021700720c */ /* 0x000fda0003f06270 */
[----:B------:R-:W-:Y:S05]  /*0af0*/  @P0 BRA `(.L_x_2036) ;  /* 0x0000000000300947 */ /* 0x000fea0003800000 */
[----:B0-----:R-:W0:Y:S01]  /*0b00*/  LDC.64 R4, c[0x0][0x218] ;  /* 0x00008600ff047b82 */ /* 0x001e220000000a00 */
[----:B------:R-:W-:Y:S01]  /*0b10*/  IADD3 R3, R0, R23, RZ ;  /* 0x0000001700037210 */ /* 0x000fe20007ffe0ff */
[----:B------:R-:W-:-:S04]  /*0b20*/  VIADD R23, R23, 0x80 ;  /* 0x0000008017177836 */ /* 0x000fc80000000000 */
[----:B0-----:R-:W-:-:S05]  /*0b30*/  IMAD.WIDE.U32 R4, R3, 0x2, R4 ;  /* 0x0000000203047825 */ /* 0x001fca00078e0004 */
[----:B------:R1:W-:Y:S02]  /*0b40*/  STG.E.U16 desc[UR4][R4.64], R6 ;  /* 0x0000000604007986 */ /* 0x0003e4000c101504 */
.L_x_2035:
[----:B------:R-:W-:-:S13]  /*0b50*/  ISETP.GE.AND P0, PT, R23, R2, PT ;  /* 0x000000021700720c */ /* 0x000fda0003f06270 */
[----:B------:R-:W-:Y:S05]  /*0b60*/  @P0 BRA `(.L_x_2037) ;  /* 0x0000000000340947 */ /* 0x000fea0003800000 */
[----:B01----:R-:W0:Y:S01]  /*0b70*/  LDC.64 R4, c[0x0][0x218] ;  /* 0x00008600ff047b82 */ /* 0x003e220000000a00 */
[----:B------:R-:W-:Y:S01]  /*0b80*/  IMAD.IADD R3, R0, 0x1, R23 ;  /* 0x0000000100037824 */ /* 0x000fe200078e0217 */
[----:B------:R-:W-:-:S03]  /*0b90*/  IADD3 R23, R23, 0x80, RZ ;  /* 0x0000008017177810 */ /* 0x000fc60007ffe0ff */
[----:B0-----:R-:W-:-:S05]  /*0ba0*/  IMAD.WIDE.U32 R4, R3, 0x2, R4 ;  /* 0x0000000203047825 */ /* 0x001fca00078e0004 */
[----:B------:R1:W-:Y:S02]  /*0bb0*/  STG.E.U16 desc[UR4][R4.64], R7 ;  /* 0x0000000704007986 */ /* 0x0003e4000c101504 */
.L_x_2036:
        /* <DEDUP_REMOVED lines=8> */
.L_x_2037:
[----:B------:R-:W-:Y:S05]  /*0c40*/  BSYNC B1 ;  /* 0x0000000000017941 */ /* 0x000fea0003800000 */
.L_x_2033:
[----:B------:R-:W-:-:S13]  /*0c50*/  ISETP.GE.AND P0, PT, R23, R2, PT ;  /* 0x000000021700720c */ /* 0x000fda0003f06270 */
[----:B012---:R-:W0:Y:S01]  /*0c60*/  @!P0 LDC.64 R4, c[0x0][0x218] ;  /* 0x00008600ff048b82 */ /* 0x007e220000000a00 */
[----:B------:R-:W-:Y:S01]  /*0c70*/  @!P0 IADD3 R3, R0, R23, RZ ;  /* 0x0000001700038210 */ /* 0x000fe20007ffe0ff */
[----:B------:R-:W-:-:S04]  /*0c80*/  @!P0 VIADD R23, R23, 0x80 ;  /* 0x0000008017178836 */ /* 0x000fc80000000000 */
[----:B0-----:R-:W-:-:S05]  /*0c90*/  @!P0 IMAD.WIDE.U32 R4, R3, 0x2, R4 ;  /* 0x0000000203048825 */ /* 0x001fca00078e0004 */
[----:B------:R2:W-:Y:S02]  /*0ca0*/  @!P0 STG.E.U16 desc[UR4][R4.64], R9 ;  /* 0x0000000904008986 */ /* 0x0005e4000c101504 */
.L_x_2038:
[----:B------:R-:W-:Y:S05]  /*0cb0*/  BSYNC B0 ;  /* 0x0000000000007941 */ /* 0x000fea0003800000 */
.L_x_2032:
        /* <DEDUP_REMOVED lines=8> */
.L_x_2039:
        /* <DEDUP_REMOVED lines=12> */
.L_x_8028:


//--------------------- .text._ZN2at6native29vectorized_elementwise_kernelILi8ENS0_13AUnaryFunctorIN3c104HalfES4_S4_ZZZNS0_20copysign_kernel_cudaERNS_18TensorIteratorBaseEENKUlvE_clEvENKUlvE2_clEvEUlS4_S4_E_EESt5arrayIPcLm2EEEEviT0_T1_ --------------------------
	.section	.text._ZN2at6native29vectorized_elementwise_kernelILi8ENS0_13AUnaryFunctorIN3c104HalfES4_S4_ZZZNS0_20copysign_kernel_cudaERNS_18TensorIteratorBaseEENKUlvE_clEvENKUlvE2_clEvEUlS4_S4_E_EESt5arrayIPcLm2EEEEviT0_T1_,"ax",@progbits
	.align	128
        .global         _ZN2at6native29vectorized_elementwise_kernelILi8ENS0_13AUnaryFunctorIN3c104HalfES4_S4_ZZZNS0_20copysign_kernel_cudaERNS_18TensorIteratorBaseEENKUlvE_clEvENKUlvE2_clEvEUlS4_S4_E_EESt5arrayIPcLm2EEEEviT0_T1_
        .type           _ZN2at6native29vectorized_elementwise_kernelILi8ENS0_13AUnaryFunctorIN3c104HalfES4_S4_ZZZNS0_20copysign_kernel_cudaERNS_18TensorIteratorBaseEENKUlvE_clEvENKUlvE2_clEvEUlS4_S4_E_EESt5arrayIPcLm2EEEEviT0_T1_,@function
        .size           _ZN2at6native29vectorized_elementwise_kernelILi8ENS0_13AUnaryFunctorIN3c104HalfES4_S4_ZZZNS0_20copysign_kernel_cudaERNS_18TensorIteratorBaseEENKUlvE_clEvENKUlvE2_clEvEUlS4_S4_E_EESt5arrayIPcLm2EEEEviT0_T1_,(.L_x_8029 - _ZN2at6native29vectorized_elementwise_kernelILi8ENS0_13AUnaryFunctorIN3c104HalfES4_S4_ZZZNS0_20copysign_kernel_cudaERNS_18TensorIteratorBaseEENKUlvE_clEvENKUlvE2_clEvEUlS4_S4_E_EESt5arrayIPcLm2EEEEviT0_T1_)
        .other          _ZN2at6native29vectorized_elementwise_kernelILi8ENS0_13AUnaryFunctorIN3c104HalfES4_S4_ZZZNS0_20copysign_kernel_cudaERNS_18TensorIteratorBaseEENKUlvE_clEvENKUlvE2_clEvEUlS4_S4_E_EESt5arrayIPcLm2EEEEviT0_T1_,@"STO_CUDA_ENTRY STV_DEFAULT"
_ZN2at6native29vectorized_elementwise_kernelILi8ENS0_13AUnaryFunctorIN3c104HalfES4_S4_ZZZNS0_20copysign_kernel_cudaERNS_18TensorIteratorBaseEENKUlvE_clEvENKUlvE2_clEvEUlS4_S4_E_EESt5arrayIPcLm2EEEEviT0_T1_:
.text._ZN2at6native29vectorized_elementwise_kernelILi8ENS0_13AUnaryFunctorIN3c104HalfES4_S4_ZZZNS0_20copysign_kernel_cudaERNS_18TensorIteratorBaseEENKUlvE_clEvENKUlvE2_clEvEUlS4_S4_E_EESt5arrayIPcLm2EEEEviT0_T1_:
        /* <DEDUP_REMOVED lines=21> */
[C---:B------:R-:W-:Y:S01]  /*0150*/  LOP3.LUT R4, R8.reuse, 0x80000000, R11, 0xb8, !PT ;  /* 0x8000000008047812 */ /* 0x040fe200078eb80b */
[----:B------:R-:W-:Y:S01]  /*0160*/  HADD2.F32 R17, -RZ, R5.H1_H1 ;  /* 0x30000005ff117230 */ /* 0x000fe20000004100 */
[C---:B------:R-:W-:Y:S01]  /*0170*/  LOP3.LUT R13, R8.reuse, 0x80000000, R13, 0xb8, !PT ;  /* 0x80000000080d7812 */ /* 0x040fe200078eb80d */
[--C-:B------:R-:W-:Y:S01]  /*0180*/  HADD2.F32 R19, -RZ, R6.reuse.H0_H0 ;  /* 0x20000006ff137230 */ /* 0x100fe20000004100 */
[C---:B------:R-:W-:Y:S01]  /*0190*/  LOP3.LUT R5, R8.reuse, 0x80000000, R15, 0xb8, !PT ;  /* 0x8000000008057812 */ /* 0x040fe200078eb80f */
[----:B------:R-:W-:Y:S01]  /*01a0*/  HADD2.F32 R21, -RZ, R6.H1_H1 ;  /* 0x30000006ff157230 */ /* 0x000fe20000004100 */
[C---:B------:R-:W-:Y:S01]  /*01b0*/  LOP3.LUT R0, R8.reuse, 0x80000000, R17, 0xb8, !PT ;  /* 0x8000000008007812 */ /* 0x040fe200078eb811 */
[--C-:B------:R-:W-:Y:S01]  /*01c0*/  HADD2.F32 R23, -RZ, R7.reuse.H0_H0 ;  /* 0x20000007ff177230 */ /* 0x100fe20000004100 */
[C---:B------:R-:W-:Y:S01]  /*01d0*/  LOP3.LUT R6, R8.reuse, 0x80000000, R19, 0xb8, !PT ;  /* 0x8000000008067812 */ /* 0x040fe200078eb813 */
[----:B------:R-:W-:Y:S01]  /*01e0*/  HADD2.F32 R25, -RZ, R7.H1_H1 ;  /* 0x30000007ff197230 */ /* 0x000fe20000004100 */
[----:B------:R-:W-:-:S02]  /*01f0*/  LOP3.LUT R21, R8, 0x80000000, R21, 0xb8, !PT ;  /* 0x8000000008157812 */ /* 0x000fc400078eb815 */
[C---:B------:R-:W-:Y:S02]  /*0200*/  LOP3.LUT R7, R8.reuse, 0x80000000, R23, 0xb8, !PT ;  /* 0x8000000008077812 */ /* 0x040fe400078eb817 */
[----:B------:R-:W-:Y:S02]  /*0210*/  LOP3.LUT R8, R8, 0x80000000, R25, 0xb8, !PT ;  /* 0x8000000008087812 */ /* 0x000fe400078eb819 */
[----:B------:R-:W-:Y:S02]  /*0220*/  F2FP.F16.F32.PACK_AB R4, R13, R4 ;  /* 0x000000040d04723e */ /* 0x000fe400000000ff */
[----:B------:R-:W-:Y:S02]  /*0230*/  F2FP.F16.F32.PACK_AB R5, R0, R5 ;  /* 0x000000050005723e */ /* 0x000fe400000000ff */
[----:B------:R-:W-:Y:S02]  /*0240*/  F2FP.F16.F32.PACK_AB R6, R21, R6 ;  /* 0x000000061506723e */ /* 0x000fe400000000ff */
[----:B------:R-:W-:-:S05]  /*0250*/  F2FP.F16.F32.PACK_AB R7, R8, R7 ;  /* 0x000000070807723e */ /* 0x000fca00000000ff */
[----:B------:R-:W-:Y:S01]  /*0260*/  STG.E.128 desc[UR4][R2.64], R4 ;  /* 0x0000000402007986 */ /* 0x000fe2000c101d04 */
[----:B------:R-:W-:Y:S05]  /*0270*/  EXIT ;  /* 0x000000000000794d */ /* 0x000fea0003800000 */
.L_x_2040:
        /* <DEDUP_REMOVED lines=132> */
.L_x_2043:
[----:B------:R-:W-:-:S13]  /*0ac0*/  ISETP.GE.AND P0, PT, R23, R2, PT ;  /* 0x000000021700720c */ /* 0x000fda0003f06270 */
[----:B------:R-:W-:Y:S05]  /*0ad0*/  @P0 BRA `(.L_x_2045) ;  /* 0x0000000000300947 */ /* 0x000fea0003800000 */
[----:B0-----:R-:W0:Y:S01]  /*0ae0*/  LDC.64 R4, c[0x0][0x218] ;  /* 0x00008600ff047b82 */ /* 0x001e220000000a00 */
[----:B------:R-:W-:Y:S01]  /*0af0*/  IADD3 R3, R0, R23, RZ ;  /* 0x0000001700037210 */ /* 0x000fe20007ffe0ff */
[----:B------:R-:W-:-:S04]  /*0b00*/  VIADD R23, R23, 0x80 ;  /* 0x0000008017177836 */ /* 0x000fc80000000000 */
[----:B0-----:R-:W-:-:S05]  /*0b10*/  IMAD.WIDE.U32 R4, R3, 0x2, R4 ;  /* 0x0000000203047825 */ /* 0x001fca00078e0004 */
[----:B------:R1:W-:Y:S02]  /*0b20*/  STG.E.U16 desc[UR4][R4.64], R6 ;  /* 0x0000000604007986 */ /* 0x0003e4000c101504 */
.L_x_2044:
[----:B------:R-:W-:-:S13]  /*0b30*/  ISETP.GE.AND P0, PT, R23, R2, PT ;  /* 0x000000021700720c */ /* 0x000fda0003f06270 */
[----:B------:R-:W-:Y:S05]  /*0b40*/  @P0 BRA `(.L_x_2046) ;  /* 0x0000000000340947 */ /* 0x000fea0003800000 */
[----:B01----:R-:W0:Y:S01]  /*0b50*/  LDC.64 R4, c[0x0][0x218] ;  /* 0x00008600ff047b82 */ /* 0x003e220000000a00 */
[----:B------:R-:W-:Y:S01]  /*0b60*/  IMAD.IADD R3, R0, 0x1, R23 ;  /* 0x0000000100037824 */ /* 0x000fe200078e0217 */
[----:B------:R-:W-:-:S03]  /*0b70*/  IADD3 R23, R23, 0x80, RZ ;  /* 0x0000008017177810 */ /* 0x000fc60007ffe0ff */
[----:B0-----:R-:W-:-:S05]  /*0b80*/  IMAD.WIDE.U32 R4, R3, 0x2, R4 ;  /* 0x0000000203047825 */ /* 0x001fca00078e0004 */
[----:B------:R1:W-:Y:S02]  /*0b90*/  STG.E.U16 desc[UR4][R4.64], R7 ;  /* 0x0000000704007986 */ /* 0x0003e4000c101504 */
.L_x_2045:
        /* <DEDUP_REMOVED lines=8> */
.L_x_2046:
[----:B------:R-:W-:Y:S05]  /*0c20*/  BSYNC B1 ;  /* 0x0000000000017941 */ /* 0x000fea0003800000 */
.L_x_2042:
[----:B------:R-:W-:-:S13]  /*0c30*/  ISETP.GE.AND P0, PT, R23, R2, PT ;  /* 0x000000021700720c */ /* 0x000fda0003f06270 */
[----:B012---:R-:W0:Y:S01]  /*0c40*/  @!P0 LDC.64 R4, c[0x0][0x218] ;  /* 0x00008600ff048b82 */ /* 0x007e220000000a00 */
[----:B------:R-:W-:Y:S01]  /*0c50*/  @!P0 IADD3 R3, R0, R23, RZ ;  /* 0x0000001700038210 */ /* 0x000fe20007ffe0ff */
[----:B------:R-:W-:-:S04]  /*0c60*/  @!P0 VIADD R23, R23, 0x80 ;  /* 0x0000008017178836 */ /* 0x000fc80000000000 */
[----:B0-----:R-:W-:-:S05]  /*0c70*/  @!P0 IMAD.WIDE.U32 R4, R3, 0x2, R4 ;  /* 0x0000000203048825 */ /* 0x001fca00078e0004 */
[----:B------:R2:W-:Y:S02]  /*0c80*/  @!P0 STG.E.U16 desc[UR4][R4.64], R9 ;  /* 0x0000000904008986 */ /* 0x0005e4000c101504 */
.L_x_2047:
[----:B------:R-:W-:Y:S05]  /*0c90*/  BSYNC B0 ;  /* 0x0000000000007941 */ /* 0x000fea0003800000 */
.L_x_2041:
        /* <DEDUP_REMOVED lines=8> */
.L_x_2048:
        /* <DEDUP_REMOVED lines=14> */
.L_x_8029:


//--------------------- .text._ZN2at6native18elementwise_kernelILi128ELi4EZNS0_15gpu_kernel_implINS0_13BinaryFunctorIN3c108BFloat16ES5_S5_ZZZNS0_20copysign_kernel_cudaERNS_18TensorIteratorBaseEENKUlvE_clEvENKUlvE1_clEvEUlS5_S5_E_EEEEvS7_RKT_EUliE_EEviT1_ --------------------------
	.section	.text._ZN2at6native18elementwise_kernelILi128ELi4EZNS0_15gpu_kernel_implINS0_13BinaryFunctorIN3c108BFloat16ES5_S5_ZZZNS0_20copysign_kernel_cudaERNS_18TensorIteratorBaseEENKUlvE_clEvENKUlvE1_clEvEUlS5_S5_E_EEEEvS7_RKT_EUliE_EEviT1_,"ax",@progbits
	.align	128
        .global         _ZN2at6native18elementwise_kernelILi128ELi4EZNS0_15gpu_kernel_implINS0_13BinaryFunctorIN3c108BFloat16ES5_S5_ZZZNS0_20copysign_kernel_cudaERNS_18TensorIteratorBaseEENKUlvE_clEvENKUlvE1_clEvEUlS5_S5_E_EEEEvS7_RKT_EUliE_EEviT1_
        .type           _ZN2at6native18elementwise_kernelILi128ELi4EZNS0_15gpu_kernel_implINS0_13BinaryFunctorIN3c108BFloat16ES5_S5_ZZZNS0_20copysign_kernel_cudaERNS_18TensorIteratorBaseEENKUlvE_clEvENKUlvE1_clEvEUlS5_S5_E_EEEEvS7_RKT_EUliE_EEviT1_,@function
        .size           _ZN2at6native18elementwise_kernelILi128ELi4EZNS0_15gpu_kernel_implINS0_13BinaryFunctorIN3c108BFloat16ES5_S5_ZZZNS0_20copysign_kernel_cudaERNS_18TensorIteratorBaseEENKUlvE_clEvENKUlvE1_clEvEUlS5_S5_E_EEEEvS7_RKT_EUliE_EEviT1_,(.L_x_8030 - _ZN2at6native18elementwise_kernelILi128ELi4EZNS0_15gpu_kernel_implINS0_13BinaryFunctorIN3c108BFloat16ES5_S5_ZZZNS0_20copysign_kernel_cudaERNS_18TensorIteratorBaseEENKUlvE_clEvENKUlvE1_clEvEUlS5_S5_E_EEEEvS7_RKT_EUliE_EEviT1_)
        .other          _ZN2at6native18elementwise_kernelILi128ELi4EZNS0_15gpu_kernel_implINS0_13BinaryFunctorIN3c108BFloat16ES5_S5_ZZZNS0_20copysign_kernel_cudaERNS_18TensorIteratorBaseEENKUlvE_clEvENKUlvE1_clEvEUlS5_S5_E_EEEEvS7_RKT_EUliE_EEviT1_,@"STO_CUDA_ENTRY STV_DEFAULT"
_ZN2at6native18elementwise_kernelILi128ELi4EZNS0_15gpu_kernel_implINS0_13BinaryFunctorIN3c108BFloat16ES5_S5_ZZZNS0_20copysign_kernel_cudaERNS_18TensorIteratorBaseEENKUlvE_clEvENKUlvE1_clEvEUlS5_S5_E_EEEEvS7_RKT_EUliE_EEviT1_:
.text._ZN2at6native18elementwise_kernelILi128ELi4EZNS0_15gpu_kernel_implINS0_13BinaryFunctorIN3c108BFloat16ES5_S5_ZZZNS0_20copysign_kernel_cudaERNS_18TensorIteratorBaseEENKUlvE_clEvENKUlvE1_clEvEUlS5_S5_E_EEEEvS7_RKT_EUliE_EEviT1_:
        /* <DEDUP_REMOVED lines=365> */
.L_x_2051:
        /* <DEDUP_REMOVED lines=20> */
[----:B0-----:R-:W-:-:S04]  /*1810*/  F2FP.BF16.F32.PACK_AB R0, RZ, R0 ;  /* 0x00000000ff00723e */ /* 0x001fc800000010ff */
[----:B------:R-:W-:Y:S01]  /*1820*/  PRMT R19, R0, 0x7610, R19 ;  /* 0x0000761000137816 */ /* 0x000fe20000000013 */
[----:B------:R-:W-:Y:S06]  /*1830*/  BRA `(.L_x_2057) ;  /* 0x0000000c00dc7947 */ /* 0x000fec0003800000 */
.L_x_2055:
[----:B------:R-:W2:Y:S02]  /*1840*/  LDG.E.U8 R2, desc[UR36][R2.64] ;  /* 0x0000002402027981 */ /* 0x000ea4000c1e1100 */
[----:B--2---:R-:W-:-:S04]  /*1850*/  I2FP.F32.U32 R0, R2 ;  /* 0x0000000200007245 */ /* 0x004fc80000201000 */
[----:B------:R-:W-:-:S04]  /*1860*/  F2FP.BF16.F32.PACK_AB R0, RZ, R0 ;  /* 0x00000000ff00723e */ /* 0x000fc800000010ff */
[----:B------:R-:W-:Y:S01]  /*1870*/  PRMT R19, R0, 0x7610, R19 ;  /* 0x0000761000137816 */ /* 0x000fe20000000013 */
[----:B------:R-:W-:Y:S06]  /*1880*/  BRA `(.L_x_2057) ;  /* 0x0000000c00c87947 */ /* 0x000fec0003800000 */
.L_x_2054:
        /* <DEDUP_REMOVED lines=8> */
[----:B0-----:R-:W-:-:S04]  /*1910*/  F2FP.BF16.F32.PACK_AB R0, RZ, R0 ;  /* 0x00000000ff00723e */ /* 0x001fc800000010ff */
[----:B------:R-:W-:Y:S01]  /*1920*/  PRMT R19, R0, 0x7610, R19 ;  /* 0x0000761000137816 */ /* 0x000fe20000000013 */
[----:B------:R-:W-:Y:S06]  /*1930*/  BRA `(.L_x_2057) ;  /* 0x0000000c009c7947 */ /* 0x000fec0003800000 */
.L_x_2059:
[----:B------:R-:W2:Y:S02]  /*1940*/  LDG.E R2, desc[UR36][R2.64] ;  /* 0x0000002402027981 */ /* 0x000ea4000c1e1900 */
[----:B--2---:R-:W-:-:S04]  /*1950*/  I2FP.F32.S32 R0, R2 ;  /* 0x0000000200007245 */ /* 0x004fc80000201400 */
[----:B------:R-:W-:-:S04]  /*1960*/  F2FP.BF16.F32.PACK_AB R0, RZ, R0 ;  /* 0x00000000ff00723e */ /* 0x000fc800000010ff */
[----:B------:R-:W-:Y:S01]  /*1970*/  PRMT R19, R0, 0x7610, R19 ;  /* 0x0000761000137816 */ /* 0x000fe20000000013 */
[----:B------:R-:W-:Y:S06]  /*1980*/  BRA `(.L_x_2057) ;  /* 0x0000000c00887947 */ /* 0x000fec0003800000 */
.L_x_2058:
[----:B------:R-:W2:Y:S02]  /*1990*/  LDG.E.U16 R2, desc[UR36][R2.64] ;  /* 0x0000002402027981 */ /* 0x000ea4000c1e1500 */
[----:B--2---:R-:W0:Y:S02]  /*19a0*/  I2F.S16 R0, R2 ;  /* 0x0000000200007306 */ /* 0x004e240000101400 */
[----:B0-----:R-:W-:-:S04]  /*19b0*/  F2FP.BF16.F32.PACK_AB R0, RZ, R0 ;  /* 0x00000000ff00723e */ /* 0x001fc800000010ff */
[----:B------:R-:W-:Y:S01]  /*19c0*/  PRMT R19, R0, 0x7610, R19 ;  /* 0x0000761000137816 */ /* 0x000fe20000000013 */
[----:B------:R-:W-:Y:S06]  /*19d0*/  BRA `(.L_x_2057) ;  /* 0x0000000c00747947 */ /* 0x000fec0003800000 */
.L_x_2053:
[----:B------:R-:W-:-:S13]  /*19e0*/  ISETP.GT.AND P0, PT, R4, 0x6, PT ;  /* 0x000000060400780c */ /* 0x000fda0003f04270 */
[----:B------:R-:W-:Y:S05]  /*19f0*/  @P0 BRA `(.L_x_2060) ;  /* 0x0000000000300947 */ /* 0x000fea0003800000 */
[----:B------:R-:W-:-:S13]  /*1a00*/  ISETP.NE.AND P0, PT, R4, 0x5, PT ;  /* 0x000000050400780c */ /* 0x000fda0003f05270 */
[----:B------:R-:W-:Y:S05]  /*1a10*/  @!P0 BRA `(.L_x_2061) ;  /* 0x0000000000148947 */ /* 0x000fea0003800000 */
[----:B------:R-:W-:-:S13]  /*1a20*/  ISETP.NE.AND P0, PT, R4, 0x6, PT ;  /* 0x000000060400780c */ /* 0x000fda0003f05270 */
[----:B------:R-:W-:Y:S05]  /*1a30*/  @P0 BRA `(.L_x_2056) ;  /* 0x0000000800f00947 */ /* 0x000fea0003800000 */
[----:B------:R-:W2:Y:S02]  /*1a40*/  LDG.E R2, desc[UR36][R2.64] ;  /* 0x0000002402027981 */ /* 0x000ea4000c1e1900 */
[----:B--2---:R-:W-:Y:S01]  /*1a50*/  F2FP.BF16.F32.PACK_AB R19, RZ, R2 ;  /* 0x00000002ff13723e */ /* 0x004fe200000010ff */
[----:B------:R-:W-:Y:S06]  /*1a60*/  BRA `(.L_x_2057) ;  /* 0x0000000c00507947 */ /* 0x000fec0003800000 */
.L_x_2061:
[----:B------:R-:W2:Y:S02]  /*1a70*/  LDG.E.U16 R0, desc[UR36][R2.64] ;  /* 0x0000002402007981 */ /* 0x000ea4000c1e1500 */
[----:B--2---:R-:W-:-:S05]  /*1a80*/  HADD2.F32 R0, -RZ, R0.H0_H0 ;  /* 0x20000000ff007230 */ /* 0x004fca0000004100 */
[----:B------:R-:W-:-:S04]  /*1a90*/  F2FP.BF16.F32.PACK_AB R0, RZ, R0 ;  /* 0x00000000ff00723e */ /* 0x000fc800000010ff */
[----:B------:R-:W-:Y:S01]  /*1aa0*/  PRMT R19, R0, 0x7610, R19 ;  /* 0x0000761000137816 */ /* 0x000fe20000000013 */
[----:B------:R-:W-:Y:S06]  /*1ab0*/  BRA `(.L_x_2057) ;  /* 0x0000000c003c7947 */ /* 0x000fec0003800000 */
.L_x_2060:
[----:B------:R-:W-:-:S13]  /*1ac0*/  ISETP.NE.AND P0, PT, R4, 0x7, PT ;  /* 0x000000070400780c */ /* 0x000fda0003f05270 */
[----:B------:R-:W-:Y:S05]  /*1ad0*/  @!P0 BRA `(.L_x_2062) ;  /* 0x0000000000308947 */ /* 0x000fea0003800000 */
[----:B------:R-:W-:-:S13]  /*1ae0*/  ISETP.NE.AND P0, PT, R4, 0x8, PT ;  /* 0x000000080400780c */ /* 0x000fda0003f05270 */
[----:B------:R-:W-:Y:S05]  /*1af0*/  @!P0 BRA `(.L_x_2063) ;  /* 0x0000000000148947 */ /* 0x000fea0003800000 */
[----:B------:R-:W-:-:S13]  /*1b00*/  ISETP.NE.AND P0, PT, R4, 0x9, PT ;  /* 0x000000090400780c */ /* 0x000fda0003f05270 */
[----:B------:R-:W-:Y:S05]  /*1b10*/  @P0 BRA `(.L_x_2056) ;  /* 0x0000000800b80947 */ /* 0x000fea0003800000 */
[----:B------:R-:W2:Y:S02]  /*1b20*/  LDG.E R2, desc[UR36][R2.64] ;  /* 0x0000002402027981 */ /* 0x000ea4000c1e1900 */
[----:B--2---:R-:W-:Y:S01]  /*1b30*/  F2FP.BF16.F32.PACK_AB R19, RZ, R2 ;  /* 0x00000002ff13723e */ /* 0x004fe200000010ff */
[----:B------:R-:W-:Y:S06]  /*1b40*/  BRA `(.L_x_2057) ;  /* 0x0000000c00187947 */ /* 0x000fec0003800000 */
.L_x_2063:
[----:B------:R-:W2:Y:S02]  /*1b50*/  LDG.E.U16 R2, desc[UR36][R2.64] ;  /* 0x0000002402027981 */ /* 0x000ea4000c1e1500 */
[----:B--2---:R-:W-:-:S05]  /*1b60*/  HADD2.F32 R0, -RZ, R2.H0_H0 ;  /* 0x20000002ff007230 */ /* 0x004fca0000004100 */
[----:B------:R-:W-:-:S04]  /*1b70*/  F2FP.BF16.F32.PACK_AB R0, RZ, R0 ;  /* 0x00000000ff00723e */ /* 0x000fc800000010ff */
[----:B------:R-:W-:Y:S01]  /*1b80*/  PRMT R19, R0, 0x7610, R19 ;  /* 0x0000761000137816 */ /* 0x000fe20000000013 */
[----:B------:R-:W-:Y:S06]  /*1b90*/  BRA `(.L_x_2057) ;  /* 0x0000000c00047947 */ /* 0x000fec0003800000 */
.L_x_2062:
[----:B------:R-:W2:Y:S01]  /*1ba0*/  LDG.E.64 R2, desc[UR36][R2.64] ;  /* 0x0000002402027981 */ /* 0x000ea2000c1e1b00 */
[----:B------:R-:W-:Y:S01]  /*1bb0*/  UMOV UR4, 0xf0000000 ;  /* 0xf000000000047882 */ /* 0x000fe20000000000 */
[----:B------:R-:W-:Y:S01]  /*1bc0*/  UMOV UR5, 0x380fffff ;  /* 0x380fffff00057882 */ /* 0x000fe20000000000 */
[----:B--2---:R-:W0:Y:S01]  /*1bd0*/  F2F.F32.F64 R0, R2 ;  /* 0x0000000200007310 */ /* 0x004e220000301000 */
[----:B------:R-:W-:-:S14]  /*1be0*/  DSETP.GEU.AND P0, PT, |R2|, UR4, PT ;  /* 0x0000000402007e2a */ /* 0x000fdc000bf0e200 */
[----:B0-----:R-:W-:-:S05]  /*1bf0*/  @!P0 FMUL R0, R0, 1.175494350822287508e-38 ;  /* 0x0080000000008820 */ /* 0x001fca0000400000 */
[----:B------:R-:W-:-:S04]  /*1c00*/  F2FP.BF16.F32.PACK_AB R0, RZ, R0 ;  /* 0x00000000ff00723e */ /* 0x000fc800000010ff */
[----:B------:R-:W-:Y:S01]  /*1c10*/  PRMT R19, R0, 0x7610, R19 ;  /* 0x0000761000137816 */ /* 0x000fe20000000013 */
[----:B------:R-:W-:Y:S06]  /*1c20*/  BRA `(.L_x_2057) ;  /* 0x0000000800e07947 */ /* 0x000fec0003800000 */
.L_x_2052:
        /* <DEDUP_REMOVED lines=11> */
[----:B------:R-:W-:-:S04]  /*1ce0*/  F2FP.BF16.F32.PACK_AB R0, RZ, R0 ;  /* 0x00000000ff00723e */ /* 0x000fc800000010ff */
[----:B------:R-:W-:Y:S01]  /*1cf0*/  PRMT R19, R0, 0x7610, R19 ;  /* 0x0000761000137816 */ /* 0x000fe20000000013 */
[----:B------:R-:W-:Y:S06]  /*1d00*/  BRA `(.L_x_2057) ;  /* 0x0000000800a87947 */ /* 0x000fec0003800000 */
.L_x_2066:
        /* <DEDUP_REMOVED lines=9> */
.L_x_2065:
        /* <DEDUP_REMOVED lines=25> */
[----:B------:R-:W-:-:S04]  /*1f30*/  F2FP.BF16.F32.PACK_AB R5, RZ, R5 ;  /* 0x00000005ff05723e */ /* 0x000fc800000010ff */
[----:B------:R-:W-:Y:S01]  /*1f40*/  PRMT R19, R5, 0x7610, R19 ;  /* 0x0000761005137816 */ /* 0x000fe20000000013 */
[----:B------:R-:W-:Y:S06]  /*1f50*/  BRA `(.L_x_2057) ;  /* 0x0000000800147947 */ /* 0x000fec0003800000 */
.L_x_2068:
        /* <DEDUP_REMOVED lines=12> */
[----:B------:R-:W-:-:S04]  /*2020*/  F2FP.BF16.F32.PACK_AB R4, RZ, R4 ;  /* 0x00000004ff04723e */ /* 0x000fc800000010ff */
[----:B------:R-:W-:Y:S01]  /*2030*/  PRMT R19, R4, 0x7610, R19 ;  /* 0x0000761004137816 */ /* 0x000fe20000000013 */
[----:B------:R-:W-:Y:S06]  /*2040*/  BRA `(.L_x_2057) ;  /* 0x0000000400d87947 */ /* 0x000fec0003800000 */
.L_x_2067:
[----:B------:R0:W5:Y:S01]  /*2050*/  LDG.E.U16 R19, desc[UR36][R2.64] ;  /* 0x0000002402137981 */ /* 0x000162000c1e1500 */
[----:B------:R-:W-:Y:S05]  /*2060*/  BRA `(.L_x_2057) ;  /* 0x0000000400d07947 */ /* 0x000fea0003800000 */
.L_x_2064:
        /* <DEDUP_REMOVED lines=10> */
[----:B------:R-:W-:-:S04]  /*2110*/  F2FP.BF16.F32.PACK_AB R0, RZ, R0 ;  /* 0x00000000ff00723e */ /* 0x000fc800000010ff */
[----:B------:R-:W-:Y:S01]  /*2120*/  PRMT R19, R0, 0x7610, R19 ;  /* 0x0000761000137816 */ /* 0x000fe20000000013 */
[----:B------:R-:W-:Y:S06]  /*2130*/  BRA `(.L_x_2057) ;  /* 0x00000004009c7947 */ /* 0x000fec0003800000 */
.L_x_2071:
        /* <DEDUP_REMOVED lines=21> */
.L_x_2075:
[----:B------:R-:W-:Y:S05]  /*2290*/  BSYNC B1 ;  /* 0x0000000000017941 */ /* 0x000fea0003800000 */
.L_x_2074:
[----:B------:R-:W-:Y:S01]  /*22a0*/  LEA R3, R0, 0x3b800000, 0x17 ;  /* 0x3b80000000037811 */ /* 0x000fe200078eb8ff */
[----:B------:R-:W-:-:S05]  /*22b0*/  IMAD.SHL.U32 R0, R2, 0x100000, RZ ;  /* 0x0010000002007824 */ /* 0x000fca00078e00ff */
[----:B------:R-:W-:-:S07]  /*22c0*/  LOP3.LUT R0, R3, R0, R4, 0xfe, !PT ;  /* 0x0000000003007212 */ /* 0x000fce00078efe04 */
.L_x_2073:
[----:B------:R-:W-:Y:S05]  /*22d0*/  BSYNC B0 ;  /* 0x0000000000007941 */ /* 0x000fea0003800000 */
.L_x_2072:
[----:B------:R-:W-:-:S04]  /*22e0*/  F2FP.BF16.F32.PACK_AB R0, RZ, R0 ;  /* 0x00000000ff00723e */ /* 0x000fc800000010ff */
[----:B------:R-:W-:Y:S01]  /*22f0*/  PRMT R19, R0, 0x7610, R19 ;  /* 0x0000761000137816 */ /* 0x000fe20000000013 */
[----:B------:R-:W-:Y:S06]  /*2300*/  BRA `(.L_x_2057) ;  /* 0x0000000400287947 */ /* 0x000fec0003800000 */
.L_x_2070:
        /* <DEDUP_REMOVED lines=21> */
.L_x_2079:
[----:B------:R-:W-:Y:S05]  /*2460*/  BSYNC B1 ;  /* 0x0000000000017941 */ /* 0x000fea0003800000 */
.L_x_2078:
[----:B------:R-:W-:Y:S01]  /*2470*/  LEA R3, R0, 0x37800000, 0x17 ;  /* 0x3780000000037811 */ /* 0x000fe200078eb8ff */
[----:B------:R-:W-:-:S05]  /*2480*/  IMAD.SHL.U32 R0, R2, 0x200000, RZ ;  /* 0x0020000002007824 */ /* 0x000fca00078e00ff */
[----:B------:R-:W-:-:S07]  /*2490*/  LOP3.LUT R0, R3, R0, R4, 0xfe, !PT ;  /* 0x0000000003007212 */ /* 0x000fce00078efe04 */
.L_x_2077:
[----:B------:R-:W-:Y:S05]  /*24a0*/  BSYNC B0 ;  /* 0x0000000000007941 */ /* 0x000fea0003800000 */
.L_x_2076:
[----:B------:R-:W-:-:S04]  /*24b0*/  F2FP.BF16.F32.PACK_AB R0, RZ, R0 ;  /* 0x00000000ff00723e */ /* 0x000fc800000010ff */
[----:B------:R-:W-:Y:S01]  /*24c0*/  PRMT R19, R0, 0x7610, R19 ;  /* 0x0000761000137816 */ /* 0x000fe20000000013 */
[----:B------:R-:W-:Y:S06]  /*24d0*/  BRA `(.L_x_2057) ;  /* 0x0000000000b47947 */ /* 0x000fec0003800000 */
.L_x_2069:
        /* <DEDUP_REMOVED lines=14> */
.L_x_2083:
[----:B------:R-:W-:Y:S05]  /*25c0*/  BSYNC B0 ;  /* 0x0000000000007941 */ /* 0x000fea0003800000 */
.L_x_2082:
[----:B------:R-:W-:-:S04]  /*25d0*/  F2FP.BF16.F32.PACK_AB R0, RZ, R0 ;  /* 0x00000000ff00723e */ /* 0x000fc800000010ff */
[----:B------:R-:W-:Y:S01]  /*25e0*/  PRMT R19, R0, 0x7610, R19 ;  /* 0x0000761000137816 */ /* 0x000fe20000000013 */
[----:B------:R-:W-:Y:S06]  /*25f0*/  BRA `(.L_x_2057) ;  /* 0x00000000006c7947 */ /* 0x000fec0003800000 */
.L_x_2056:
        /* <DEDUP_REMOVED lines=16> */
.L_x_2084:
[----:B------:R-:W-:Y:S01]  /*2700*/  PRMT R19, RZ, 0x7610, R19 ;  /* 0x00007610ff137816 */ /* 0x000fe20000000013 */
[----:B------:R-:W-:Y:S06]  /*2710*/  BRA `(.L_x_2057) ;  /* 0x0000000000247947 */ /* 0x000fec0003800000 */
.L_x_2081:
[----:B------:R-:W2:Y:S02]  /*2720*/  LDG.E.64 R2, desc[UR36][R2.64] ;  /* 0x0000002402027981 */ /* 0x000ea4000c1e1b00 */
[----:B--2---:R-:W0:Y:S02]  /*2730*/  I2F.U64 R0, R2 ;  /* 0x0000000200007312 */ /* 0x004e240000301000 */
[----:B0-----:R-:W-:-:S04]  /*2740*/  F2FP.BF16.F32.PACK_AB R0, RZ, R0 ;  /* 0x00000000ff00723e */ /* 0x001fc800000010ff */
[----:B------:R-:W-:Y:S01]  /*2750*/  PRMT R19, R0, 0x7610, R19 ;  /* 0x0000761000137816 */ /* 0x000fe20000000013 */
[----:B------:R-:W-:Y:S06]  /*2760*/  BRA `(.L_x_2057) ;  /* 0x0000000000107947 */ /* 0x000fec0003800000 */
.L_x_2080:
[----:B------:R-:W2:Y:S02]  /*2770*/  LDG.E R2, desc[UR36][R2.64] ;  /* 0x0000002402027981 */ /* 0x000ea4000c1e1900 */
[----:B--2---:R-:W-:-:S04]  /*2780*/  I2FP.F32.U32 R0, R2 ;  /* 0x0000000200007245 */ /* 0x004fc80000201000 */
[----:B------:R-:W-:-:S04]  /*2790*/  F2FP.BF16.F32.PACK_AB R0, RZ, R0 ;  /* 0x00000000ff00723e */ /* 0x000fc800000010ff */
[----:B------:R-:W-:-:S07]  /*27a0*/  PRMT R19, R0, 0x7610, R19 ;  /* 0x0000761000137816 */ /* 0x000fce0000000013 */
.L_x_2057:
[----:B------:R-:W1:Y:S01]  /*27b0*/  LDC.U8 R4, c[0x0][0x493] ;  /* 0x000124c0ff047b82 */ /* 0x000e620000000000 */
[----:B------:R-:W-:Y:S02]  /*27c0*/  ULDC.64 UR4, c[0x0][0x488] ;  /* 0x0001220000047ab9 */ /* 0x000fe40000000a00 */
[----:B0-----:R-:W-:-:S05]  /*27d0*/  IADD3 R2, P1, R22, UR4, RZ ;  /* 0x0000000416027c10 */ /* 0x001fca000ff3e0ff */
[----:B------:R-:W-:Y:S01]  /*27e0*/  IMAD.X R3, RZ, RZ, UR5, P1 ;  /* 0x00000005ff037e24 */ /* 0x000fe200088e06ff */
[----:B-1----:R-:W-:-:S04]  /*27f0*/  PRMT R0, R4, 0x9910, RZ ;  /* 0x0000991004007816 */ /* 0x002fc800000000ff */
        /* <DEDUP_REMOVED lines=12> */
[----:B0-----:R-:W-:Y:S01]  /*28c0*/  F2FP.BF16.F32.PACK_AB R0, RZ, R0 ;  /* 0x00000000ff00723e */ /* 0x001fe200000010ff */
[----:B------:R-:W-:Y:S06]  /*28d0*/  BRA `(.L_x_2090) ;  /* 0x0000000c00a07947 */ /* 0x000fec0003800000 */
.L_x_2088:
[----:B------:R-:W2:Y:S02]  /*28e0*/  LDG.E.U8 R2, desc[UR36][R2.64] ;  /* 0x0000002402027981 */ /* 0x000ea4000c1e1100 */
[----:B--2---:R-:W-:-:S04]  /*28f0*/  I2FP.F32.U32 R0, R2 ;  /* 0x0000000200007245 */ /* 0x004fc80000201000 */
[----:B------:R-:W-:Y:S01]  /*2900*/  F2FP.BF16.F32.PACK_AB R0, RZ, R0 ;  /* 0x00000000ff00723e */ /* 0x000fe200000010ff */
[----:B------:R-:W-:Y:S06]  /*2910*/  BRA `(.L_x_2090) ;  /* 0x0000000c00907947 */ /* 0x000fec0003800000 */
.L_x_2087:
        /* <DEDUP_REMOVED lines=8> */
[----:B0-----:R-:W-:Y:S01]  /*29a0*/  F2FP.BF16.F32.PACK_AB R0, RZ, R0 ;  /* 0x00000000ff00723e */ /* 0x001fe200000010ff */
[----:B------:R-:W-:Y:S06]  /*29b0*/  BRA `(.L_x_2090) ;  /* 0x0000000c00687947 */ /* 0x000fec0003800000 */
.L_x_2092:
[----:B------:R-:W2:Y:S02]  /*29c0*/  LDG.E R2, desc[UR36][R2.64] ;  /* 0x0000002402027981 */ /* 0x000ea4000c1e1900 */
[----:B--2---:R-:W-:-:S04]  /*29d0*/  I2FP.F32.S32 R0, R2 ;  /* 0x0000000200007245 */ /* 0x004fc80000201400 */
[----:B------:R-:W-:Y:S01]  /*29e0*/  F2FP.BF16.F32.PACK_AB R0, RZ, R0 ;  /* 0x00000000ff00723e */ /* 0x000fe200000010ff */
[----:B------:R-:W-:Y:S06]  /*29f0*/  BRA `(.L_x_2090) ;  /* 0x0000000c00587947 */ /* 0x000fec0003800000 */
.L_x_2091:
[----:B------:R-:W2:Y:S02]  /*2a00*/  LDG.E.U16 R2, desc[UR36][R2.64] ;  /* 0x0000002402027981 */ /* 0x000ea4000c1e1500 */
[----:B--2---:R-:W0:Y:S02]  /*2a10*/  I2F.S16 R0, R2 ;  /* 0x0000000200007306 */ /* 0x004e240000101400 */
[----:B0-----:R-:W-:Y:S01]  /*2a20*/  F2FP.BF16.F32.PACK_AB R0, RZ, R0 ;  /* 0x00000000ff00723e */ /* 0x001fe200000010ff */
[----:B------:R-:W-:Y:S06]  /*2a30*/  BRA `(.L_x_2090) ;  /* 0x0000000c00487947 */ /* 0x000fec0003800000 */
.L_x_2086:
        /* <DEDUP_REMOVED lines=9> */
.L_x_2094:
[----:B------:R-:W2:Y:S02]  /*2ad0*/  LDG.E.U16 R0, desc[UR36][R2.64] ;  /* 0x0000002402007981 */ /* 0x000ea4000c1e1500 */
[----:B--2---:R-:W-:-:S05]  /*2ae0*/  HADD2.F32 R0, -RZ, R0.H0_H0 ;  /* 0x20000000ff007230 */ /* 0x004fca0000004100 */
[----:B------:R-:W-:Y:S01]  /*2af0*/  F2FP.BF16.F32.PACK_AB R0, RZ, R0 ;  /* 0x00000000ff00723e */ /* 0x000fe200000010ff */
[----:B------:R-:W-:Y:S06]  /*2b00*/  BRA `(.L_x_2090) ;  /* 0x0000000c00147947 */ /* 0x000fec0003800000 */
.L_x_2093:
        /* <DEDUP_REMOVED lines=9> */
.L_x_2096:
[----:B------:R-:W2:Y:S02]  /*2ba0*/  LDG.E.U16 R2, desc[UR36][R2.64] ;  /* 0x0000002402027981 */ /* 0x000ea4000c1e1500 */
[----:B--2---:R-:W-:-:S05]  /*2bb0*/  HADD2.F32 R0, -RZ, R2.H0_H0 ;  /* 0x20000002ff007230 */ /* 0x004fca0000004100 */
[----:B------:R-:W-:Y:S01]  /*2bc0*/  F2FP.BF16.F32.PACK_AB R0, RZ, R0 ;  /* 0x00000000ff00723e */ /* 0x000fe200000010ff */
[----:B------:R-:W-:Y:S06]  /*2bd0*/  BRA `(.L_x_2090) ;  /* 0x0000000800e07947 */ /* 0x000fec0003800000 */
.L_x_2095:
[----:B------:R-:W2:Y:S01]  /*2be0*/  LDG.E.64 R2, desc[UR36][R2.64] ;  /* 0x0000002402027981 */ /* 0x000ea2000c1e1b00 */
[----:B------:R-:W-:Y:S01]  /*2bf0*/  UMOV UR4, 0xf0000000 ;  /* 0xf000000000047882 */ /* 0x000fe20000000000 */
[----:B------:R-:W-:Y:S01]  /*2c00*/  UMOV UR5, 0x380fffff ;  /* 0x380fffff00057882 */ /* 0x000fe20000000000 */
[----:B--2---:R-:W0:Y:S01]  /*2c10*/  F2F.F32.F64 R0, R2 ;  /* 0x0000000200007310 */ /* 0x004e220000301000 */
[----:B------:R-:W-:-:S14]  /*2c20*/  DSETP.GEU.AND P0, PT, |R2|, UR4, PT ;  /* 0x0000000402007e2a */ /* 0x000fdc000bf0e200 */
[----:B0-----:R-:W-:-:S05]  /*2c30*/  @!P0 FMUL R0, R0, 1.175494350822287508e-38 ;  /* 0x0080000000008820 */ /* 0x001fca0000400000 */
[----:B------:R-:W-:Y:S01]  /*2c40*/  F2FP.BF16.F32.PACK_AB R0, RZ, R0 ;  /* 0x00000000ff00723e */ /* 0x000fe200000010ff */
[----:B------:R-:W-:Y:S06]  /*2c50*/  BRA `(.L_x_2090) ;  /* 0x0000000800c07947 */ /* 0x000fec0003800000 */
.L_x_2085:
        /* <DEDUP_REMOVED lines=11> */
[----:B------:R-:W-:Y:S01]  /*2d10*/  F2FP.BF16.F32.PACK_AB R0, RZ, R0 ;  /* 0x00000000ff00723e */ /* 0x000fe200000010ff */
[----:B------:R-:W-:Y:S06]  /*2d20*/  BRA `(.L_x_2090) ;  /* 0x00000008008c7947 */ /* 0x000fec0003800000 */
.L_x_2099:
        /* <DEDUP_REMOVED lines=8> */
.L_x_2098:
        /* <DEDUP_REMOVED lines=28> */
.L_x_2101:
        /* <DEDUP_REMOVED lines=15> */
.L_x_2100:
[----:B------:R0:W5:Y:S01]  /*3060*/  LDG.E.U16 R0, desc[UR36][R2.64] ;  /* 0x0000002402007981 */ /* 0x000162000c1e1500 */
[----:B------:R-:W-:Y:S05]  /*3070*/  BRA `(.L_x_2090) ;  /* 0x0000000400b87947 */ /* 0x000fea0003800000 */
.L_x_2097:
        /* <DEDUP_REMOVED lines=10> */
[----:B------:R-:W-:Y:S01]  /*3120*/  F2FP.BF16.F32.PACK_AB R0, RZ, R0 ;  /* 0x00000000ff00723e */ /* 0x000fe200000010ff */
[----:B------:R-:W-:Y:S06]  /*3130*/  BRA `(.L_x_2090) ;  /* 0x0000000400887947 */ /* 0x000fec0003800000 */
.L_x_2104:
        /* <DEDUP_REMOVED lines=21> */
.L_x_2108:
[----:B------:R-:W-:Y:S05]  /*3290*/  BSYNC B1 ;  /* 0x0000000000017941 */ /* 0x000fea0003800000 */
.L_x_2107:
[----:B------:R-:W-:Y:S01]  /*32a0*/  LEA R3, R0, 0x3b800000, 0x17 ;  /* 0x3b80000000037811 */ /* 0x000fe200078eb8ff */
[----:B------:R-:W-:-:S05]  /*32b0*/  IMAD.SHL.U32 R0, R2, 0x100000, RZ ;  /* 0x0010000002007824 */ /* 0x000fca00078e00ff */
[----:B------:R-:W-:-:S07]  /*32c0*/  LOP3.LUT R0, R3, R0, R4, 0xfe, !PT ;  /* 0x0000000003007212 */ /* 0x000fce00078efe04 */
.L_x_2106:
[----:B------:R-:W-:Y:S05]  /*32d0*/  BSYNC B0 ;  /* 0x0000000000007941 */ /* 0x000fea0003800000 */
.L_x_2105:
[----:B------:R-:W-:Y:S01]  /*32e0*/  F2FP.BF16.F32.PACK_AB R0, RZ, R0 ;  /* 0x00000000ff00723e */ /* 0x000fe200000010ff */
[----:B------:R-:W-:Y:S06]  /*32f0*/  BRA `(.L_x_2090) ;  /* 0x0000000400187947 */ /* 0x000fec0003800000 */
.L_x_2103:
        /* <DEDUP_REMOVED lines=21> */
.L_x_2112:
[----:B------:R-:W-:Y:S05]  /*3450*/  BSYNC B1 ;  /* 0x0000000000017941 */ /* 0x000fea0003800000 */
.L_x_2111:
[----:B------:R-:W-:Y:S01]  /*3460*/  LEA R3, R0, 0x37800000, 0x17 ;  /* 0x3780000000037811 */ /* 0x000fe200078eb8ff */
[----:B------:R-:W-:-:S05]  /*3470*/  IMAD.SHL.U32 R0, R2, 0x200000, RZ ;  /* 0x0020000002007824 */ /* 0x000fca00078e00ff */
[----:B------:R-:W-:-:S07]  /*3480*/  LOP3.LUT R0, R3, R0, R4, 0xfe, !PT ;  /* 0x0000000003007212 */ /* 0x000fce00078efe04 */
.L_x_2110:
[----:B------:R-:W-:Y:S05]  /*3490*/  BSYNC B0 ;  /* 0x0000000000007941 */ /* 0x000fea0003800000 */
.L_x_2109:
[----:B------:R-:W-:Y:S01]  /*34a0*/  F2FP.BF16.F32.PACK_AB R0, RZ, R0 ;  /* 0x00000000ff00723e */ /* 0x000fe200000010ff */
[----:B------:R-:W-:Y:S06]  /*34b0*/  BRA `(.L_x_2090) ;  /* 0x0000000000a87947 */ /* 0x000fec0003800000 */
.L_x_2102:
        /* <DEDUP_REMOVED lines=14> */
.L_x_2116:
[----:B------:R-:W-:Y:S05]  /*35a0*/  BSYNC B0 ;  /* 0x0000000000007941 */ /* 0x000fea0003800000 */
.L_x_2115:
[----:B------:R-:W-:Y:S01]  /*35b0*/  F2FP.BF16.F32.PACK_AB R0, RZ, R0 ;  /* 0x00000000ff00723e */ /* 0x000fe200000010ff */
[----:B------:R-:W-:Y:S06]  /*35c0*/  BRA `(.L_x_2090) ;  /* 0x0000000000647947 */ /* 0x000fec0003800000 */
.L_x_2089:
        /* <DEDUP_REMOVED lines=16> */
.L_x_2117:
[----:B------:R-:W-:Y:S01]  /*36d0*/  PRMT R0, RZ, 0x7610, R0 ;  /* 0x00007610ff007816 */ /* 0x000fe20000000000 */
[----:B------:R-:W-:Y:S06]  /*36e0*/  BRA `(.L_x_2090) ;  /* 0x00000000001c7947 */ /* 0x000fec0003800000 */
.L_x_2114:
[----:B------:R-:W2:Y:S02]  /*36f0*/  LDG.E.64 R2, desc[UR36][R2.64] ;  /* 0x0000002402027981 */ /* 0x000ea4000c1e1b00 */
[----:B--2---:R-:W0:Y:S02]  /*3700*/  I2F.U64 R0, R2 ;  /* 0x0000000200007312 */ /* 0x004e240000301000 */
[----:B0-----:R-:W-:Y:S01]  /*3710*/  F2FP.BF16.F32.PACK_AB R0, RZ, R0 ;  /* 0x00000000ff00723e */ /* 0x001fe200000010ff */
[----:B------:R-:W-:Y:S06]  /*3720*/  BRA `(.L_x_2090) ;  /* 0x00000000000c7947 */ /* 0x000fec0003800000 */
.L_x_2113:
[----:B------:R-:W2:Y:S02]  /*3730*/  LDG.E R2, desc[UR36][R2.64] ;  /* 0x0000002402027981 */ /* 0x000ea4000c1e1900 */
[----:B--2---:R-:W-:-:S04]  /*3740*/  I2FP.F32.U32 R0, R2 ;  /* 0x0000000200007245 */ /* 0x004fc80000201000 */
[----:B------:R-:W-:-:S07]  /*3750*/  F2FP.BF16.F32.PACK_AB R0, RZ, R0 ;  /* 0x00000000ff00723e */ /* 0x000fce00000010ff */
.L_x_2090:
[----:B------:R-:W1:Y:S01]  /*3760*/  LDC.U8 R4, c[0x0][0x491] ;  /* 0x00012440ff047b82 */ /* 0x000e620000000000 */
[----:B-----5:R-:W-:Y:S02]  /*3770*/  IMAD.U32 R19, R19, 0x10000, RZ ;  /* 0x0001000013137824 */ /* 0x020fe400078e00ff */
[----:B------:R-:W-:-:S05]  /*3780*/  IMAD.U32 R0, R0, 0x10000, RZ ;  /* 0x0001000000007824 */ /* 0x000fca00078e00ff */
[----:B------:R-:W-:-:S04]  /*3790*/  LOP3.LUT R0, R19, 0x80000000, R0, 0xb8, !PT ;  /* 0x8000000013007812 */ /* 0x000fc800078eb800 */
[----:B0-----:R0:W2:Y:S01]  /*37a0*/  F2F.BF16.F32 R3, R0 ;  /* 0x0000000000037304 */ /* 0x0010a20000202000 */
[----:B-1----:R-:W-:-:S04]  /*37b0*/  PRMT R2, R4, 0x9910, RZ ;  /* 0x0000991004027816 */ /* 0x002fc800000000ff */
[----:B------:R-:W-:-:S13]  /*37c0*/  ISETP.GT.AND P0, PT, R2, 0x9, PT ;  /* 0x000000090200780c */ /* 0x000fda0003f04270 */
[----:B0-2---:R-:W-:Y:S05]  /*37d0*/  @P0 BRA `(.L_x_2118) ;  /* 0x00000004000c0947 */ /* 0x005fea0003800000 */
        /* <DEDUP_REMOVED lines=8> */
[----:B------:R-:W-:-:S04]  /*3860*/  IMAD.U32 R0, R3, 0x10000, RZ ;  /* 0x0001000003007824 */ /* 0x000fc800078e00ff */
[----:B------:R-:W0:Y:S02]  /*3870*/  F2I.FTZ.TRUNC.NTZ R3, R0 ;  /* 0x0000000000037305 */ /* 0x000e24000021f100 */
[----:B0-----:R0:W-:Y:S01]  /*3880*/  STG.E.U8 desc[UR36][R16.64], R3 ;  /* 0x0000000310007986 */ /* 0x0011e2000c101124 */
[----:B------:R-:W-:Y:S05]  /*3890*/  BRA `(.L_x_2123) ;  /* 0x0000000c00947947 */ /* 0x000fea0003800000 */
.L_x_2121:
[----:B------:R-:W-:-:S06]  /*38a0*/  IMAD.U32 R3, R3, 0x10000, RZ ;  /* 0x0001000003037824 */ /* 0x000fcc00078e00ff */
[----:B------:R-:W0:Y:S02]  /*38b0*/  F2I.S64.TRUNC R2, R3 ;  /* 0x0000000300027311 */ /* 0x000e24000020d900 */
[----:B0-----:R1:W-:Y:S01]  /*38c0*/  STG.E.U8 desc[UR36][R16.64], R2 ;  /* 0x0000000210007986 */ /* 0x0013e2000c101124 */
[----:B------:R-:W-:Y:S05]  /*38d0*/  BRA `(.L_x_2123) ;  /* 0x0000000c00847947 */ /* 0x000fea0003800000 */
.L_x_2120:
[----:B------:R-:W-:-:S13]  /*38e0*/  ISETP.NE.AND P0, PT, R2, 0x2, PT ;  /* 0x000000020200780c */ /* 0x000fda0003f05270 */
[----:B------:R-:W-:Y:S05]  /*38f0*/  @!P0 BRA `(.L_x_2124) ;  /* 0x0000000000308947 */ /* 0x000fea0003800000 */
[----:B------:R-:W-:-:S13]  /*3900*/  ISETP.NE.AND P0, PT, R2, 0x3, PT ;  /* 0x000000030200780c */ /* 0x000fda0003f05270 */
[----:B------:R-:W-:Y:S05]  /*3910*/  @!P0 BRA `(.L_x_2125) ;  /* 0x0000000000188947 */ /* 0x000fea0003800000 */
[----:B------:R-:W-:-:S13]  /*3920*/  ISETP.NE.AND P0, PT, R2, 0x4, PT ;  /* 0x000000040200780c */ /* 0x000fda0003f05270 */
[----:B------:R-:W-:Y:S05]  /*3930*/  @P0 BRA `(.L_x_2122) ;  /* 0x0000000c000c0947 */ /* 0x000fea0003800000 */
[----:B------:R-:W-:-:S06]  /*3940*/  IMAD.U32 R3, R3, 0x10000, RZ ;  /* 0x0001000003037824 */ /* 0x000fcc00078e00ff */
[----:B------:R-:W0:Y:S02]  /*3950*/  F2I.S64.TRUNC R2, R3 ;  /* 0x0000000300027311 */ /* 0x000e24000020d900 */
[----:B0-----:R4:W-:Y:S01]  /*3960*/  STG.E.64 desc[UR36][R16.64], R2 ;  /* 0x0000000210007986 */ /* 0x0019e2000c101b24 */
[----:B------:R-:W-:Y:S05]  /*3970*/  BRA `(.L_x_2123) ;  /* 0x0000000c005c7947 */ /* 0x000fea0003800000 */
.L_x_2125:
[----:B------:R-:W-:-:S06]  /*3980*/  IMAD.U32 R3, R3, 0x10000, RZ ;  /* 0x0001000003037824 */ /* 0x000fcc00078e00ff */
[----:B------:R-:W0:Y:S02]  /*3990*/  F2I.FTZ.TRUNC.NTZ R3, R3 ;  /* 0x0000000300037305 */ /* 0x000e24000021f100 */
[----:B0-----:R3:W-:Y:S01]  /*39a0*/  STG.E desc[UR36][R16.64], R3 ;  /* 0x0000000310007986 */ /* 0x0017e2000c101924 */
[----:B------:R-:W-:Y:S05]  /*39b0*/  BRA `(.L_x_2123) ;  /* 0x0000000c004c7947 */ /* 0x000fea0003800000 */
.L_x_2124:
[----:B------:R-:W-:-:S06]  /*39c0*/  IMAD.U32 R3, R3, 0x10000, RZ ;  /* 0x0001000003037824 */ /* 0x000fcc00078e00ff */
[----:B------:R-:W0:Y:S02]  /*39d0*/  F2I.FTZ.TRUNC.NTZ R3, R3 ;  /* 0x0000000300037305 */ /* 0x000e24000021f100 */
[----:B0-----:R2:W-:Y:S01]  /*39e0*/  STG.E.U16 desc[UR36][R16.64], R3 ;  /* 0x0000000310007986 */ /* 0x0015e2000c101524 */
[----:B------:R-:W-:Y:S05]  /*39f0*/  BRA `(.L_x_2123) ;  /* 0x0000000c003c7947 */ /* 0x000fea0003800000 */
.L_x_2119:
[----:B------:R-:W-:-:S13]  /*3a00*/  ISETP.GT.AND P0, PT, R2, 0x6, PT ;  /* 0x000000060200780c */ /* 0x000fda0003f04270 */
[----:B------:R-:W-:Y:S05]  /*3a10*/  @P0 BRA `(.L_x_2126) ;  /* 0x00000000002c0947 */ /* 0x000fea0003800000 */
[----:B------:R-:W-:-:S13]  /*3a20*/  ISETP.NE.AND P0, PT, R2, 0x5, PT ;  /* 0x000000050200780c */ /* 0x000fda0003f05270 */
[----:B------:R-:W-:Y:S05]  /*3a30*/  @!P0 BRA `(.L_x_2127) ;  /* 0x0000000000148947 */ /* 0x000fea0003800000 */
[----:B------:R-:W-:-:S13]  /*3a40*/  ISETP.NE.AND P0, PT, R2, 0x6, PT ;  /* 0x000000060200780c */ /* 0x000fda0003f05270 */
[----:B------:R-:W-:Y:S05]  /*3a50*/  @P0 BRA `(.L_x_2122) ;  /* 0x0000000800c40947 */ /* 0x000fea0003800000 */
[----:B------:R-:W-:-:S05]  /*3a60*/  IMAD.U32 R3, R3, 0x10000, RZ ;  /* 0x0001000003037824 */ /* 0x000fca00078e00ff */
[----:B------:R0:W-:Y:S01]  /*3a70*/  STG.E desc[UR36][R16.64], R3 ;  /* 0x0000000310007986 */ /* 0x0001e2000c101924 */
[----:B------:R-:W-:Y:S05]  /*3a80*/  BRA `(.L_x_2123) ;  /* 0x0000000c00187947 */ /* 0x000fea0003800000 */
.L_x_2127:
[----:B------:R-:W-:-:S05]  /*3a90*/  IMAD.U32 R0, R3, 0x10000, RZ ;  /* 0x0001000003007824 */ /* 0x000fca00078e00ff */
[----:B------:R-:W-:-:S05]  /*3aa0*/  F2FP.F16.F32.PACK_AB R0, RZ, R0 ;  /* 0x00000000ff00723e */ /* 0x000fca00000000ff */
[----:B------:R0:W-:Y:S01]  /*3ab0*/  STG.E.U16 desc[UR36][R16.64], R0 ;  /* 0x0000000010007986 */ /* 0x0001e2000c101524 */
[----:B------:R-:W-:Y:S05]  /*3ac0*/  BRA `(.L_x_2123) ;  /* 0x0000000c00087947 */ /* 0x000fea0003800000 */
.L_x_2126:
[----:B------:R-:W-:-:S13]  /*3ad0*/  ISETP.NE.AND P0, PT, R2, 0x7, PT ;  /* 0x000000070200780c */ /* 0x000fda0003f05270 */
[----:B------:R-:W-:Y:S05]  /*3ae0*/  @!P0 BRA `(.L_x_2128) ;  /* 0x0000000000348947 */ /* 0x000fea0003800000 */
[----:B------:R-:W-:-:S13]  /*3af0*/  ISETP.NE.AND P0, PT, R2, 0x8, PT ;  /* 0x000000080200780c */ /* 0x000fda0003f05270 */
[----:B------:R-:W-:Y:S05]  /*3b00*/  @!P0 BRA `(.L_x_2129) ;  /* 0x0000000000188947 */ /* 0x000fea0003800000 */
[----:B------:R-:W-:-:S13]  /*3b10*/  ISETP.NE.AND P0, PT, R2, 0x9, PT ;  /* 0x000000090200780c */ /* 0x000fda0003f05270 */
[----:B------:R-:W-:Y:S05]  /*3b20*/  @P0 BRA `(.L_x_2122) ;  /* 0x0000000800900947 */ /* 0x000fea0003800000 */
[----:B------:R-:W-:Y:S02]  /*3b30*/  IMAD.U32 R2, R3, 0x10000, RZ ;  /* 0x0001000003027824 */ /* 0x000fe400078e00ff */
[----:B------:R-:W-:-:S05]  /*3b40*/  IMAD.MOV.U32 R3, RZ, RZ, RZ ;  /* 0x000000ffff037224 */ /* 0x000fca00078e00ff */
[----:B------:R0:W-:Y:S01]  /*3b50*/  STG.E.64 desc[UR36][R16.64], R2 ;  /* 0x0000000210007986 */ /* 0x0001e2000c101b24 */
[----:B------:R-:W-:Y:S05]  /*3b60*/  BRA `(.L_x_2123) ;  /* 0x0000000800e07947 */ /* 0x000fea0003800000 */
.L_x_2129:
[----:B------:R-:W-:-:S05]  /*3b70*/  IMAD.U32 R3, R3, 0x10000, RZ ;  /* 0x0001000003037824 */ /* 0x000fca00078e00ff */
[----:B------:R-:W-:-:S04]  /*3b80*/  F2FP.F16.F32.PACK_AB R3, RZ, R3 ;  /* 0x00000003ff03723e */ /* 0x000fc800000000ff */
[----:B------:R-:W-:-:S05]  /*3b90*/  PRMT R3, R3, 0x5410, RZ ;  /* 0x0000541003037816 */ /* 0x000fca00000000ff */
[----:B------:R0:W-:Y:S01]  /*3ba0*/  STG.E desc[UR36][R16.64], R3 ;  /* 0x0000000310007986 */ /* 0x0001e2000c101924 */
[----:B------:R-:W-:Y:S05]  /*3bb0*/  BRA `(.L_x_2123) ;  /* 0x0000000800cc7947 */ /* 0x000fea0003800000 */
.L_x_2128:
[----:B------:R-:W-:-:S04]  /*3bc0*/  IMAD.U32 R2, R3, 0x10000, RZ ;  /* 0x0001000003027824 */ /* 0x000fc800078e00ff */
[----:B------:R-:W-:-:S06]  /*3bd0*/  FMUL.FTZ R2, R2, 1 ;  /* 0x3f80000002027820 */ /* 0x000fcc0000410000 */
[----:B------:R-:W0:Y:S02]  /*3be0*/  F2F.F64.F32 R2, R2 ;  /* 0x0000000200027310 */ /* 0x000e240000201800 */
[----:B0-----:R0:W-:Y:S01]  /*3bf0*/  STG.E.64 desc[UR36][R16.64], R2 ;  /* 0x0000000210007986 */ /* 0x0011e2000c101b24 */
[----:B------:R-:W-:Y:S05]  /*3c00*/  BRA `(.L_x_2123) ;  /* 0x0000000800b87947 */ /* 0x000fea0003800000 */
.L_x_2118:
        /* <DEDUP_REMOVED lines=8> */
[----:B------:R-:W-:-:S05]  /*3c90*/  IMAD.U32 R3, R3, 0x10000, RZ ;  /* 0x0001000003037824 */ /* 0x000fca00078e00ff */
[----:B------:R-:W-:-:S04]  /*3ca0*/  FSETP.NEU.FTZ.AND P0, PT, R3, RZ, PT ;  /* 0x000000ff0300720b */ /* 0x000fc80003f1d000 */
[----:B------:R-:W-:-:S05]  /*3cb0*/  SEL R3, RZ, 0x1, !P0 ;  /* 0x00000001ff037807 */ /* 0x000fca0004000000 */
[----:B------:R0:W-:Y:S01]  /*3cc0*/  STG.E.U8 desc[UR36][R16.64], R3 ;  /* 0x0000000310007986 */ /* 0x0001e2000c101124 */
[----:B------:R-:W-:Y:S05]  /*3cd0*/  BRA `(.L_x_2123) ;  /* 0x0000000800847947 */ /* 0x000fea0003800000 */
.L_x_2132:
[----:B------:R-:W-:Y:S01]  /*3ce0*/  IMAD.U32 R3, R3, 0x10000, RZ ;  /* 0x0001000003037824 */ /* 0x000fe200078e00ff */
[----:B------:R-:W-:-:S03]  /*3cf0*/  CS2R R6, SRZ ;  /* 0x0000000000067805 */ /* 0x000fc6000001ff00 */
[----:B------:R-:W-:-:S04]  /*3d00*/  FMUL.FTZ R3, R3, 1 ;  /* 0x3f80000003037820 */ /* 0x000fc80000410000 */
[----:B------:R-:W0:Y:S02]  /*3d10*/  F2F.F64.F32 R4, R3 ;  /* 0x0000000300047310 */ /* 0x000e240000201800 */
[----:B0-----:R0:W-:Y:S01]  /*3d20*/  STG.E.128 desc[UR36][R16.64], R4 ;  /* 0x0000000410007986 */ /* 0x0011e2000c101d24 */
[----:B------:R-:W-:Y:S05]  /*3d30*/  BRA `(.L_x_2123) ;  /* 0x00000008006c7947 */ /* 0x000fea0003800000 */
.L_x_2131:
[----:B------:R-:W-:-:S13]  /*3d40*/  ISETP.NE.AND P0, PT, R2, 0xf, PT ;  /* 0x0000000f0200780c */ /* 0x000fda0003f05270 */
[----:B------:R-:W-:Y:S05]  /*3d50*/  @!P0 BRA `(.L_x_2133) ;  /* 0x0000000000b48947 */ /* 0x000fea0003800000 */
[----:B------:R-:W-:-:S13]  /*3d60*/  ISETP.NE.AND P0, PT, R2, 0x17, PT ;  /* 0x000000170200780c */ /* 0x000fda0003f05270 */
[----:B------:R-:W-:Y:S05]  /*3d70*/  @!P0 BRA `(.L_x_2134) ;  /* 0x0000000000548947 */ /* 0x000fea0003800000 */
[----:B------:R-:W-:-:S13]  /*3d80*/  ISETP.NE.AND P0, PT, R2, 0x18, PT ;  /* 0x000000180200780c */ /* 0x000fda0003f05270 */
[----:B------:R-:W-:Y:S05]  /*3d90*/  @P0 BRA `(.L_x_2122) ;  /* 0x0000000400f40947 */ /* 0x000fea0003800000 */
[----:B------:R-:W-:Y:S01]  /*3da0*/  IMAD.U32 R5, R3, 0x10000, RZ ;  /* 0x0001000003057824 */ /* 0x000fe200078e00ff */
        /* <DEDUP_REMOVED lines=14> */
.L_x_2136:
[----:B------:R-:W-:Y:S05]  /*3e90*/  BSYNC B0 ;  /* 0x0000000000007941 */ /* 0x000fea0003800000 */
.L_x_2135:
[----:B------:R-:W-:-:S05]  /*3ea0*/  LOP3.LUT R3, R0, R3, RZ, 0xfc, !PT ;  /* 0x0000000300037212 */ /* 0x000fca00078efcff */
[----:B------:R0:W-:Y:S01]  /*3eb0*/  STG.E.U8 desc[UR36][R16.64], R3 ;  /* 0x0000000310007986 */ /* 0x0001e2000c101124 */
[----:B------:R-:W-:Y:S05]  /*3ec0*/  BRA `(.L_x_2123) ;  /* 0x0000000800087947 */ /* 0x000fea0003800000 */
.L_x_2134:
[----:B------:R-:W-:Y:S01]  /*3ed0*/  IMAD.U32 R3, R3, 0x10000, RZ ;  /* 0x0001000003037824 */ /* 0x000fe200078e00ff */
        /* <DEDUP_REMOVED lines=12> */
.L_x_2138:
[----:B------:R-:W-:Y:S01]  /*3fa0*/  IMAD.MOV.U32 R0, RZ, RZ, 0x7f ;  /* 0x0000007fff007424 */ /* 0x000fe200078e00ff */
[----:B------:R-:W-:-:S04]  /*3fb0*/  ISETP.GT.U32.AND P0, PT, R2, 0x7f800000, PT ;  /* 0x7f8000000200780c */ /* 0x000fc80003f04070 */
[----:B------:R-:W-:-:S09]  /*3fc0*/  SEL R0, R0, 0x7c, P0 ;  /* 0x0000007c00007807 */ /* 0x000fd20000000000 */
.L_x_2139:
[----:B------:R-:W-:Y:S05]  /*3fd0*/  BSYNC B0 ;  /* 0x0000000000007941 */ /* 0x000fea0003800000 */
.L_x_2137:
[----:B------:R-:W-:-:S04]  /*3fe0*/  LOP3.LUT R2, R3, 0x80000000, RZ, 0xc0, !PT ;  /* 0x8000000003027812 */ /* 0x000fc800078ec0ff */
[----:B------:R-:W-:-:S04]  /*3ff0*/  SHF.R.U32.HI R3, RZ, 0x18, R2 ;  /* 0x00000018ff037819 */ /* 0x000fc80000011602 */
[----:B------:R-:W-:-:S05]  /*4000*/  LOP3.LUT R3, R0, R3, RZ, 0xfc, !PT ;  /* 0x0000000300037212 */ /* 0x000fca00078efcff */
[----:B------:R0:W-:Y:S01]  /*4010*/  STG.E.U8 desc[UR36][R16.64], R3 ;  /* 0x0000000310007986 */ /* 0x0001e2000c101124 */
[----:B------:R-:W-:Y:S05]  /*4020*/  BRA `(.L_x_2123) ;  /* 0x0000000400b07947 */ /* 0x000fea0003800000 */
.L_x_2133:
[----:B------:R0:W-:Y:S01]  /*4030*/  STG.E.U16 desc[UR36][R16.64], R3 ;  /* 0x0000000310007986 */ /* 0x0001e2000c101524 */
[----:B------:R-:W-:Y:S05]  /*4040*/  BRA `(.L_x_2123) ;  /* 0x0000000400a87947 */ /* 0x000fea0003800000 */
.L_x_2130:
        /* <DEDUP_REMOVED lines=8> */
[----:B------:R-:W-:-:S06]  /*40d0*/  IMAD.U32 R3, R3, 0x10000, RZ ;  /* 0x0001000003037824 */ /* 0x000fcc00078e00ff */
[----:B------:R-:W0:Y:S02]  /*40e0*/  F2I.FTZ.U32.TRUNC.NTZ R3, R3 ;  /* 0x0000000300037305 */ /* 0x000e24000021f000 */
[----:B0-----:R0:W-:Y:S01]  /*40f0*/  STG.E.U16 desc[UR36][R16.64], R3 ;  /* 0x0000000310007986 */ /* 0x0011e2000c101524 */
[----:B------:R-:W-:Y:S05]  /*4100*/  BRA `(.L_x_2123) ;  /* 0x0000000400787947 */ /* 0x000fea0003800000 */
.L_x_2142:
[----:B------:R-:W-:Y:S01]  /*4110*/  IMAD.U32 R3, R3, 0x10000, RZ ;  /* 0x0001000003037824 */ /* 0x000fe200078e00ff */
        /* <DEDUP_REMOVED lines=16> */
.L_x_2145:
[----:B------:R-:W-:-:S04]  /*4220*/  LOP3.LUT R2, R3, 0x80000000, RZ, 0xc0, !PT ;  /* 0x8000000003027812 */ /* 0x000fc800078ec0ff */
[----:B------:R-:W-:-:S04]  /*4230*/  SHF.R.U32.HI R3, RZ, 0x18, R2 ;  /* 0x00000018ff037819 */ /* 0x000fc80000011602 */
[----:B------:R-:W-:-:S04]  /*4240*/  LOP3.LUT R0, R0, R3, RZ, 0xfc, !PT ;  /* 0x0000000300007212 */ /* 0x000fc800078efcff */
[----:B------:R-:W-:-:S07]  /*4250*/  PRMT R8, R0, 0x7610, R8 ;  /* 0x0000761000087816 */ /* 0x000fce0000000008 */
.L_x_2144:
[----:B------:R-:W-:Y:S05]  /*4260*/  BSYNC B0 ;  /* 0x0000000000007941 */ /* 0x000fea0003800000 */
.L_x_2143:
[----:B------:R0:W-:Y:S01]  /*4270*/  STG.E.U8 desc[UR36][R16.64], R8 ;  /* 0x0000000810007986 */ /* 0x0001e2000c101124 */
[----:B------:R-:W-:Y:S05]  /*4280*/  BRA `(.L_x_2123) ;  /* 0x0000000400187947 */ /* 0x000fea0003800000 */
.L_x_2141:
        /* <DEDUP_REMOVED lines=17> */
.L_x_2148:
[----:B------:R-:W-:-:S04]  /*43a0*/  LOP3.LUT R2, R3, 0x80000000, RZ, 0xc0, !PT ;  /* 0x8000000003027812 */ /* 0x000fc800078ec0ff */
[----:B------:R-:W-:-:S04]  /*43b0*/  SHF.R.U32.HI R3, RZ, 0x18, R2 ;  /* 0x00000018ff037819 */ /* 0x000fc80000011602 */
[----:B------:R-:W-:-:S04]  /*43c0*/  LOP3.LUT R0, R0, R3, RZ, 0xfc, !PT ;  /* 0x0000000300007212 */ /* 0x000fc800078efcff */
[----:B------:R-:W-:-:S07]  /*43d0*/  PRMT R8, R0, 0x7610, R8 ;  /* 0x0000761000087816 */ /* 0x000fce0000000008 */
.L_x_2147:
[----:B------:R-:W-:Y:S05]  /*43e0*/  BSYNC B0 ;  /* 0x0000000000007941 */ /* 0x000fea0003800000 */
.L_x_2146:
[----:B------:R0:W-:Y:S01]  /*43f0*/  STG.E.U8 desc[UR36][R16.64], R8 ;  /* 0x0000000810007986 */ /* 0x0001e2000c101124 */
[----:B------:R-:W-:Y:S05]  /*4400*/  BRA `(.L_x_2123) ;  /* 0x0000000000b87947 */ /* 0x000fea0003800000 */
.L_x_2140:
[----:B------:R-:W-:-:S13]  /*4410*/  ISETP.NE.AND P0, PT, R2, 0x1c, PT ;  /* 0x0000001c0200780c */ /* 0x000fda0003f05270 */
[----:B------:R-:W-:Y:S05]  /*4420*/  @!P0 BRA `(.L_x_2149) ;  /* 0x0000000000a48947 */ /* 0x000fea0003800000 */
[----:B------:R-:W-:-:S13]  /*4430*/  ISETP.NE.AND P0, PT, R2, 0x1d, PT ;  /* 0x0000001d0200780c */ /* 0x000fda0003f05270 */
[----:B------:R-:W-:Y:S05]  /*4440*/  @!P0 BRA `(.L_x_2150) ;  /* 0x00000000008c8947 */ /* 0x000fea0003800000 */
[----:B------:R-:W-:-:S13]  /*4450*/  ISETP.NE.AND P0, PT, R2, 0x2c, PT ;  /* 0x0000002c0200780c */ /* 0x000fda0003f05270 */
[----:B------:R-:W-:Y:S05]  /*4460*/  @P0 BRA `(.L_x_2122) ;  /* 0x0000000000400947 */ /* 0x000fea0003800000 */
[----:B------:R-:W-:-:S05]  /*4470*/  IMAD.U32 R3, R3, 0x10000, RZ ;  /* 0x0001000003037824 */ /* 0x000fca00078e00ff */
        /* <DEDUP_REMOVED lines=15> */
.L_x_2122:
        /* <DEDUP_REMOVED lines=16> */
.L_x_2151:
[----:B------:R-:W-:Y:S05]  /*4670*/  BRA `(.L_x_2123) ;  /* 0x00000000001c7947 */ /* 0x000fea0003800000 */
.L_x_2150:
[----:B------:R-:W-:-:S06]  /*4680*/  IMAD.U32 R3, R3, 0x10000, RZ ;  /* 0x0001000003037824 */ /* 0x000fcc00078e00ff */
[----:B------:R-:W0:Y:S02]  /*4690*/  F2I.U64.TRUNC R2, R3 ;  /* 0x0000000300027311 */ /* 0x000e24000020d800 */
[----:B0-----:R0:W-:Y:S01]  /*46a0*/  STG.E.64 desc[UR36][R16.64], R2 ;  /* 0x0000000210007986 */ /* 0x0011e2000c101b24 */
[----:B------:R-:W-:Y:S05]  /*46b0*/  BRA `(.L_x_2123) ;  /* 0x00000000000c7947 */ /* 0x000fea0003800000 */
.L_x_2149:
[----:B------:R-:W-:-:S06]  /*46c0*/  IMAD.U32 R3, R3, 0x10000, RZ ;  /* 0x0001000003037824 */ /* 0x000fcc00078e00ff */
[----:B------:R-:W0:Y:S02]  /*46d0*/  F2I.FTZ.U32.TRUNC.NTZ R3, R3 ;  /* 0x0000000300037305 */ /* 0x000e24000021f000 */
[----:B0-----:R0:W-:Y:S02]  /*46e0*/  STG.E desc[UR36][R16.64], R3 ;  /* 0x0000000310007986 */ /* 0x0011e4000c101924 */
.L_x_2123:
[----:B------:R-:W-:-:S04]  /*46f0*/  IMAD R18, R18, 0x200, R23 ;  /* 0x0000020012127824 */ /* 0x000fc800078e0217 */
[----:B------:R-:W-:-:S07]  /*4700*/  VIADD R19, R18, 0x80 ;  /* 0x0000008012137836 */ /* 0x000fce0000000000 */
.L_x_2050:
[----:B------:R-:W-:Y:S05]  /*4710*/  BSYNC B6 ;  /* 0x0000000000067941 */ /* 0x000fea0003800000 */
.L_x_2049:
        /* <DEDUP_REMOVED lines=358> */
.L_x_2154:
        /* <DEDUP_REMOVED lines=23> */
.L_x_2158:
[----:B------:R-:W2:Y:S02]  /*5ef0*/  LDG.E.U8 R2, desc[UR36][R2.64] ;  /* 0x0000002402027981 */ /* 0x000ea4000c1e1100 */
[----:B--2---:R-:W-:-:S04]  /*5f00*/  I2FP.F32.U32 R0, R2 ;  /* 0x0000000200007245 */ /* 0x004fc80000201000 */
[----:B------:R-:W-:-:S04]  /*5f10*/  F2FP.BF16.F32.PACK_AB R0, RZ, R0 ;  /* 0x00000000ff00723e */ /* 0x000fc800000010ff */
[----:B------:R-:W-:Y:S01]  /*5f20*/  PRMT R22, R0, 0x7610, R22 ;  /* 0x0000761000167816 */ /* 0x000fe20000000016 */
[----:B------:R-:W-:Y:S06]  /*5f30*/  BRA `(.L_x_2160) ;  /* 0x0000000c00c87947 */ /* 0x000fec0003800000 */
.L_x_2157:
        /* <DEDUP_REMOVED lines=11> */
.L_x_2162:
[----:B------:R-:W2:Y:S02]  /*5ff0*/  LDG.E R2, desc[UR36][R2.64] ;  /* 0x0000002402027981 */ /* 0x000ea4000c1e1900 */
[----:B--2---:R-:W-:-:S04]  /*6000*/  I2FP.F32.S32 R0, R2 ;  /* 0x0000000200007245 */ /* 0x004fc80000201400 */
[----:B------:R-:W-:-:S04]  /*6010*/  F2FP.BF16.F32.PACK_AB R0, RZ, R0 ;  /* 0x00000000ff00723e */ /* 0x000fc800000010ff */
[----:B------:R-:W-:Y:S01]  /*6020*/  PRMT R22, R0, 0x7610, R22 ;  /* 0x0000761000167816 */ /* 0x000fe20000000016 */
[----:B------:R-:W-:Y:S06]  /*6030*/  BRA `(.L_x_2160) ;  /* 0x0000000c00887947 */ /* 0x000fec0003800000 */
.L_x_2161:
[----:B------:R-:W2:Y:S02]  /*6040*/  LDG.E.U16 R2, desc[UR36][R2.64] ;  /* 0x0000002402027981 */ /* 0x000ea4000c1e1500 */
[----:B--2---:R-:W0:Y:S02]  /*6050*/  I2F.S16 R0, R2 ;  /* 0x0000000200007306 */ /* 0x004e240000101400 */
[----:B0-----:R-:W-:-:S04]  /*6060*/  F2FP.BF16.F32.PACK_AB R0, RZ, R0 ;  /* 0x00000000ff00723e */ /* 0x001fc800000010ff */
[----:B------:R-:W-:Y:S01]  /*6070*/  PRMT R22, R0, 0x7610, R22 ;  /* 0x0000761000167816 */ /* 0x000fe20000000016 */
[----:B------:R-:W-:Y:S06]  /*6080*/  BRA `(.L_x_2160) ;  /* 0x0000000c00747947 */ /* 0x000fec0003800000 */
.L_x_2156:
        /* <DEDUP_REMOVED lines=9> */
.L_x_2164:
[----:B------:R-:W2:Y:S02]  /*6120*/  LDG.E.U16 R0, desc[UR36][R2.64] ;  /* 0x0000002402007981 */ /* 0x000ea4000c1e1500 */
[----:B--2---:R-:W-:-:S05]  /*6130*/  HADD2.F32 R0, -RZ, R0.H0_H0 ;  /* 0x20000000ff007230 */ /* 0x004fca0000004100 */
[----:B------:R-:W-:-:S04]  /*6140*/  F2FP.BF16.F32.PACK_AB R0, RZ, R0 ;  /* 0x00000000ff00723e */ /* 0x000fc800000010ff */
[----:B------:R-:W-:Y:S01]  /*6150*/  PRMT R22, R0, 0x7610, R22 ;  /* 0x0000761000167816 */ /* 0x000fe20000000016 */
[----:B------:R-:W-:Y:S06]  /*6160*/  BRA `(.L_x_2160) ;  /* 0x0000000c003c7947 */ /* 0x000fec0003800000 */
.L_x_2163:
        /* <DEDUP_REMOVED lines=9> */
.L_x_2166:
[----:B------:R-:W2:Y:S02]  /*6200*/  LDG.E.U16 R2, desc[UR36][R2.64] ;  /* 0x0000002402027981 */ /* 0x000ea4000c1e1500 */
[----:B--2---:R-:W-:-:S05]  /*6210*/  HADD2.F32 R0, -RZ, R2.H0_H0 ;  /* 0x20000002ff007230 */ /* 0x004fca0000004100 */
[----:B------:R-:W-:-:S04]  /*6220*/  F2FP.BF16.F32.PACK_AB R0, RZ, R0 ;  /* 0x00000000ff00723e */ /* 0x000fc800000010ff */
[----:B------:R-:W-:Y:S01]  /*6230*/  PRMT R22, R0, 0x7610, R22 ;  /* 0x0000761000167816 */ /* 0x000fe20000000016 */
[----:B------:R-:W-:Y:S06]  /*6240*/  BRA `(.L_x_2160) ;  /* 0x0000000c00047947 */ /* 0x000fec0003800000 */
.L_x_2165:
        /* <DEDUP_REMOVED lines=9> */
.L_x_2155:
        /* <DEDUP_REMOVED lines=14> */
.L_x_2169:
        /* <DEDUP_REMOVED lines=9> */
.L_x_2168:
        /* <DEDUP_REMOVED lines=28> */
.L_x_2171:
        /* <DEDUP_REMOVED lines=15> */
.L_x_2170:
[----:B------:R0:W5:Y:S01]  /*6700*/  LDG.E.U16 R22, desc[UR36][R2.64] ;  /* 0x0000002402167981 */ /* 0x000162000c1e1500 */
[----:B------:R-:W-:Y:S05]  /*6710*/  BRA `(.L_x_2160) ;  /* 0x0000000400d07947 */ /* 0x000fea0003800000 */
.L_x_2167:
        /* <DEDUP_REMOVED lines=13> */
.L_x_2174:
        /* <DEDUP_REMOVED lines=21> */
.L_x_2178:
[----:B------:R-:W-:Y:S05]  /*6940*/  BSYNC B1 ;  /* 0x0000000000017941 */ /* 0x000fea0003800000 */
.L_x_2177:
[----:B------:R-:W-:Y:S01]  /*6950*/  LEA R3, R0, 0x3b800000, 0x17 ;  /* 0x3b80000000037811 */ /* 0x000fe200078eb8ff */
[----:B------:R-:W-:-:S05]  /*6960*/  IMAD.SHL.U32 R0, R2, 0x100000, RZ ;  /* 0x0010000002007824 */ /* 0x000fca00078e00ff */
[----:B------:R-:W-:-:S07]  /*6970*/  LOP3.LUT R0, R3, R0, R4, 0xfe, !PT ;  /* 0x0000000003007212 */ /* 0x000fce00078efe04 */
.L_x_2176:
[----:B------:R-:W-:Y:S05]  /*6980*/  BSYNC B0 ;  /* 0x0000000000007941 */ /* 0x000fea0003800000 */
.L_x_2175:
[----:B------:R-:W-:-:S04]  /*6990*/  F2FP.BF16.F32.PACK_AB R0, RZ, R0 ;  /* 0x00000000ff00723e */ /* 0x000fc800000010ff */
[----:B------:R-:W-:Y:S01]  /*69a0*/  PRMT R22, R0, 0x7610, R22 ;  /* 0x0000761000167816 */ /* 0x000fe20000000016 */
[----:B------:R-:W-:Y:S06]  /*69b0*/  BRA `(.L_x_2160) ;  /* 0x0000000400287947 */ /* 0x000fec0003800000 */
.L_x_2173:
        /* <DEDUP_REMOVED lines=21> */
.L_x_2182:
[----:B------:R-:W-:Y:S05]  /*6b10*/  BSYNC B1 ;  /* 0x0000000000017941 */ /* 0x000fea0003800000 */
.L_x_2181:
[----:B------:R-:W-:Y:S01]  /*6b20*/  LEA R3, R0, 0x37800000, 0x17 ;  /* 0x3780000000037811 */ /* 0x000fe200078eb8ff */
[----:B------:R-:W-:-:S05]  /*6b30*/  IMAD.SHL.U32 R0, R2, 0x200000, RZ ;  /* 0x0020000002007824 */ /* 0x000fca00078e00ff */
[----:B------:R-:W-:-:S07]  /*6b40*/  LOP3.LUT R0, R3, R0, R4, 0xfe, !PT ;  /* 0x0000000003007212 */ /* 0x000fce00078efe04 */
.L_x_2180:
[----:B------:R-:W-:Y:S05]  /*6b50*/  BSYNC B0 ;  /* 0x0000000000007941 */ /* 0x000fea0003800000 */
.L_x_2179:
[----:B------:R-:W-:-:S04]  /*6b60*/  F2FP.BF16.F32.PACK_AB R0, RZ, R0 ;  /* 0x00000000ff00723e */ /* 0x000fc800000010ff */
[----:B------:R-:W-:Y:S01]  /*6b70*/  PRMT R22, R0, 0x7610, R22 ;  /* 0x0000761000167816 */ /* 0x000fe20000000016 */
[----:B------:R-:W-:Y:S06]  /*6b80*/  BRA `(.L_x_2160) ;  /* 0x0000000000b47947 */ /* 0x000fec0003800000 */
.L_x_2172:
        /* <DEDUP_REMOVED lines=14> */
.L_x_2186:
[----:B------:R-:W-:Y:S05]  /*6c70*/  BSYNC B0 ;  /* 0x0000000000007941 */ /* 0x000fea0003800000 */
.L_x_2185:
[----:B------:R-:W-:-:S04]  /*6c80*/  F2FP.BF16.F32.PACK_AB R0, RZ, R0 ;  /* 0x00000000ff00723e */ /* 0x000fc800000010ff */
[----:B------:R-:W-:Y:S01]  /*6c90*/  PRMT R22, R0, 0x7610, R22 ;  /* 0x0000761000167816 */ /* 0x000fe20000000016 */
[----:B------:R-:W-:Y:S06]  /*6ca0*/  BRA `(.L_x_2160) ;  /* 0x00000000006c7947 */ /* 0x000fec0003800000 */
.L_x_2159:
        /* <DEDUP_REMOVED lines=16> */
.L_x_2187:
[----:B------:R-:W-:Y:S01]  /*6db0*/  PRMT R22, RZ, 0x7610, R22 ;  /* 0x00007610ff167816 */ /* 0x000fe20000000016 */
[----:B------:R-:W-:Y:S06]  /*6dc0*/  BRA `(.L_x_2160) ;  /* 0x0000000000247947 */ /* 0x000fec0003800000 */
.L_x_2184:
[----:B------:R-:W2:Y:S02]  /*6dd0*/  LDG.E.64 R2, desc[UR36][R2.64] ;  /* 0x0000002402027981 */ /* 0x000ea4000c1e1b00 */
[----:B--2---:R-:W0:Y:S02]  /*6de0*/  I2F.U64 R0, R2 ;  /* 0x0000000200007312 */ /* 0x004e240000301000 */
[----:B0-----:R-:W-:-:S04]  /*6df0*/  F2FP.BF16.F32.PACK_AB R0, RZ, R0 ;  /* 0x00000000ff00723e */ /* 0x001fc800000010ff */
[----:B------:R-:W-:Y:S01]  /*6e00*/  PRMT R22, R0, 0x7610, R22 ;  /* 0x0000761000167816 */ /* 0x000fe20000000016 */
[----:B------:R-:W-:Y:S06]  /*6e10*/  BRA `(.L_x_2160) ;  /* 0x0000000000107947 */ /* 0x000fec0003800000 */
.L_x_2183:
[----:B------:R-:W2:Y:S02]  /*6e20*/  LDG.E R2, desc[UR36][R2.64] ;  /* 0x0000002402027981 */ /* 0x000ea4000c1e1900 */
[----:B--2---:R-:W-:-:S04]  /*6e30*/  I2FP.F32.U32 R0, R2 ;  /* 0x0000000200007245 */ /* 0x004fc80000201000 */
[----:B------:R-:W-:-:S04]  /*6e40*/  F2FP.BF16.F32.PACK_AB R0, RZ, R0 ;  /* 0x00000000ff00723e */ /* 0x000fc800000010ff */
[----:B------:R-:W-:-:S07]  /*6e50*/  PRMT R22, R0, 0x7610, R22 ;  /* 0x0000761000167816 */ /* 0x000fce0000000016 */
.L_x_2160:
        /* <DEDUP_REMOVED lines=19> */
.L_x_2191:
[----:B------:R-:W2:Y:S02]  /*6f90*/  LDG.E.U8 R2, desc[UR36][R2.64] ;  /* 0x0000002402027981 */ /* 0x000ea4000c1e1100 */
[----:B--2---:R-:W-:-:S04]  /*6fa0*/  I2FP.F32.U32 R0, R2 ;  /* 0x0000000200007245 */ /* 0x004fc80000201000 */
[----:B------:R-:W-:Y:S01]  /*6fb0*/  F2FP.BF16.F32.PACK_AB R0, RZ, R0 ;  /* 0x00000000ff00723e */ /* 0x000fe200000010ff */
[----:B------:R-:W-:Y:S06]  /*6fc0*/  BRA `(.L_x_2193) ;  /* 0x0000000c00907947 */ /* 0x000fec0003800000 */
.L_x_2190:
        /* <DEDUP_REMOVED lines=10> */
.L_x_2195:
[----:B------:R-:W2:Y:S02]  /*7070*/  LDG.E R2, desc[UR36][R2.64] ;  /* 0x0000002402027981 */ /* 0x000ea4000c1e1900 */
[----:B--2---:R-:W-:-:S04]  /*7080*/  I2FP.F32.S32 R0, R2 ;  /* 0x0000000200007245 */ /* 0x004fc80000201400 */
[----:B------:R-:W-:Y:S01]  /*7090*/  F2FP.BF16.F32.PACK_AB R0, RZ, R0 ;  /* 0x00000000ff00723e */ /* 0x000fe200000010ff */
[----:B------:R-:W-:Y:S06]  /*70a0*/  BRA `(.L_x_2193) ;  /* 0x0000000c00587947 */ /* 0x000fec0003800000 */
.L_x_2194:
[----:B------:R-:W2:Y:S02]  /*70b0*/  LDG.E.U16 R2, desc[UR36][R2.64] ;  /* 0x0000002402027981 */ /* 0x000ea4000c1e1500 */
[----:B--2---:R-:W0:Y:S02]  /*70c0*/  I2F.S16 R0, R2 ;  /* 0x0000000200007306 */ /* 0x004e240000101400 */
[----:B0-----:R-:W-:Y:S01]  /*70d0*/  F2FP.BF16.F32.PACK_AB R0, RZ, R0 ;  /* 0x00000000ff00723e */ /* 0x001fe200000010ff */
[----:B------:R-:W-:Y:S06]  /*70e0*/  BRA `(.L_x_2193) ;  /* 0x0000000c00487947 */ /* 0x000fec0003800000 */
.L_x_2189:
        /* <DEDUP_REMOVED lines=9> */
.L_x_2197:
[----:B------:R-:W2:Y:S02]  /*7180*/  LDG.E.U16 R0, desc[UR36][R2.64] ;  /* 0x0000002402007981 */ /* 0x000ea4000c1e1500 */
[----:B--2---:R-:W-:-:S05]  /*7190*/  HADD2.F32 R0, -RZ, R0.H0_H0 ;  /* 0x20000000ff007230 */ /* 0x004fca0000004100 */
[----:B------:R-:W-:Y:S01]  /*71a0*/  F2FP.BF16.F32.PACK_AB R0, RZ, R0 ;  /* 0x00000000ff00723e */ /* 0x000fe200000010ff */
[----:B------:R-:W-:Y:S06]  /*71b0*/  BRA `(.L_x_2193) ;  /* 0x0000000c00147947 */ /* 0x000fec0003800000 */
.L_x_2196:
        /* <DEDUP_REMOVED lines=9> */
.L_x_2199:
[----:B------:R-:W2:Y:S02]  /*7250*/  LDG.E.U16 R2, desc[UR36][R2.64] ;  /* 0x0000002402027981 */ /* 0x000ea4000c1e1500 */
[----:B--2---:R-:W-:-:S05]  /*7260*/  HADD2.F32 R0, -RZ, R2.H0_H0 ;  /* 0x20000002ff007230 */ /* 0x004fca0000004100 */
[----:B------:R-:W-:Y:S01]  /*7270*/  F2FP.BF16.F32.PACK_AB R0, RZ, R0 ;  /* 0x00000000ff00723e */ /* 0x000fe200000010ff */
[----:B------:R-:W-:Y:S06]  /*7280*/  BRA `(.L_x_2193) ;  /* 0x0000000800e07947 */ /* 0x000fec0003800000 */
.L_x_2198:
        /* <DEDUP_REMOVED lines=8> */
.L_x_2188:
        /* <DEDUP_REMOVED lines=13> */
.L_x_2202:
        /* <DEDUP_REMOVED lines=8> */
.L_x_2201:
        /* <DEDUP_REMOVED lines=28> */
.L_x_2204:
        /* <DEDUP_REMOVED lines=15> */
.L_x_2203:
[----:B------:R0:W5:Y:S01]  /*7710*/  LDG.E.U16 R0, desc[UR36][R2.64] ;  /* 0x0000002402007981 */ /* 0x000162000c1e1500 */
[----:B------:R-:W-:Y:S05]  /*7720*/  BRA `(.L_x_2193) ;  /* 0x0000000400b87947 */ /* 0x000fea0003800000 */
.L_x_2200:
        /* <DEDUP_REMOVED lines=12> */
.L_x_2207:
        /* <DEDUP_REMOVED lines=21> */
.L_x_2211:
[----:B------:R-:W-:Y:S05]  /*7940*/  BSYNC B1 ;  /* 0x0000000000017941 */ /* 0x000fea0003800000 */
.L_x_2210:
[----:B------:R-:W-:Y:S01]  /*7950*/  LEA R3, R0, 0x3b800000, 0x17 ;  /* 0x3b80000000037811 */ /* 0x000fe200078eb8ff */
[----:B------:R-:W-:-:S05]  /*7960*/  IMAD.SHL.U32 R0, R2, 0x100000, RZ ;  /* 0x0010000002007824 */ /* 0x000fca00078e00ff */
[----:B------:R-:W-:-:S07]  /*7970*/  LOP3.LUT R0, R3, R0, R4, 0xfe, !PT ;  /* 0x0000000003007212 */ /* 0x000fce00078efe04 */
.L_x_2209:
[----:B------:R-:W-:Y:S05]  /*7980*/  BSYNC B0 ;  /* 0x0000000000007941 */ /* 0x000fea0003800000 */
.L_x_2208:
[----:B------:R-:W-:Y:S01]  /*7990*/  F2FP.BF16.F32.PACK_AB R0, RZ, R0 ;  /* 0x00000000ff00723e */ /* 0x000fe200000010ff */
[----:B------:R-:W-:Y:S06]  /*79a0*/  BRA `(.L_x_2193) ;  /* 0x0000000400187947 */ /* 0x000fec0003800000 */
.L_x_2206:
        /* <DEDUP_REMOVED lines=21> */
.L_x_2215:
[----:B------:R-:W-:Y:S05]  /*7b00*/  BSYNC B1 ;  /* 0x0000000000017941 */ /* 0x000fea0003800000 */
.L_x_2214:
[----:B------:R-:W-:Y:S01]  /*7b10*/  LEA R3, R0, 0x37800000, 0x17 ;  /* 0x3780000000037811 */ /* 0x000fe200078eb8ff */
[----:B------:R-:W-:-:S05]  /*7b20*/  IMAD.SHL.U32 R0, R2, 0x200000, RZ ;  /* 0x0020000002007824 */ /* 0x000fca00078e00ff */
[----:B------:R-:W-:-:S07]  /*7b30*/  LOP3.LUT R0, R3, R0, R4, 0xfe, !PT ;  /* 0x0000000003007212 */ /* 0x000fce00078efe04 */
.L_x_2213:
[----:B------:R-:W-:Y:S05]  /*7b40*/  BSYNC B0 ;  /* 0x0000000000007941 */ /* 0x000fea0003800000 */
.L_x_2212:
[----:B------:R-:W-:Y:S01]  /*7b50*/  F2FP.BF16.F32.PACK_AB R0, RZ, R0 ;  /* 0x00000000ff00723e */ /* 0x000fe200000010ff */
[----:B------:R-:W-:Y:S06]  /*7b60*/  BRA `(.L_x_2193) ;  /* 0x0000000000a87947 */ /* 0x000fec0003800000 */
.L_x_2205:
        /* <DEDUP_REMOVED lines=14> */
.L_x_2219:
[----:B------:R-:W-:Y:S05]  /*7c50*/  BSYNC B0 ;  /* 0x0000000000007941 */ /* 0x000fea0003800000 */
.L_x_2218:
[----:B------:R-:W-:Y:S01]  /*7c60*/  F2FP.BF16.F32.PACK_AB R0, RZ, R0 ;  /* 0x00000000ff00723e */ /* 0x000fe200000010ff */
[----:B------:R-:W-:Y:S06]  /*7c70*/  BRA `(.L_x_2193) ;  /* 0x0000000000647947 */ /* 0x000fec0003800000 */
.L_x_2192:
        /* <DEDUP_REMOVED lines=16> */
.L_x_2220:
[----:B------:R-:W-:Y:S01]  /*7d80*/  PRMT R0, RZ, 0x7610, R0 ;  /* 0x00007610ff007816 */ /* 0x000fe20000000000 */
[----:B------:R-:W-:Y:S06]  /*7d90*/  BRA `(.L_x_2193) ;  /* 0x00000000001c7947 */ /* 0x000fec0003800000 */
.L_x_2217:
[----:B------:R-:W2:Y:S02]  /*7da0*/  LDG.E.64 R2, desc[UR36][R2.64] ;  /* 0x0000002402027981 */ /* 0x000ea4000c1e1b00 */
[----:B--2---:R-:W0:Y:S02]  /*7db0*/  I2F.U64 R0, R2 ;  /* 0x0000000200007312 */ /* 0x004e240000301000 */
[----:B0-----:R-:W-:Y:S01]  /*7dc0*/  F2FP.BF16.F32.PACK_AB R0, RZ, R0 ;  /* 0x00000000ff00723e */ /* 0x001fe200000010ff */
[----:B------:R-:W-:Y:S06]  /*7dd0*/  BRA `(.L_x_2193) ;  /* 0x00000000000c7947 */ /* 0x000fec0003800000 */
.L_x_2216:
[----:B------:R-:W2:Y:S02]  /*7de0*/  LDG.E R2, desc[UR36][R2.64] ;  /* 0x0000002402027981 */ /* 0x000ea4000c1e1900 */
[----:B--2---:R-:W-:-:S04]  /*7df0*/  I2FP.F32.U32 R0, R2 ;  /* 0x0000000200007245 */ /* 0x004fc80000201000 */
[----:B------:R-:W-:-:S07]  /*7e00*/  F2FP.BF16.F32.PACK_AB R0, RZ, R0 ;  /* 0x00000000ff00723e */ /* 0x000fce00000010ff */
.L_x_2193:
[----:B0-----:R-:W0:Y:S01]  /*7e10*/  LDC.U8 R2, c[0x0][0x491] ;  /* 0x00012440ff027b82 */ /* 0x001e220000000000 */
[----:B-----5:R-:W-:Y:S02]  /*7e20*/  IMAD.U32 R22, R22, 0x10000, RZ ;  /* 0x0001000016167824 */ /* 0x020fe400078e00ff */
[----:B------:R-:W-:-:S05]  /*7e30*/  IMAD.U32 R3, R0, 0x10000, RZ ;  /* 0x0001000000037824 */ /* 0x000fca00078e00ff */
[----:B------:R-:W-:-:S06]  /*7e40*/  LOP3.LUT R3, R22, 0x80000000, R3, 0xb8, !PT ;  /* 0x8000000016037812 */ /* 0x000fcc00078eb803 */
[----:B------:R-:W1:Y:S01]  /*7e50*/  F2F.BF16.F32 R3, R3 ;  /* 0x0000000300037304 */ /* 0x000e620000202000 */
[----:B0-----:R-:W-:-:S04]  /*7e60*/  PRMT R0, R2, 0x9910, RZ ;  /* 0x0000991002007816 */ /* 0x001fc800000000ff */
[----:B------:R-:W-:-:S13]  /*7e70*/  ISETP.GT.AND P0, PT, R0, 0x9, PT ;  /* 0x000000090000780c */ /* 0x000fda0003f04270 */
[----:B-1----:R-:W-:Y:S05]  /*7e80*/  @P0 BRA `(.L_x_2221) ;  /* 0x00000004000c0947 */ /* 0x002fea0003800000 */
        /* <DEDUP_REMOVED lines=12> */
.L_x_2224:
[----:B------:R-:W-:-:S06]  /*7f50*/  IMAD.U32 R3, R3, 0x10000, RZ ;  /* 0x0001000003037824 */ /* 0x000fcc00078e00ff */
[----:B------:R-:W0:Y:S02]  /*7f60*/  F2I.S64.TRUNC R2, R3 ;  /* 0x0000000300027311 */ /* 0x000e24000020d900 */
[----:B0-----:R0:W-:Y:S01]  /*7f70*/  STG.E.U8 desc[UR36][R16.64], R2 ;  /* 0x0000000210007986 */ /* 0x0011e2000c101124 */
[----:B------:R-:W-:Y:S05]  /*7f80*/  BRA `(.L_x_2226) ;  /* 0x0000000c00847947 */ /* 0x000fea0003800000 */
.L_x_2223:
        /* <DEDUP_REMOVED lines=10> */
.L_x_2228:
[----:B------:R-:W-:-:S06]  /*8030*/  IMAD.U32 R3, R3, 0x10000, RZ ;  /* 0x0001000003037824 */ /* 0x000fcc00078e00ff */
[----:B------:R-:W0:Y:S02]  /*8040*/  F2I.FTZ.TRUNC.NTZ R3, R3 ;  /* 0x0000000300037305 */ /* 0x000e24000021f100 */
[----:B0-----:R3:W-:Y:S01]  /*8050*/  STG.E desc[UR36][R16.64], R3 ;  /* 0x0000000310007986 */ /* 0x0017e2000c101924 */
[----:B------:R-:W-:Y:S05]  /*8060*/  BRA `(.L_x_2226) ;  /* 0x0000000c004c7947 */ /* 0x000fea0003800000 */
.L_x_2227:
[----:B------:R-:W-:-:S06]  /*8070*/  IMAD.U32 R3, R3, 0x10000, RZ ;  /* 0x0001000003037824 */ /* 0x000fcc00078e00ff */
[----:B------:R-:W0:Y:S02]  /*8080*/  F2I.FTZ.TRUNC.NTZ R3, R3 ;  /* 0x0000000300037305 */ /* 0x000e24000021f100 */
[----:B0-----:R2:W-:Y:S01]  /*8090*/  STG.E.U16 desc[UR36][R16.64], R3 ;  /* 0x0000000310007986 */ /* 0x0015e2000c101524 */
[----:B------:R-:W-:Y:S05]  /*80a0*/  BRA `(.L_x_2226) ;  /* 0x0000000c003c7947 */ /* 0x000fea0003800000 */
.L_x_2222:
        /* <DEDUP_REMOVED lines=9> */
.L_x_2230:
[----:B------:R-:W-:-:S05]  /*8140*/  IMAD.U32 R0, R3, 0x10000, RZ ;  /* 0x0001000003007824 */ /* 0x000fca00078e00ff */
[----:B------:R-:W-:-:S05]  /*8150*/  F2FP.F16.F32.PACK_AB R0, RZ, R0 ;  /* 0x00000000ff00723e */ /* 0x000fca00000000ff */
[----:B------:R0:W-:Y:S01]  /*8160*/  STG.E.U16 desc[UR36][R16.64], R0 ;  /* 0x0000000010007986 */ /* 0x0001e2000c101524 */
[----:B------:R-:W-:Y:S05]  /*8170*/  BRA `(.L_x_2226) ;  /* 0x0000000c00087947 */ /* 0x000fea0003800000 */
.L_x_2229:
        /* <DEDUP_REMOVED lines=10> */
.L_x_2232:
[----:B------:R-:W-:-:S05]  /*8220*/  IMAD.U32 R3, R3, 0x10000, RZ ;  /* 0x0001000003037824 */ /* 0x000fca00078e00ff */
[----:B------:R-:W-:-:S04]  /*8230*/  F2FP.F16.F32.PACK_AB R3, RZ, R3 ;  /* 0x00000003ff03723e */ /* 0x000fc800000000ff */
[----:B------:R-:W-:-:S05]  /*8240*/  PRMT R3, R3, 0x5410, RZ ;  /* 0x0000541003037816 */ /* 0x000fca00000000ff */
[----:B------:R0:W-:Y:S01]  /*8250*/  STG.E desc[UR36][R16.64], R3 ;  /* 0x0000000310007986 */ /* 0x0001e2000c101924 */
[----:B------:R-:W-:Y:S05]  /*8260*/  BRA `(.L_x_2226) ;  /* 0x0000000800cc7947 */ /* 0x000fea0003800000 */
.L_x_2231:
[----:B------:R-:W-:-:S04]  /*8270*/  IMAD.U32 R2, R3, 0x10000, RZ ;  /* 0x0001000003027824 */ /* 0x000fc800078e00ff */
[----:B------:R-:W-:-:S06]  /*8280*/  FMUL.FTZ R2, R2, 1 ;  /* 0x3f80000002027820 */ /* 0x000fcc0000410000 */
[----:B------:R-:W0:Y:S02]  /*8290*/  F2F.F64.F32 R2, R2 ;  /* 0x0000000200027310 */ /* 0x000e240000201800 */
[----:B0-----:R0:W-:Y:S01]  /*82a0*/  STG.E.64 desc[UR36][R16.64], R2 ;  /* 0x0000000210007986 */ /* 0x0011e2000c101b24 */
[----:B------:R-:W-:Y:S05]  /*82b0*/  BRA `(.L_x_2226) ;  /* 0x0000000800b87947 */ /* 0x000fea0003800000 */
.L_x_2221:
        /* <DEDUP_REMOVED lines=13> */
.L_x_2235:
[----:B------:R-:W-:Y:S01]  /*8390*/  IMAD.U32 R3, R3, 0x10000, RZ ;  /* 0x0001000003037824 */ /* 0x000fe200078e00ff */
[----:B------:R-:W-:-:S03]  /*83a0*/  CS2R R6, SRZ ;  /* 0x0000000000067805 */ /* 0x000fc6000001ff00 */
[----:B------:R-:W-:-:S04]  /*83b0*/  FMUL.FTZ R3, R3, 1 ;  /* 0x3f80000003037820 */ /* 0x000fc80000410000 */
[----:B------:R-:W0:Y:S02]  /*83c0*/  F2F.F64.F32 R4, R3 ;  /* 0x0000000300047310 */ /* 0x000e240000201800 */
[----:B0-----:R0:W-:Y:S01]  /*83d0*/  STG.E.128 desc[UR36][R16.64], R4 ;  /* 0x0000000410007986 */ /* 0x0011e2000c101d24 */
[----:B------:R-:W-:Y:S05]  /*83e0*/  BRA `(.L_x_2226) ;  /* 0x00000008006c7947 */ /* 0x000fea0003800000 */
.L_x_2234:
        /* <DEDUP_REMOVED lines=21> */
.L_x_2239:
[----:B------:R-:W-:Y:S05]  /*8540*/  BSYNC B0 ;  /* 0x0000000000007941 */ /* 0x000fea0003800000 */
.L_x_2238:
[----:B------:R-:W-:-:S05]  /*8550*/  LOP3.LUT R3, R0, R3, RZ, 0xfc, !PT ;  /* 0x0000000300037212 */ /* 0x000fca00078efcff */
[----:B------:R0:W-:Y:S01]  /*8560*/  STG.E.U8 desc[UR36][R16.64], R3 ;  /* 0x0000000310007986 */ /* 0x0001e2000c101124 */
[----:B------:R-:W-:Y:S05]  /*8570*/  BRA `(.L_x_2226) ;  /* 0x0000000800087947 */ /* 0x000fea0003800000 */
.L_x_2237:
        /* <DEDUP_REMOVED lines=13> */
.L_x_2241:
[----:B------:R-:W-:Y:S01]  /*8650*/  IMAD.MOV.U32 R0, RZ, RZ, 0x7f ;  /* 0x0000007fff007424 */ /* 0x000fe200078e00ff */
[----:B------:R-:W-:-:S04]  /*8660*/  ISETP.GT.U32.AND P0, PT, R2, 0x7f800000, PT ;  /* 0x7f8000000200780c */ /* 0x000fc80003f04070 */
[----:B------:R-:W-:-:S09]  /*8670*/  SEL R0, R0, 0x7c, P0 ;  /* 0x0000007c00007807 */ /* 0x000fd20000000000 */
.L_x_2242:
[----:B------:R-:W-:Y:S05]  /*8680*/  BSYNC B0 ;  /* 0x0000000000007941 */ /* 0x000fea0003800000 */
.L_x_2240:
[----:B------:R-:W-:-:S04]  /*8690*/  LOP3.LUT R2, R3, 0x80000000, RZ, 0xc0, !PT ;  /* 0x8000000003027812 */ /* 0x000fc800078ec0ff */
[----:B------:R-:W-:-:S04]  /*86a0*/  SHF.R.U32.HI R3, RZ, 0x18, R2 ;  /* 0x00000018ff037819 */ /* 0x000fc80000011602 */
[----:B------:R-:W-:-:S05]  /*86b0*/  LOP3.LUT R3, R0, R3, RZ, 0xfc, !PT ;  /* 0x0000000300037212 */ /* 0x000fca00078efcff */
[----:B------:R0:W-:Y:S01]  /*86c0*/  STG.E.U8 desc[UR36][R16.64], R3 ;  /* 0x0000000310007986 */ /* 0x0001e2000c101124 */
[----:B------:R-:W-:Y:S05]  /*86d0*/  BRA `(.L_x_2226) ;  /* 0x0000000400b07947 */ /* 0x000fea0003800000 */
.L_x_2236:
[----:B------:R0:W-:Y:S01]  /*86e0*/  STG.E.U16 desc[UR36][R16.64], R3 ;  /* 0x0000000310007986 */ /* 0x0001e2000c101524 */
[----:B------:R-:W-:Y:S05]  /*86f0*/  BRA `(.L_x_2226) ;  /* 0x0000000400a87947 */ /* 0x000fea0003800000 */
.L_x_2233:
        /* <DEDUP_REMOVED lines=12> */
.L_x_2245:
        /* <DEDUP_REMOVED lines=17> */
.L_x_2248:
[----:B------:R-:W-:-:S04]  /*88d0*/  LOP3.LUT R2, R3, 0x80000000, RZ, 0xc0, !PT ;  /* 0x8000000003027812 */ /* 0x000fc800078ec0ff */
[----:B------:R-:W-:-:S04]  /*88e0*/  SHF.R.U32.HI R3, RZ, 0x18, R2 ;  /* 0x00000018ff037819 */ /* 0x000fc80000011602 */
[----:B------:R-:W-:-:S04]  /*88f0*/  LOP3.LUT R0, R0, R3, RZ, 0xfc, !PT ;  /* 0x0000000300007212 */ /* 0x000fc800078efcff */
[----:B------:R-:W-:-:S07]  /*8900*/  PRMT R8, R0, 0x7610, R8 ;  /* 0x0000761000087816 */ /* 0x000fce0000000008 */
.L_x_2247:
[----:B------:R-:W-:Y:S05]  /*8910*/  BSYNC B0 ;  /* 0x0000000000007941 */ /* 0x000fea0003800000 */
.L_x_2246:
[----:B------:R0:W-:Y:S01]  /*8920*/  STG.E.U8 desc[UR36][R16.64], R8 ;  /* 0x0000000810007986 */ /* 0x0001e2000c101124 */
[----:B------:R-:W-:Y:S05]  /*8930*/  BRA `(.L_x_2226) ;  /* 0x0000000400187947 */ /* 0x000fea0003800000 */
.L_x_2244:
        /* <DEDUP_REMOVED lines=17> */
.L_x_2251:
[----:B------:R-:W-:-:S04]  /*8a50*/  LOP3.LUT R2, R3, 0x80000000, RZ, 0xc0, !PT ;  /* 0x8000000003027812 */ /* 0x000fc800078ec0ff */
[----:B------:R-:W-:-:S04]  /*8a60*/  SHF.R.U32.HI R3, RZ, 0x18, R2 ;  /* 0x00000018ff037819 */ /* 0x000fc80000011602 */
[----:B------:R-:W-:-:S04]  /*8a70*/  LOP3.LUT R0, R0, R3, RZ, 0xfc, !PT ;  /* 0x0000000300007212 */ /* 0x000fc800078efcff */
[----:B------:R-:W-:-:S07]  /*8a80*/  PRMT R8, R0, 0x7610, R8 ;  /* 0x0000761000087816 */ /* 0x000fce0000000008 */
.L_x_2250:
[----:B------:R-:W-:Y:S05]  /*8a90*/  BSYNC B0 ;  /* 0x0000000000007941 */ /* 0x000fea0003800000 */
.L_x_2249:
[----:B------:R0:W-:Y:S01]  /*8aa0*/  STG.E.U8 desc[UR36][R16.64], R8 ;  /* 0x0000000810007986 */ /* 0x0001e2000c101124 */
[----:B------:R-:W-:Y:S05]  /*8ab0*/  BRA `(.L_x_2226) ;  /* 0x0000000000b87947 */ /* 0x000fea0003800000 */
.L_x_2243:
        /* <DEDUP_REMOVED lines=22> */
.L_x_2225:
        /* <DEDUP_REMOVED lines=16> */
.L_x_2254:
[----:B------:R-:W-:Y:S05]  /*8d20*/  BRA `(.L_x_2226) ;  /* 0x00000000001c7947 */ /* 0x000fea0003800000 */
.L_x_2253:
[----:B------:R-:W-:-:S06]  /*8d30*/  IMAD.U32 R3, R3, 0x10000, RZ ;  /* 0x0001000003037824 */ /* 0x000fcc00078e00ff */
[----:B------:R-:W0:Y:S02]  /*8d40*/  F2I.U64.TRUNC R2, R3 ;  /* 0x0000000300027311 */ /* 0x000e24000020d800 */
[----:B0-----:R0:W-:Y:S01]  /*8d50*/  STG.E.64 desc[UR36][R16.64], R2 ;  /* 0x0000000210007986 */ /* 0x0011e2000c101b24 */
[----:B------:R-:W-:Y:S05]  /*8d60*/  BRA `(.L_x_2226) ;  /* 0x00000000000c7947 */ /* 0x000fea0003800000 */
.L_x_2252:
[----:B------:R-:W-:-:S06]  /*8d70*/  IMAD.U32 R3, R3, 0x10000, RZ ;  /* 0x0001000003037824 */ /* 0x000fcc00078e00ff */
[----:B------:R-:W0:Y:S02]  /*8d80*/  F2I.FTZ.U32.TRUNC.NTZ R3, R3 ;  /* 0x0000000300037305 */ /* 0x000e24000021f000 */
[----:B0-----:R0:W-:Y:S02]  /*8d90*/  STG.E desc[UR36][R16.64], R3 ;  /* 0x0000000310007986 */ /* 0x0011e4000c101924 */
.L_x_2226:
[----:B------:R-:W-:-:S07]  /*8da0*/  VIADD R19, R19, 0x80 ;  /* 0x0000008013137836 */ /* 0x000fce0000000000 */
.L_x_2153:
[----:B------:R-:W-:Y:S05]  /*8db0*/  BSYNC B6 ;  /* 0x0000000000067941 */ /* 0x000fea0003800000 */
.L_x_2152:
        /* <DEDUP_REMOVED lines=358> */
.L_x_2257:
        /* <DEDUP_REMOVED lines=23> */
.L_x_2261:
[----:B------:R-:W2:Y:S02]  /*a590*/  LDG.E.U8 R2, desc[UR36][R2.64] ;  /* 0x0000002402027981 */ /* 0x000ea4000c1e1100 */
[----:B--2---:R-:W-:-:S04]  /*a5a0*/  I2FP.F32.U32 R0, R2 ;  /* 0x0000000200007245 */ /* 0x004fc80000201000 */
[----:B------:R-:W-:-:S04]  /*a5b0*/  F2FP.BF16.F32.PACK_AB R0, RZ, R0 ;  /* 0x00000000ff00723e */ /* 0x000fc800000010ff */
[----:B------:R-:W-:Y:S01]  /*a5c0*/  PRMT R22, R0, 0x7610, R22 ;  /* 0x0000761000167816 */ /* 0x000fe20000000016 */
[----:B------:R-:W-:Y:S06]  /*a5d0*/  BRA `(.L_x_2263) ;  /* 0x0000000c00c87947 */ /* 0x000fec0003800000 */
.L_x_2260:
        /* <DEDUP_REMOVED lines=11> */
.L_x_2265:
[----:B------:R-:W2:Y:S02]  /*a690*/  LDG.E R2, desc[UR36][R2.64] ;  /* 0x0000002402027981 */ /* 0x000ea4000c1e1900 */
[----:B--2---:R-:W-:-:S04]  /*a6a0*/  I2FP.F32.S32 R0, R2 ;  /* 0x0000000200007245 */ /* 0x004fc80000201400 */
[----:B------:R-:W-:-:S04]  /*a6b0*/  F2FP.BF16.F32.PACK_AB R0, RZ, R0 ;  /* 0x00000000ff00723e */ /* 0x000fc800000010ff */
[----:B------:R-:W-:Y:S01]  /*a6c0*/  PRMT R22, R0, 0x7610, R22 ;  /* 0x0000761000167816 */ /* 0x000fe20000000016 */
[----:B------:R-:W-:Y:S06]  /*a6d0*/  BRA `(.L_x_2263) ;  /* 0x0000000c00887947 */ /* 0x000fec0003800000 */
.L_x_2264:
[----:B------:R-:W2:Y:S02]  /*a6e0*/  LDG.E.U16 R2, desc[UR36][R2.64] ;  /* 0x0000002402027981 */ /* 0x000ea4000c1e1500 */
[----:B--2---:R-:W0:Y:S02]  /*a6f0*/  I2F.S16 R0, R2 ;  /* 0x0000000200007306 */ /* 0x004e240000101400 */
[----:B0-----:R-:W-:-:S04]  /*a700*/  F2FP.BF16.F32.PACK_AB R0, RZ, R0 ;  /* 0x00000000ff00723e */ /* 0x001fc800000010ff */
[----:B------:R-:W-:Y:S01]  /*a710*/  PRMT R22, R0, 0x7610, R22 ;  /* 0x0000761000167816 */ /* 0x000fe20000000016 */
[----:B------:R-:W-:Y:S06]  /*a720*/  BRA `(.L_x_2263) ;  /* 0x0000000c00747947 */ /* 0x000fec0003800000 */
.L_x_2259:
        /* <DEDUP_REMOVED lines=9> */
.L_x_2267:
[----:B------:R-:W2:Y:S02]  /*a7c0*/  LDG.E.U16 R0, desc[UR36][R2.64] ;  /* 0x0000002402007981 */ /* 0x000ea4000c1e1500 */
[----:B--2---:R-:W-:-:S05]  /*a7d0*/  HADD2.F32 R0, -RZ, R0.H0_H0 ;  /* 0x20000000ff007230 */ /* 0x004fca0000004100 */
[----:B------:R-:W-:-:S04]  /*a7e0*/  F2FP.BF16.F32.PACK_AB R0, RZ, R0 ;  /* 0x00000000ff00723e */ /* 0x000fc800000010ff */
[----:B------:R-:W-:Y:S01]  /*a7f0*/  PRMT R22, R0, 0x7610, R22 ;  /* 0x0000761000167816 */ /* 0x000fe20000000016 */
[----:B------:R-:W-:Y:S06]  /*a800*/  BRA `(.L_x_2263) ;  /* 0x0000000c003c7947 */ /* 0x000fec0003800000 */
.L_x_2266:
        /* <DEDUP_REMOVED lines=9> */
.L_x_2269:
[----:B------:R-:W2:Y:S02]  /*a8a0*/  LDG.E.U16 R2, desc[UR36][R2.64] ;  /* 0x0000002402027981 */ /* 0x000ea4000c1e1500 */
[----:B--2---:R-:W-:-:S05]  /*a8b0*/  HADD2.F32 R0, -RZ, R2.H0_H0 ;  /* 0x20000002ff007230 */ /* 0x004fca0000004100 */
[----:B------:R-:W-:-:S04]  /*a8c0*/  F2FP.BF16.F32.PACK_AB R0, RZ, R0 ;  /* 0x00000000ff00723e */ /* 0x000fc800000010ff */
[----:B------:R-:W-:Y:S01]  /*a8d0*/  PRMT R22, R0, 0x7610, R22 ;  /* 0x0000761000167816 */ /* 0x000fe20000000016 */
[----:B------:R-:W-:Y:S06]  /*a8e0*/  BRA `(.L_x_2263) ;  /* 0x0000000c00047947 */ /* 0x000fec0003800000 */
.L_x_2268:
        /* <DEDUP_REMOVED lines=9> */
.L_x_2258:
        /* <DEDUP_REMOVED lines=14> */
.L_x_2272:
        /* <DEDUP_REMOVED lines=9> */
.L_x_2271:
        /* <DEDUP_REMOVED lines=28> */
.L_x_2274:
        /* <DEDUP_REMOVED lines=15> */
.L_x_2273:
[----:B------:R0:W5:Y:S01]  /*ada0*/  LDG.E.U16 R22, desc[UR36][R2.64] ;  /* 0x0000002402167981 */ /* 0x000162000c1e1500 */
[----:B------:R-:W-:Y:S05]  /*adb0*/  BRA `(.L_x_2263) ;  /* 0x0000000400d07947 */ /* 0x000fea0003800000 */
.L_x_2270:
        /* <DEDUP_REMOVED lines=13> */
.L_x_2277:
        /* <DEDUP_REMOVED lines=21> */
.L_x_2281:
[----:B------:R-:W-:Y:S05]  /*afe0*/  BSYNC B1 ;  /* 0x0000000000017941 */ /* 0x000fea0003800000 */
.L_x_2280:
[----:B------:R-:W-:Y:S01]  /*aff0*/  LEA R3, R0, 0x3b800000, 0x17 ;  /* 0x3b80000000037811 */ /* 0x000fe200078eb8ff */
[----:B------:R-:W-:-:S05]  /*b000*/  IMAD.SHL.U32 R0, R2, 0x100000, RZ ;  /* 0x0010000002007824 */ /* 0x000fca00078e00ff */
[----:B------:R-:W-:-:S07]  /*b010*/  LOP3.LUT R0, R3, R0, R4, 0xfe, !PT ;  /* 0x0000000003007212 */ /* 0x000fce00078efe04 */
.L_x_2279:
[----:B------:R-:W-:Y:S05]  /*b020*/  BSYNC B0 ;  /* 0x0000000000007941 */ /* 0x000fea0003800000 */
.L_x_2278:
[----:B------:R-:W-:-:S04]  /*b030*/  F2FP.BF16.F32.PACK_AB R0, RZ, R0 ;  /* 0x00000000ff00723e */ /* 0x000fc800000010ff */
[----:B------:R-:W-:Y:S01]  /*b040*/  PRMT R22, R0, 0x7610, R22 ;  /* 0x0000761000167816 */ /* 0x000fe20000000016 */
[----:B------:R-:W-:Y:S06]  /*b050*/  BRA `(.L_x_2263) ;  /* 0x0000000400287947 */ /* 0x000fec0003800000 */
.L_x_2276:
        /* <DEDUP_REMOVED lines=21> */
.L_x_2285:
[----:B------:R-:W-:Y:S05]  /*b1b0*/  BSYNC B1 ;  /* 0x0000000000017941 */ /* 0x000fea0003800000 */
.L_x_2284:
[----:B------:R-:W-:Y:S01]  /*b1c0*/  LEA R3, R0, 0x37800000, 0x17 ;  /* 0x3780000000037811 */ /* 0x000fe200078eb8ff */
[----:B------:R-:W-:-:S05]  /*b1d0*/  IMAD.SHL.U32 R0, R2, 0x200000, RZ ;  /* 0x0020000002007824 */ /* 0x000fca00078e00ff */
[----:B------:R-:W-:-:S07]  /*b1e0*/  LOP3.LUT R0, R3, R0, R4, 0xfe, !PT ;  /* 0x0000000003007212 */ /* 0x000fce00078efe04 */
.L_x_2283:
[----:B------:R-:W-:Y:S05]  /*b1f0*/  BSYNC B0 ;  /* 0x0000000000007941 */ /* 0x000fea0003800000 */
.L_x_2282:
[----:B------:R-:W-:-:S04]  /*b200*/  F2FP.BF16.F32.PACK_AB R0, RZ, R0 ;  /* 0x00000000ff00723e */ /* 0x000fc800000010ff */
[----:B------:R-:W-:Y:S01]  /*b210*/  PRMT R22, R0, 0x7610, R22 ;  /* 0x0000761000167816 */ /* 0x000fe20000000016 */
[----:B------:R-:W-:Y:S06]  /*b220*/  BRA `(.L_x_2263) ;  /* 0x0000000000b47947 */ /* 0x000fec0003800000 */
.L_x_2275:
        /* <DEDUP_REMOVED lines=14> */
.L_x_2289:
[----:B------:R-:W-:Y:S05]  /*b310*/  BSYNC B0 ;  /* 0x0000000000007941 */ /* 0x000fea0003800000 */
.L_x_2288:
[----:B------:R-:W-:-:S04]  /*b320*/  F2FP.BF16.F32.PACK_AB R0, RZ, R0 ;  /* 0x00000000ff00723e */ /* 0x000fc800000010ff */
[----:B------:R-:W-:Y:S01]  /*b330*/  PRMT R22, R0, 0x7610, R22 ;  /* 0x0000761000167816 */ /* 0x000fe20000000016 */
[----:B------:R-:W-:Y:S06]  /*b340*/  BRA `(.L_x_2263) ;  /* 0x00000000006c7947 */ /* 0x000fec0003800000 */
.L_x_2262:
        /* <DEDUP_REMOVED lines=16> */
.L_x_2290:
[----:B------:R-:W-:Y:S01]  /*b450*/  PRMT R22, RZ, 0x7610, R22 ;  /* 0x00007610ff167816 */ /* 0x000fe20000000016 */
[----:B------:R-:W-:Y:S06]  /*b460*/  BRA `(.L_x_2263) ;  /* 0x0000000000247947 */ /* 0x000fec0003800000 */
.L_x_2287:
[----:B------:R-:W2:Y:S02]  /*b470*/  LDG.E.64 R2, desc[UR36][R2.64] ;  /* 0x0000002402027981 */ /* 0x000ea4000c1e1b00 */
[----:B--2---:R-:W0:Y:S02]  /*b480*/  I2F.U64 R0, R2 ;  /* 0x0000000200007312 */ /* 0x004e240000301000 */
[----:B0-----:R-:W-:-:S04]  /*b490*/  F2FP.BF16.F32.PACK_AB R0, RZ, R0 ;  /* 0x00000000ff00723e */ /* 0x001fc800000010ff */
[----:B------:R-:W-:Y:S01]  /*b4a0*/  PRMT R22, R0, 0x7610, R22 ;  /* 0x0000761000167816 */ /* 0x000fe20000000016 */
[----:B------:R-:W-:Y:S06]  /*b4b0*/  BRA `(.L_x_2263) ;  /* 0x0000000000107947 */ /* 0x000fec0003800000 */
.L_x_2286:
[----:B------:R-:W2:Y:S02]  /*b4c0*/  LDG.E R2, desc[UR36][R2.64] ;  /* 0x0000002402027981 */ /* 0x000ea4000c1e1900 */
[----:B--2---:R-:W-:-:S04]  /*b4d0*/  I2FP.F32.U32 R0, R2 ;  /* 0x0000000200007245 */ /* 0x004fc80000201000 */
[----:B------:R-:W-:-:S04]  /*b4e0*/  F2FP.BF16.F32.PACK_AB R0, RZ, R0 ;  /* 0x00000000ff00723e */ /* 0x000fc800000010ff */
[----:B------:R-:W-:-:S07]  /*b4f0*/  PRMT R22, R0, 0x7610, R22 ;  /* 0x0000761000167816 */ /* 0x000fce0000000016 */
.L_x_2263:
        /* <DEDUP_REMOVED lines=19> */
.L_x_2294:
[----:B------:R-:W2:Y:S02]  /*b630*/  LDG.E.U8 R2, desc[UR36][R2.64] ;  /* 0x0000002402027981 */ /* 0x000ea4000c1e1100 */
[----:B--2---:R-:W-:-:S04]  /*b640*/  I2FP.F32.U32 R0, R2 ;  /* 0x0000000200007245 */ /* 0x004fc80000201000 */
[----:B------:R-:W-:Y:S01]  /*b650*/  F2FP.BF16.F32.PACK_AB R0, RZ, R0 ;  /* 0x00000000ff00723e */ /* 0x000fe200000010ff */
[----:B------:R-:W-:Y:S06]  /*b660*/  BRA `(.L_x_2296) ;  /* 0x0000000c00907947 */ /* 0x000fec0003800000 */
.L_x_2293:
        /* <DEDUP_REMOVED lines=10> */
.L_x_2298:
[----:B------:R-:W2:Y:S02]  /*b710*/  LDG.E R2, desc[UR36][R2.64] ;  /* 0x0000002402027981 */ /* 0x000ea4000c1e1900 */
[----:B--2---:R-:W-:-:S04]  /*b720*/  I2FP.F32.S32 R0, R2 ;  /* 0x0000000200007245 */ /* 0x004fc80000201400 */
[----:B------:R-:W-:Y:S01]  /*b730*/  F2FP.BF16.F32.PACK_AB R0, RZ, R0 ;  /* 0x00000000ff00723e */ /* 0x000fe200000010ff */
[----:B------:R-:W-:Y:S06]  /*b740*/  BRA `(.L_x_2296) ;  /* 0x0000000c00587947 */ /* 0x000fec0003800000 */
.L_x_2297:
[----:B------:R-:W2:Y:S02]  /*b750*/  LDG.E.U16 R2, desc[UR36][R2.64] ;  /* 0x0000002402027981 */ /* 0x000ea4000c1e1500 */
[----:B--2---:R-:W0:Y:S02]  /*b760*/  I2F.S16 R0, R2 ;  /* 0x0000000200007306 */ /* 0x004e240000101400 */
[----:B0-----:R-:W-:Y:S01]  /*b770*/  F2FP.BF16.F32.PACK_AB R0, RZ, R0 ;  /* 0x00000000ff00723e */ /* 0x001fe200000010ff */
[----:B------:R-:W-:Y:S06]  /*b780*/  BRA `(.L_x_2296) ;  /* 0x0000000c00487947 */ /* 0x000fec0003800000 */
.L_x_2292:
        /* <DEDUP_REMOVED lines=9> */
.L_x_2300:
[----:B------:R-:W2:Y:S02]  /*b820*/  LDG.E.U16 R0, desc[UR36][R2.64] ;  /* 0x0000002402007981 */ /* 0x000ea4000c1e1500 */
[----:B--2---:R-:W-:-:S05]  /*b830*/  HADD2.F32 R0, -RZ, R0.H0_H0 ;  /* 0x20000000ff007230 */ /* 0x004fca0000004100 */
[----:B------:R-:W-:Y:S01]  /*b840*/  F2FP.BF16.F32.PACK_AB R0, RZ, R0 ;  /* 0x00000000ff00723e */ /* 0x000fe200000010ff */
[----:B------:R-:W-:Y:S06]  /*b850*/  BRA `(.L_x_2296) ;  /* 0x0000000c00147947 */ /* 0x000fec0003800000 */
.L_x_2299:
        /* <DEDUP_REMOVED lines=9> */
.L_x_2302:
[----:B------:R-:W2:Y:S02]  /*b8f0*/  LDG.E.U16 R2, desc[UR36][R2.64] ;  /* 0x0000002402027981 */ /* 0x000ea4000c1e1500 */
[----:B--2---:R-:W-:-:S05]  /*b900*/  HADD2.F32 R0, -RZ, R2.H0_H0 ;  /* 0x20000002ff007230 */ /* 0x004fca0000004100 */
[----:B------:R-:W-:Y:S01]  /*b910*/  F2FP.BF16.F32.PACK_AB R0, RZ, R0 ;  /* 0x00000000ff00723e */ /* 0x000fe200000010ff */
[----:B------:R-:W-:Y:S06]  /*b920*/  BRA `(.L_x_2296) ;  /* 0x0000000800e07947 */ /* 0x000fec0003800000 */
.L_x_2301:
        /* <DEDUP_REMOVED lines=8> */
.L_x_2291:
        /* <DEDUP_REMOVED lines=13> */
.L_x_2305:
        /* <DEDUP_REMOVED lines=8> */
.L_x_2304:
        /* <DEDUP_REMOVED lines=28> */
.L_x_2307:
        /* <DEDUP_REMOVED lines=15> */
.L_x_2306:
[----:B------:R0:W5:Y:S01]  /*bdb0*/  LDG.E.U16 R0, desc[UR36][R2.64] ;  /* 0x0000002402007981 */ /* 0x000162000c1e1500 */
[----:B------:R-:W-:Y:S05]  /*bdc0*/  BRA `(.L_x_2296) ;  /* 0x0000000400b87947 */ /* 0x000fea0003800000 */
.L_x_2303:
        /* <DEDUP_REMOVED lines=12> */
.L_x_2310:
        /* <DEDUP_REMOVED lines=21> */
.L_x_2314:
[----:B------:R-:W-:Y:S05]  /*bfe0*/  BSYNC B1 ;  /* 0x0000000000017941 */ /* 0x000fea0003800000 */
.L_x_2313:
[----:B------:R-:W-:Y:S01]  /*bff0*/  LEA R3, R0, 0x3b800000, 0x17 ;  /* 0x3b80000000037811 */ /* 0x000fe200078eb8ff */
[----:B------:R-:W-:-:S05]  /*c000*/  IMAD.SHL.U32 R0, R2, 0x100000, RZ ;  /* 0x0010000002007824 */ /* 0x000fca00078e00ff */
[----:B------:R-:W-:-:S07]  /*c010*/  LOP3.LUT R0, R3, R0, R4, 0xfe, !PT ;  /* 0x0000000003007212 */ /* 0x000fce00078efe04 */
.L_x_2312:
[----:B------:R-:W-:Y:S05]  /*c020*/  BSYNC B0 ;  /* 0x0000000000007941 */ /* 0x000fea0003800000 */
.L_x_2311:
[----:B------:R-:W-:Y:S01]  /*c030*/  F2FP.BF16.F32.PACK_AB R0, RZ, R0 ;  /* 0x00000000ff00723e */ /* 0x000fe200000010ff */
[----:B------:R-:W-:Y:S06]  /*c040*/  BRA `(.L_x_2296) ;  /* 0x0000000400187947 */ /* 0x000fec0003800000 */
.L_x_2309:
        /* <DEDUP_REMOVED lines=21> */
.L_x_2318:
[----:B------:R-:W-:Y:S05]  /*c1a0*/  BSYNC B1 ;  /* 0x0000000000017941 */ /* 0x000fea0003800000 */
.L_x_2317:
[----:B------:R-:W-:Y:S01]  /*c1b0*/  LEA R3, R0, 0x37800000, 0x17 ;  /* 0x3780000000037811 */ /* 0x000fe200078eb8ff */
[----:B------:R-:W-:-:S05]  /*c1c0*/  IMAD.SHL.U32 R0, R2, 0x200000, RZ ;  /* 0x0020000002007824 */ /* 0x000fca00078e00ff */
[----:B------:R-:W-:-:S07]  /*c1d0*/  LOP3.LUT R0, R3, R0, R4, 0xfe, !PT ;  /* 0x0000000003007212 */ /* 0x000fce00078efe04 */
.L_x_2316:
[----:B------:R-:W-:Y:S05]  /*c1e0*/  BSYNC B0 ;  /* 0x0000000000007941 */ /* 0x000fea0003800000 */
.L_x_2315:
[----:B------:R-:W-:Y:S01]  /*c1f0*/  F2FP.BF16.F32.PACK_AB R0, RZ, R0 ;  /* 0x00000000ff00723e */ /* 0x000fe200000010ff */
[----:B------:R-:W-:Y:S06]  /*c200*/  BRA `(.L_x_2296) ;  /* 0x0000000000a87947 */ /* 0x000fec0003800000 */
.L_x_2308:
        /* <DEDUP_REMOVED lines=14> */
.L_x_2322:
[----:B------:R-:W-:Y:S05]  /*c2f0*/  BSYNC B0 ;  /* 0x0000000000007941 */ /* 0x000fea0003800000 */
.L_x_2321:
[----:B------:R-:W-:Y:S01]  /*c300*/  F2FP.BF16.F32.PACK_AB R0, RZ, R0 ;  /* 0x00000000ff00723e */ /* 0x000fe200000010ff */
[----:B------:R-:W-:Y:S06]  /*c310*/  BRA `(.L_x_2296) ;  /* 0x0000000000647947 */ /* 0x000fec0003800000 */
.L_x_2295:
        /* <DEDUP_REMOVED lines=16> */
.L_x_2323:
[----:B------:R-:W-:Y:S01]  /*c420*/  PRMT R0, RZ, 0x7610, R0 ;  /* 0x00007610ff007816 */ /* 0x000fe20000000000 */
[----:B------:R-:W-:Y:S06]  /*c430*/  BRA `(.L_x_2296) ;  /* 0x00000000001c7947 */ /* 0x000fec0003800000 */
.L_x_2320:
[----:B------:R-:W2:Y:S02]  /*c440*/  LDG.E.64 R2, desc[UR36][R2.64] ;  /* 0x0000002402027981 */ /* 0x000ea4000c1e1b00 */
[----:B--2---:R-:W0:Y:S02]  /*c450*/  I2F.U64 R0, R2 ;  /* 0x0000000200007312 */ /* 0x004e240000301000 */
[----:B0-----:R-:W-:Y:S01]  /*c460*/  F2FP.BF16.F32.PACK_AB R0, RZ, R0 ;  /* 0x00000000ff00723e */ /* 0x001fe200000010ff */
[----:B------:R-:W-:Y:S06]  /*c470*/  BRA `(.L_x_2296) ;  /* 0x00000000000c7947 */ /* 0x000fec0003800000 */
.L_x_2319:
[----:B------:R-:W2:Y:S02]  /*c480*/  LDG.E R2, desc[UR36][R2.64] ;  /* 0x0000002402027981 */ /* 0x000ea4000c1e1900 */
[----:B--2---:R-:W-:-:S04]  /*c490*/  I2FP.F32.U32 R0, R2 ;  /* 0x0000000200007245 */ /* 0x004fc80000201000 */
[----:B------:R-:W-:-:S07]  /*c4a0*/  F2FP.BF16.F32.PACK_AB R0, RZ, R0 ;  /* 0x00000000ff00723e */ /* 0x000fce00000010ff */
.L_x_2296:
        /* <DEDUP_REMOVED lines=20> */
.L_x_2327:
[----:B------:R-:W-:-:S06]  /*c5f0*/  IMAD.U32 R3, R3, 0x10000, RZ ;  /* 0x0001000003037824 */ /* 0x000fcc00078e00ff */
[----:B------:R-:W0:Y:S02]  /*c600*/  F2I.S64.TRUNC R2, R3 ;  /* 0x0000000300027311 */ /* 0x000e24000020d900 */
[----:B0-----:R0:W-:Y:S01]  /*c610*/  STG.E.U8 desc[UR36][R16.64], R2 ;  /* 0x0000000210007986 */ /* 0x0011e2000c101124 */
[----:B------:R-:W-:Y:S05]  /*c620*/  BRA `(.L_x_2329) ;  /* 0x0000000c00847947 */ /* 0x000fea0003800000 */
.L_x_2326:
        /* <DEDUP_REMOVED lines=10> */
.L_x_2331:
[----:B------:R-:W-:-:S06]  /*c6d0*/  IMAD.U32 R3, R3, 0x10000, RZ ;  /* 0x0001000003037824 */ /* 0x000fcc00078e00ff */
[----:B------:R-:W0:Y:S02]  /*c6e0*/  F2I.FTZ.TRUNC.NTZ R3, R3 ;  /* 0x0000000300037305 */ /* 0x000e24000021f100 */
[----:B0-----:R0:W-:Y:S01]  /*c6f0*/  STG.E desc[UR36][R16.64], R3 ;  /* 0x0000000310007986 */ /* 0x0011e2000c101924 */
[----:B------:R-:W-:Y:S05]  /*c700*/  BRA `(.L_x_2329) ;  /* 0x0000000c004c7947 */ /* 0x000fea0003800000 */
.L_x_2330:
[----:B------:R-:W-:-:S06]  /*c710*/  IMAD.U32 R3, R3, 0x10000, RZ ;  /* 0x0001000003037824 */ /* 0x000fcc00078e00ff */
[----:B------:R-:W0:Y:S02]  /*c720*/  F2I.FTZ.TRUNC.NTZ R3, R3 ;  /* 0x0000000300037305 */ /* 0x000e24000021f100 */
[----:B0-----:R0:W-:Y:S01]  /*c730*/  STG.E.U16 desc[UR36][R16.64], R3 ;  /* 0x0000000310007986 */ /* 0x0011e2000c101524 */
[----:B------:R-:W-:Y:S05]  /*c740*/  BRA `(.L_x_2329) ;  /* 0x0000000c003c7947 */ /* 0x000fea0003800000 */
.L_x_2325:
        /* <DEDUP_REMOVED lines=9> */
.L_x_2333:
[----:B------:R-:W-:-:S05]  /*c7e0*/  IMAD.U32 R0, R3, 0x10000, RZ ;  /* 0x0001000003007824 */ /* 0x000fca00078e00ff */
[----:B------:R-:W-:-:S05]  /*c7f0*/  F2FP.F16.F32.PACK_AB R0, RZ, R0 ;  /* 0x00000000ff00723e */ /* 0x000fca00000000ff */
[----:B------:R0:W-:Y:S01]  /*c800*/  STG.E.U16 desc[UR36][R16.64], R0 ;  /* 0x0000000010007986 */ /* 0x0001e2000c101524 */
[----:B------:R-:W-:Y:S05]  /*c810*/  BRA `(.L_x_2329) ;  /* 0x0000000c00087947 */ /* 0x000fea0003800000 */
.L_x_2332:
        /* <DEDUP_REMOVED lines=10> */
.L_x_2335:
[----:B------:R-:W-:-:S05]  /*c8c0*/  IMAD.U32 R3, R3, 0x10000, RZ ;  /* 0x0001000003037824 */ /* 0x000fca00078e00ff */
[----:B------:R-:W-:-:S04]  /*c8d0*/  F2FP.F16.F32.PACK_AB R3, RZ, R3 ;  /* 0x00000003ff03723e */ /* 0x000fc800000000ff */
[----:B------:R-:W-:-:S05]  /*c8e0*/  PRMT R3, R3, 0x5410, RZ ;  /* 0x0000541003037816 */ /* 0x000fca00000000ff */
[----:B------:R0:W-:Y:S01]  /*c8f0*/  STG.E desc[UR36][R16.64], R3 ;  /* 0x0000000310007986 */ /* 0x0001e2000c101924 */
[----:B------:R-:W-:Y:S05]  /*c900*/  BRA `(.L_x_2329) ;  /* 0x0000000800cc7947 */ /* 0x000fea0003800000 */
.L_x_2334:
[----:B------:R-:W-:-:S04]  /*c910*/  IMAD.U32 R2, R3, 0x10000, RZ ;  /* 0x0001000003027824 */ /* 0x000fc800078e00ff */
[----:B------:R-:W-:-:S06]  /*c920*/  FMUL.FTZ R2, R2, 1 ;  /* 0x3f80000002027820 */ /* 0x000fcc0000410000 */
[----:B------:R-:W0:Y:S02]  /*c930*/  F2F.F64.F32 R2, R2 ;  /* 0x0000000200027310 */ /* 0x000e240000201800 */
[----:B0-----:R0:W-:Y:S01]  /*c940*/  STG.E.64 desc[UR36][R16.64], R2 ;  /* 0x0000000210007986 */ /* 0x0011e2000c101b24 */
[----:B------:R-:W-:Y:S05]  /*c950*/  BRA `(.L_x_2329) ;  /* 0x0000000800b87947 */ /* 0x000fea0003800000 */
.L_x_2324:
        /* <DEDUP_REMOVED lines=13> */
.L_x_2338:
[----:B------:R-:W-:Y:S01]  /*ca30*/  IMAD.U32 R3, R3, 0x10000, RZ ;  /* 0x0001000003037824 */ /* 0x000fe200078e00ff */
[----:B------:R-:W-:-:S03]  /*ca40*/  CS2R R6, SRZ ;  /* 0x0000000000067805 */ /* 0x000fc6000001ff00 */
[----:B------:R-:W-:-:S04]  /*ca50*/  FMUL.FTZ R3, R3, 1 ;  /* 0x3f80000003037820 */ /* 0x000fc80000410000 */
[----:B------:R-:W0:Y:S02]  /*ca60*/  F2F.F64.F32 R4, R3 ;  /* 0x0000000300047310 */ /* 0x000e240000201800 */
[----:B0-----:R0:W-:Y:S01]  /*ca70*/  STG.E.128 desc[UR36][R16.64], R4 ;  /* 0x0000000410007986 */ /* 0x0011e2000c101d24 */
[----:B------:R-:W-:Y:S05]  /*ca80*/  BRA `(.L_x_2329) ;  /* 0x00000008006c7947 */ /* 0x000fea0003800000 */
.L_x_2337:
        /* <DEDUP_REMOVED lines=21> */
.L_x_2342:
[----:B------:R-:W-:Y:S05]  /*cbe0*/  BSYNC B0 ;  /* 0x0000000000007941 */ /* 0x000fea0003800000 */
.L_x_2341:
[----:B------:R-:W-:-:S05]  /*cbf0*/  LOP3.LUT R3, R0, R3, RZ, 0xfc, !PT ;  /* 0x0000000300037212 */ /* 0x000fca00078efcff */
[----:B------:R0:W-:Y:S01]  /*cc00*/  STG.E.U8 desc[UR36][R16.64], R3 ;  /* 0x0000000310007986 */ /* 0x0001e2000c101124 */
[----:B------:R-:W-:Y:S05]  /*cc10*/  BRA `(.L_x_2329) ;  /* 0x0000000800087947 */ /* 0x000fea0003800000 */
.L_x_2340:
        /* <DEDUP_REMOVED lines=13> */
.L_x_2344:
[----:B------:R-:W-:Y:S01]  /*ccf0*/  IMAD.MOV.U32 R0, RZ, RZ, 0x7f ;  /* 0x0000007fff007424 */ /* 0x000fe200078e00ff */
[----:B------:R-:W-:-:S04]  /*cd00*/  ISETP.GT.U32.AND P0, PT, R2, 0x7f800000, PT ;  /* 0x7f8000000200780c */ /* 0x000fc80003f04070 */
[----:B------:R-:W-:-:S09]  /*cd10*/  SEL R0, R0, 0x7c, P0 ;  /* 0x0000007c00007807 */ /* 0x000fd20000000000 */
.L_x_2345:
[----:B------:R-:W-:Y:S05]  /*cd20*/  BSYNC B0 ;  /* 0x0000000000007941 */ /* 0x000fea0003800000 */
.L_x_2343:
[----:B------:R-:W-:-:S04]  /*cd30*/  LOP3.LUT R2, R3, 0x80000000, RZ, 0xc0, !PT ;  /* 0x8000000003027812 */ /* 0x000fc800078ec0ff */
[----:B------:R-:W-:-:S04]  /*cd40*/  SHF.R.U32.HI R3, RZ, 0x18, R2 ;  /* 0x00000018ff037819 */ /* 0x000fc80000011602 */
[----:B------:R-:W-:-:S05]  /*cd50*/  LOP3.LUT R3, R0, R3, RZ, 0xfc, !PT ;  /* 0x0000000300037212 */ /* 0x000fca00078efcff */
[----:B------:R0:W-:Y:S01]  /*cd60*/  STG.E.U8 desc[UR36][R16.64], R3 ;  /* 0x0000000310007986 */ /* 0x0001e2000c101124 */
[----:B------:R-:W-:Y:S05]  /*cd70*/  BRA `(.L_x_2329) ;  /* 0x0000000400b07947 */ /* 0x000fea0003800000 */
.L_x_2339:
[----:B------:R0:W-:Y:S01]  /*cd80*/  STG.E.U16 desc[UR36][R16.64], R3 ;  /* 0x0000000310007986 */ /* 0x0001e2000c101524 */
[----:B------:R-:W-:Y:S05]  /*cd90*/  BRA `(.L_x_2329) ;  /* 0x0000000400a87947 */ /* 0x000fea0003800000 */
.L_x_2336:
        /* <DEDUP_REMOVED lines=12> */
.L_x_2348:
        /* <DEDUP_REMOVED lines=17> */
.L_x_2351:
[----:B------:R-:W-:-:S04]  /*cf70*/  LOP3.LUT R2, R3, 0x80000000, RZ, 0xc0, !PT ;  /* 0x8000000003027812 */ /* 0x000fc800078ec0ff */
[----:B------:R-:W-:-:S04]  /*cf80*/  SHF.R.U32.HI R3, RZ, 0x18, R2 ;  /* 0x00000018ff037819 */ /* 0x000fc80000011602 */
[----:B------:R-:W-:-:S04]  /*cf90*/  LOP3.LUT R0, R0, R3, RZ, 0xfc, !PT ;  /* 0x0000000300007212 */ /* 0x000fc800078efcff */
[----:B------:R-:W-:-:S07]  /*cfa0*/  PRMT R8, R0, 0x7610, R8 ;  /* 0x0000761000087816 */ /* 0x000fce0000000008 */
.L_x_2350:
[----:B------:R-:W-:Y:S05]  /*cfb0*/  BSYNC B0 ;  /* 0x0000000000007941 */ /* 0x000fea0003800000 */
.L_x_2349:
[----:B------:R3:W-:Y:S01]  /*cfc0*/  STG.E.U8 desc[UR36][R16.64], R8 ;  /* 0x0000000810007986 */ /* 0x0007e2000c101124 */
[----:B------:R-:W-:Y:S05]  /*cfd0*/  BRA `(.L_x_2329) ;  /* 0x0000000400187947 */ /* 0x000fea0003800000 */
.L_x_2347:
        /* <DEDUP_REMOVED lines=17> */
.L_x_2354:
[----:B------:R-:W-:-:S04]  /*d0f0*/  LOP3.LUT R2, R3, 0x80000000, RZ, 0xc0, !PT ;  /* 0x8000000003027812 */ /* 0x000fc800078ec0ff */
[----:B------:R-:W-:-:S04]  /*d100*/  SHF.R.U32.HI R3, RZ, 0x18, R2 ;  /* 0x00000018ff037819 */ /* 0x000fc80000011602 */
[----:B------:R-:W-:-:S04]  /*d110*/  LOP3.LUT R0, R0, R3, RZ, 0xfc, !PT ;  /* 0x0000000300007212 */ /* 0x000fc800078efcff */
[----:B------:R-:W-:-:S07]  /*d120*/  PRMT R8, R0, 0x7610, R8 ;  /* 0x0000761000087816 */ /* 0x000fce0000000008 */
.L_x_2353:
[----:B------:R-:W-:Y:S05]  /*d130*/  BSYNC B0 ;  /* 0x0000000000007941 */ /* 0x000fea0003800000 */
.L_x_2352:
[----:B------:R0:W-:Y:S01]  /*d140*/  STG.E.U8 desc[UR36][R16.64], R8 ;  /* 0x0000000810007986 */ /* 0x0001e2000c101124 */
[----:B------:R-:W-:Y:S05]  /*d150*/  BRA `(.L_x_2329) ;  /* 0x0000000000b87947 */ /* 0x000fea0003800000 */
.L_x_2346:
        /* <DEDUP_REMOVED lines=22> */
.L_x_2328:
        /* <DEDUP_REMOVED lines=16> */
.L_x_2357:
[----:B------:R-:W-:Y:S05]  /*d3c0*/  BRA `(.L_x_2329) ;  /* 0x00000000001c7947 */ /* 0x000fea0003800000 */
.L_x_2356:
[----:B------:R-:W-:-:S06]  /*d3d0*/  IMAD.U32 R3, R3, 0x10000, RZ ;  /* 0x0001000003037824 */ /* 0x000fcc00078e00ff */
[----:B------:R-:W0:Y:S02]  /*d3e0*/  F2I.U64.TRUNC R2, R3 ;  /* 0x0000000300027311 */ /* 0x000e24000020d800 */
[----:B0-----:R1:W-:Y:S01]  /*d3f0*/  STG.E.64 desc[UR36][R16.64], R2 ;  /* 0x0000000210007986 */ /* 0x0013e2000c101b24 */
[----:B------:R-:W-:Y:S05]  /*d400*/  BRA `(.L_x_2329) ;  /* 0x00000000000c7947 */ /* 0x000fea0003800000 */
.L_x_2355:
[----:B------:R-:W-:-:S06]  /*d410*/  IMAD.U32 R3, R3, 0x10000, RZ ;  /* 0x0001000003037824 */ /* 0x000fcc00078e00ff */
[----:B------:R-:W0:Y:S02]  /*d420*/  F2I.FTZ.U32.TRUNC.NTZ R3, R3 ;  /* 0x0000000300037305 */ /* 0x000e24000021f000 */
[----:B0-----:R0:W-:Y:S02]  /*d430*/  STG.E desc[UR36][R16.64], R3 ;  /* 0x0000000310007986 */ /* 0x0011e4000c101924 */
.L_x_2329:
[----:B------:R-:W-:-:S07]  /*d440*/  VIADD R19, R19, 0x80 ;  /* 0x0000008013137836 */ /* 0x000fce0000000000 */
.L_x_2256:
[----:B------:R-:W-:Y:S05]  /*d450*/  BSYNC B6 ;  /* 0x0000000000067941 */ /* 0x000fea0003800000 */
.L_x_2255:
        /* <DEDUP_REMOVED lines=357> */
.L_x_2358:
        /* <DEDUP_REMOVED lines=23> */
.L_x_2362:
[----:B------:R-:W2:Y:S02]  /*ec20*/  LDG.E.U8 R2, desc[UR36][R2.64] ;  /* 0x0000002402027981 */ /* 0x000ea4000c1e1100 */
[----:B--2---:R-:W-:-:S04]  /*ec30*/  I2FP.F32.U32 R0, R2 ;  /* 0x0000000200007245 */ /* 0x004fc80000201000 */
[----:B------:R-:W-:-:S04]  /*ec40*/  F2FP.BF16.F32.PACK_AB R0, RZ, R0 ;  /* 0x00000000ff00723e */ /* 0x000fc800000010ff */
[----:B------:R-:W-:Y:S01]  /*ec50*/  PRMT R19, R0, 0x7610, R19 ;  /* 0x0000761000137816 */ /* 0x000fe20000000013 */
[----:B------:R-:W-:Y:S06]  /*ec60*/  BRA `(.L_x_2364) ;  /* 0x0000000c00c87947 */ /* 0x000fec0003800000 */
.L_x_2361:
        /* <DEDUP_REMOVED lines=11> */
.L_x_2366:
[----:B------:R-:W2:Y:S02]  /*ed20*/  LDG.E R2, desc[UR36][R2.64] ;  /* 0x0000002402027981 */ /* 0x000ea4000c1e1900 */
[----:B--2---:R-:W-:-:S04]  /*ed30*/  I2FP.F32.S32 R0, R2 ;  /* 0x0000000200007245 */ /* 0x004fc80000201400 */
[----:B------:R-:W-:-:S04]  /*ed40*/  F2FP.BF16.F32.PACK_AB R0, RZ, R0 ;  /* 0x00000000ff00723e */ /* 0x000fc800000010ff */
[----:B------:R-:W-:Y:S01]  /*ed50*/  PRMT R19, R0, 0x7610, R19 ;  /* 0x0000761000137816 */ /* 0x000fe20000000013 */
[----:B------:R-:W-:Y:S06]  /*ed60*/  BRA `(.L_x_2364) ;  /* 0x0000000c00887947 */ /* 0x000fec0003800000 */
.L_x_2365:
[----:B------:R-:W2:Y:S02]  /*ed70*/  LDG.E.U16 R2, desc[UR36][R2.64] ;  /* 0x0000002402027981 */ /* 0x000ea4000c1e1500 */
[----:B--2---:R-:W0:Y:S02]  /*ed80*/  I2F.S16 R0, R2 ;  /* 0x0000000200007306 */ /* 0x004e240000101400 */
[----:B0-----:R-:W-:-:S04]  /*ed90*/  F2FP.BF16.F32.PACK_AB R0, RZ, R0 ;  /* 0x00000000ff00723e */ /* 0x001fc800000010ff */
[----:B------:R-:W-:Y:S01]  /*eda0*/  PRMT R19, R0, 0x7610, R19 ;  /* 0x0000761000137816 */ /* 0x000fe20000000013 */
[----:B------:R-:W-:Y:S06]  /*edb0*/  BRA `(.L_x_2364) ;  /* 0x0000000c00747947 */ /* 0x000fec0003800000 */
.L_x_2360:
        /* <DEDUP_REMOVED lines=9> */
.L_x_2368:
[----:B------:R-:W2:Y:S02]  /*ee50*/  LDG.E.U16 R0, desc[UR36][R2.64] ;  /* 0x0000002402007981 */ /* 0x000ea4000c1e1500 */
[----:B--2---:R-:W-:-:S05]  /*ee60*/  HADD2.F32 R0, -RZ, R0.H0_H0 ;  /* 0x20000000ff007230 */ /* 0x004fca0000004100 */
[----:B------:R-:W-:-:S04]  /*ee70*/  F2FP.BF16.F32.PACK_AB R0, RZ, R0 ;  /* 0x00000000ff00723e */ /* 0x000fc800000010ff */
[----:B------:R-:W-:Y:S01]  /*ee80*/  PRMT R19, R0, 0x7610, R19 ;  /* 0x0000761000137816 */ /* 0x000fe20000000013 */
[----:B------:R-:W-:Y:S06]  /*ee90*/  BRA `(.L_x_2364) ;  /* 0x0000000c003c7947 */ /* 0x000fec0003800000 */
.L_x_2367:
        /* <DEDUP_REMOVED lines=9> */
.L_x_2370:
[----:B------:R-:W2:Y:S02]  /*ef30*/  LDG.E.U16 R2, desc[UR36][R2.64] ;  /* 0x0000002402027981 */ /* 0x000ea4000c1e1500 */
[----:B--2---:R-:W-:-:S05]  /*ef40*/  HADD2.F32 R0, -RZ, R2.H0_H0 ;  /* 0x20000002ff007230 */ /* 0x004fca0000004100 */
[----:B------:R-:W-:-:S04]  /*ef50*/  F2FP.BF16.F32.PACK_AB R0, RZ, R0 ;  /* 0x00000000ff00723e */ /* 0x000fc800000010ff */
[----:B------:R-:W-:Y:S01]  /*ef60*/  PRMT R19, R0, 0x7610, R19 ;  /* 0x0000761000137816 */ /* 0x000fe20000000013 */
[----:B------:R-:W-:Y:S06]  /*ef70*/  BRA `(.L_x_2364) ;  /* 0x0000000c00047947 */ /* 0x000fec0003800000 */
.L_x_2369:
        /* <DEDUP_REMOVED lines=9> */
.L_x_2359:
        /* <DEDUP_REMOVED lines=14> */
.L_x_2373:
        /* <DEDUP_REMOVED lines=9> */
.L_x_2372:
        /* <DEDUP_REMOVED lines=28> */
.L_x_2375:
        /* <DEDUP_REMOVED lines=15> */
.L_x_2374:
[----:B------:R0:W5:Y:S01]  /*f430*/  LDG.E.U16 R19, desc[UR36][R2.64] ;  /* 0x0000002402137981 */ /* 0x000162000c1e1500 */
[----:B------:R-:W-:Y:S05]  /*f440*/  BRA `(.L_x_2364) ;  /* 0x0000000400d07947 */ /* 0x000fea0003800000 */
.L_x_2371:
        /* <DEDUP_REMOVED lines=13> */
.L_x_2378:
        /* <DEDUP_REMOVED lines=21> */
.L_x_2382:
[----:B------:R-:W-:Y:S05]  /*f670*/  BSYNC B1 ;  /* 0x0000000000017941 */ /* 0x000fea0003800000 */
.L_x_2381:
[----:B------:R-:W-:Y:S01]  /*f680*/  LEA R3, R0, 0x3b800000, 0x17 ;  /* 0x3b80000000037811 */ /* 0x000fe200078eb8ff */
[----:B------:R-:W-:-:S05]  /*f690*/  IMAD.SHL.U32 R0, R2, 0x100000, RZ ;  /* 0x0010000002007824 */ /* 0x000fca00078e00ff */
[----:B------:R-:W-:-:S07]  /*f6a0*/  LOP3.LUT R0, R3, R0, R4, 0xfe, !PT ;  /* 0x0000000003007212 */ /* 0x000fce00078efe04 */
.L_x_2380:
[----:B------:R-:W-:Y:S05]  /*f6b0*/  BSYNC B0 ;  /* 0x0000000000007941 */ /* 0x000fea0003800000 */
.L_x_2379:
[----:B------:R-:W-:-:S04]  /*f6c0*/  F2FP.BF16.F32.PACK_AB R0, RZ, R0 ;  /* 0x00000000ff00723e */ /* 0x000fc800000010ff */
[----:B------:R-:W-:Y:S01]  /*f6d0*/  PRMT R19, R0, 0x7610, R19 ;  /* 0x0000761000137816 */ /* 0x000fe20000000013 */
[----:B------:R-:W-:Y:S06]  /*f6e0*/  BRA `(.L_x_2364) ;  /* 0x0000000400287947 */ /* 0x000fec0003800000 */
.L_x_2377:
        /* <DEDUP_REMOVED lines=21> */
.L_x_2386:
[----:B------:R-:W-:Y:S05]  /*f840*/  BSYNC B1 ;  /* 0x0000000000017941 */ /* 0x000fea0003800000 */
.L_x_2385:
[----:B------:R-:W-:Y:S01]  /*f850*/  LEA R3, R0, 0x37800000, 0x17 ;  /* 0x3780000000037811 */ /* 0x000fe200078eb8ff */
[----:B------:R-:W-:-:S05]  /*f860*/  IMAD.SHL.U32 R0, R2, 0x200000, RZ ;  /* 0x0020000002007824 */ /* 0x000fca00078e00ff */
[----:B------:R-:W-:-:S07]  /*f870*/  LOP3.LUT R0, R3, R0, R4, 0xfe, !PT ;  /* 0x0000000003007212 */ /* 0x000fce00078efe04 */
.L_x_2384:
[----:B------:R-:W-:Y:S05]  /*f880*/  BSYNC B0 ;  /* 0x0000000000007941 */ /* 0x000fea0003800000 */
.L_x_2383:
[----:B------:R-:W-:-:S04]  /*f890*/  F2FP.BF16.F32.PACK_AB R0, RZ, R0 ;  /* 0x00000000ff00723e */ /* 0x000fc800000010ff */
[----:B------:R-:W-:Y:S01]  /*f8a0*/  PRMT R19, R0, 0x7610, R19 ;  /* 0x0000761000137816 */ /* 0x000fe20000000013 */
[----:B------:R-:W-:Y:S06]  /*f8b0*/  BRA `(.L_x_2364) ;  /* 0x0000000000b47947 */ /* 0x000fec0003800000 */
.L_x_2376:
        /* <DEDUP_REMOVED lines=14> */
.L_x_2390:
[----:B------:R-:W-:Y:S05]  /*f9a0*/  BSYNC B0 ;  /* 0x0000000000007941 */ /* 0x000fea0003800000 */
.L_x_2389:
[----:B------:R-:W-:-:S04]  /*f9b0*/  F2FP.BF16.F32.PACK_AB R0, RZ, R0 ;  /* 0x00000000ff00723e */ /* 0x000fc800000010ff */
[----:B------:R-:W-:Y:S01]  /*f9c0*/  PRMT R19, R0, 0x7610, R19 ;  /* 0x0000761000137816 */ /* 0x000fe20000000013 */
[----:B------:R-:W-:Y:S06]  /*f9d0*/  BRA `(.L_x_2364) ;  /* 0x00000000006c7947 */ /* 0x000fec0003800000 */
.L_x_2363:
        /* <DEDUP_REMOVED lines=16> */
.L_x_2391:
[----:B------:R-:W-:Y:S01]  /*fae0*/  PRMT R19, RZ, 0x7610, R19 ;  /* 0x00007610ff137816 */ /* 0x000fe20000000013 */
[----:B------:R-:W-:Y:S06]  /*faf0*/  BRA `(.L_x_2364) ;  /* 0x0000000000247947 */ /* 0x000fec0003800000 */
.L_x_2388:
[----:B------:R-:W2:Y:S02]  /*fb00*/  LDG.E.64 R2, desc[UR36][R2.64] ;  /* 0x0000002402027981 */ /* 0x000ea4000c1e1b00 */
[----:B--2---:R-:W0:Y:S02]  /*fb10*/  I2F.U64 R0, R2 ;  /* 0x0000000200007312 */ /* 0x004e240000301000 */
[----:B0-----:R-:W-:-:S04]  /*fb20*/  F2FP.BF16.F32.PACK_AB R0, RZ, R0 ;  /* 0x00000000ff00723e */ /* 0x001fc800000010ff */
[----:B------:R-:W-:Y:S01]  /*fb30*/  PRMT R19, R0, 0x7610, R19 ;  /* 0x0000761000137816 */ /* 0x000fe20000000013 */
[----:B------:R-:W-:Y:S06]  /*fb40*/  BRA `(.L_x_2364) ;  /* 0x0000000000107947 */ /* 0x000fec0003800000 */
.L_x_2387:
[----:B------:R-:W2:Y:S02]  /*fb50*/  LDG.E R2, desc[UR36][R2.64] ;  /* 0x0000002402027981 */ /* 0x000ea4000c1e1900 */
[----:B--2---:R-:W-:-:S04]  /*fb60*/  I2FP.F32.U32 R0, R2 ;  /* 0x0000000200007245 */ /* 0x004fc80000201000 */
[----:B------:R-:W-:-:S04]  /*fb70*/  F2FP.BF16.F32.PACK_AB R0, RZ, R0 ;  /* 0x00000000ff00723e */ /* 0x000fc800000010ff */
[----:B------:R-:W-:-:S07]  /*fb80*/  PRMT R19, R0, 0x7610, R19 ;  /* 0x0000761000137816 */ /* 0x000fce0000000013 */
.L_x_2364:
        /* <DEDUP_REMOVED lines=19> */
.L_x_2395:
[----:B------:R-:W2:Y:S02]  /*fcc0*/  LDG.E.U8 R2, desc[UR36][R2.64] ;  /* 0x0000002402027981 */ /* 0x000ea4000c1e1100 */
[----:B--2---:R-:W-:-:S04]  /*fcd0*/  I2FP.F32.U32 R0, R2 ;  /* 0x0000000200007245 */ /* 0x004fc80000201000 */
[----:B------:R-:W-:Y:S01]  /*fce0*/  F2FP.BF16.F32.PACK_AB R0, RZ, R0 ;  /* 0x00000000ff00723e */ /* 0x000fe200000010ff */
[----:B------:R-:W-:Y:S06]  /*fcf0*/  BRA `(.L_x_2397) ;  /* 0x0000000c00907947 */ /* 0x000fec0003800000 */
.L_x_2394:
        /* <DEDUP_REMOVED lines=10> */
.L_x_2399:
[----:B------:R-:W2:Y:S02]  /*fda0*/  LDG.E R2, desc[UR36][R2.64] ;  /* 0x0000002402027981 */ /* 0x000ea4000c1e1900 */
[----:B--2---:R-:W-:-:S04]  /*fdb0*/  I2FP.F32.S32 R0, R2 ;  /* 0x0000000200007245 */ /* 0x004fc80000201400 */
[----:B------:R-:W-:Y:S01]  /*fdc0*/  F2FP.BF16.F32.PACK_AB R0, RZ, R0 ;  /* 0x00000000ff00723e */ /* 0x000fe200000010ff */
[----:B------:R-:W-:Y:S06]  /*fdd0*/  BRA `(.L_x_2397) ;  /* 0x0000000c00587947 */ /* 0x000fec0003800000 */
.L_x_2398:
[----:B------:R-:W2:Y:S02]  /*fde0*/  LDG.E.U16 R2, desc[UR36][R2.64] ;  /* 0x0000002402027981 */ /* 0x000ea4000c1e1500 */
[----:B--2---:R-:W0:Y:S02]  /*fdf0*/  I2F.S16 R0, R2 ;  /* 0x0000000200007306 */ /* 0x004e240000101400 */
[----:B0-----:R-:W-:Y:S01]  /*fe00*/  F2FP.BF16.F32.PACK_AB R0, RZ, R0 ;  /* 0x00000000ff00723e */ /* 0x001fe200000010ff */
[----:B------:R-:W-:Y:S06]  /*fe10*/  BRA `(.L_x_2397) ;  /* 0x0000000c00487947 */ /* 0x000fec0003800000 */
.L_x_2393:
        /* <DEDUP_REMOVED lines=9> */
.L_x_2401:
[----:B------:R-:W2:Y:S02]  /*feb0*/  LDG.E.U16 R0, desc[UR36][R2.64] ;  /* 0x0000002402007981 */ /* 0x000ea4000c1e1500 */
[----:B--2---:R-:W-:-:S05]  /*fec0*/  HADD2.F32 R0, -RZ, R0.H0_H0 ;  /* 0x20000000ff007230 */ /* 0x004fca0000004100 */
[----:B------:R-:W-:Y:S01]  /*fed0*/  F2FP.BF16.F32.PACK_AB R0, RZ, R0 ;  /* 0x00000000ff00723e */ /* 0x000fe200000010ff */
[----:B------:R-:W-:Y:S06]  /*fee0*/  BRA `(.L_x_2397) ;  /* 0x0000000c00147947 */ /* 0x000fec0003800000 */
.L_x_2400:
        /* <DEDUP_REMOVED lines=9> */
.L_x_2403:
[----:B------:R-:W2:Y:S02]  /*ff80*/  LDG.E.U16 R2, desc[UR36][R2.64] ;  /* 0x0000002402027981 */ /* 0x000ea4000c1e1500 */
[----:B--2---:R-:W-:-:S05]  /*ff90*/  HADD2.F32 R0, -RZ, R2.H0_H0 ;  /* 0x20000002ff007230 */ /* 0x004fca0000004100 */
[----:B------:R-:W-:Y:S01]  /*ffa0*/  F2FP.BF16.F32.PACK_AB R0, RZ, R0 ;  /* 0x00000000ff00723e */ /* 0x000fe200000010ff */
[----:B------:R-:W-:Y:S06]  /*ffb0*/  BRA `(.L_x_2397) ;  /* 0x0000000800e07947 */ /* 0x000fec0003800000 */
.L_x_2402:
        /* <DEDUP_REMOVED lines=8> */
.L_x_2392:
        /* <DEDUP_REMOVED lines=13> */
.L_x_2406:
        /* <DEDUP_REMOVED lines=8> */
.L_x_2405:
        /* <DEDUP_REMOVED lines=28> */
.L_x_2408:
        /* <DEDUP_REMOVED lines=15> */
.L_x_2407:
[----:B------:R0:W5:Y:S01]  /*10440*/  LDG.E.U16 R0, desc[UR36][R2.64] ;  /* 0x0000002402007981 */ /* 0x000162000c1e1500 */
[----:B------:R-:W-:Y:S05]  /*10450*/  BRA `(.L_x_2397) ;  /* 0x0000000400b87947 */ /* 0x000fea0003800000 */
.L_x_2404:
        /* <DEDUP_REMOVED lines=12> */
.L_x_2411:
        /* <DEDUP_REMOVED lines=21> */
.L_x_2415:
[----:B------:R-:W-:Y:S05]  /*10670*/  BSYNC B1 ;  /* 0x0000000000017941 */ /* 0x000fea0003800000 */
.L_x_2414:
[----:B------:R-:W-:Y:S01]  /*10680*/  LEA R3, R0, 0x3b800000, 0x17 ;  /* 0x3b80000000037811 */ /* 0x000fe200078eb8ff */
[----:B------:R-:W-:-:S05]  /*10690*/  IMAD.SHL.U32 R0, R2, 0x100000, RZ ;  /* 0x0010000002007824 */ /* 0x000fca00078e00ff */
[----:B------:R-:W-:-:S07]  /*106a0*/  LOP3.LUT R0, R3, R0, R4, 0xfe, !PT ;  /* 0x0000000003007212 */ /* 0x000fce00078efe04 */
.L_x_2413:
[----:B------:R-:W-:Y:S05]  /*106b0*/  BSYNC B0 ;  /* 0x0000000000007941 */ /* 0x000fea0003800000 */
.L_x_2412:
[----:B------:R-:W-:Y:S01]  /*106c0*/  F2FP.BF16.F32.PACK_AB R0, RZ, R0 ;  /* 0x00000000ff00723e */ /* 0x000fe200000010ff */
[----:B------:R-:W-:Y:S06]  /*106d0*/  BRA `(.L_x_2397) ;  /* 0x0000000400187947 */ /* 0x000fec0003800000 */
.L_x_2410:
        /* <DEDUP_REMOVED lines=21> */
.L_x_2419:
[----:B------:R-:W-:Y:S05]  /*10830*/  BSYNC B1 ;  /* 0x0000000000017941 */ /* 0x000fea0003800000 */
.L_x_2418:
[----:B------:R-:W-:Y:S01]  /*10840*/  LEA R3, R0, 0x37800000, 0x17 ;  /* 0x3780000000037811 */ /* 0x000fe200078eb8ff */
[----:B------:R-:W-:-:S05]  /*10850*/  IMAD.SHL.U32 R0, R2, 0x200000, RZ ;  /* 0x0020000002007824 */ /* 0x000fca00078e00ff */
[----:B------:R-:W-:-:S07]  /*10860*/  LOP3.LUT R0, R3, R0, R4, 0xfe, !PT ;  /* 0x0000000003007212 */ /* 0x000fce00078efe04 */
.L_x_2417:
[----:B------:R-:W-:Y:S05]  /*10870*/  BSYNC B0 ;  /* 0x0000000000007941 */ /* 0x000fea0003800000 */
.L_x_2416:
[----:B------:R-:W-:Y:S01]  /*10880*/  F2FP.BF16.F32.PACK_AB R0, RZ, R0 ;  /* 0x00000000ff00723e */ /* 0x000fe200000010ff */
[----:B------:R-:W-:Y:S06]  /*10890*/  BRA `(.L_x_2397) ;  /* 0x0000000000a87947 */ /* 0x000fec0003800000 */
.L_x_2409:
        /* <DEDUP_REMOVED lines=14> */
.L_x_2423:
[----:B------:R-:W-:Y:S05]  /*10980*/  BSYNC B0 ;  /* 0x0000000000007941 */ /* 0x000fea0003800000 */
.L_x_2422:
[----:B------:R-:W-:Y:S01]  /*10990*/  F2FP.BF16.F32.PACK_AB R0, RZ, R0 ;  /* 0x00000000ff00723e */ /* 0x000fe200000010ff */
[----:B------:R-:W-:Y:S06]  /*109a0*/  BRA `(.L_x_2397) ;  /* 0x0000000000647947 */ /* 0x000fec0003800000 */
.L_x_2396:
        /* <DEDUP_REMOVED lines=16> */
.L_x_2424:
[----:B------:R-:W-:Y:S01]  /*10ab0*/  PRMT R0, RZ, 0x7610, R0 ;  /* 0x00007610ff007816 */ /* 0x000fe20000000000 */
[----:B------:R-:W-:Y:S06]  /*10ac0*/  BRA `(.L_x_2397) ;  /* 0x00000000001c7947 */ /* 0x000fec0003800000 */
.L_x_2421:
[----:B------:R-:W2:Y:S02]  /*10ad0*/  LDG.E.64 R2, desc[UR36][R2.64] ;  /* 0x0000002402027981 */ /* 0x000ea4000c1e1b00 */
[----:B--2---:R-:W0:Y:S02]  /*10ae0*/  I2F.U64 R0, R2 ;  /* 0x0000000200007312 */ /* 0x004e240000301000 */
[----:B0-----:R-:W-:Y:S01]  /*10af0*/  F2FP.BF16.F32.PACK_AB R0, RZ, R0 ;  /* 0x00000000ff00723e */ /* 0x001fe200000010ff */
[----:B------:R-:W-:Y:S06]  /*10b00*/  BRA `(.L_x_2397) ;  /* 0x00000000000c7947 */ /* 0x000fec0003800000 */
.L_x_2420:
[----:B------:R-:W2:Y:S02]  /*10b10*/  LDG.E R2, desc[UR36][R2.64] ;  /* 0x0000002402027981 */ /* 0x000ea4000c1e1900 */
[----:B--2---:R-:W-:-:S04]  /*10b20*/  I2FP.F32.U32 R0, R2 ;  /* 0x0000000200007245 */ /* 0x004fc80000201000 */
[----:B------:R-:W-:-:S07]  /*10b30*/  F2FP.BF16.F32.PACK_AB R0, RZ, R0 ;  /* 0x00000000ff00723e */ /* 0x000fce00000010ff */
.L_x_2397:
        /* <DEDUP_REMOVED lines=18> */
[----:B0-----:R-:W-:Y:S01]  /*10c60*/  STG.E.U8 desc[UR36][R16.64], R3 ;  /* 0x0000000310007986 */ /* 0x001fe2000c101124 */
[----:B------:R-:W-:Y:S05]  /*10c70*/  EXIT ;  /* 0x000000000000794d */ /* 0x000fea0003800000 */
.L_x_2428:
[----:B------:R-:W-:-:S06]  /*10c80*/  IMAD.U32 R3, R3, 0x10000, RZ ;  /* 0x0001000003037824 */ /* 0x000fcc00078e00ff */
[----:B------:R-:W0:Y:S02]  /*10c90*/  F2I.S64.TRUNC R2, R3 ;  /* 0x0000000300027311 */ /* 0x000e24000020d900 */
[----:B0-----:R-:W-:Y:S01]  /*10ca0*/  STG.E.U8 desc[UR36][R16.64], R2 ;  /* 0x0000000210007986 */ /* 0x001fe2000c101124 */
[----:B------:R-:W-:Y:S05]  /*10cb0*/  EXIT ;  /* 0x000000000000794d */ /* 0x000fea0003800000 */
.L_x_2427:
        /* <DEDUP_REMOVED lines=8> */
[----:B0-----:R-:W-:Y:S01]  /*10d40*/  STG.E.64 desc[UR36][R16.64], R2 ;  /* 0x0000000210007986 */ /* 0x001fe2000c101b24 */
[----:B------:R-:W-:Y:S05]  /*10d50*/  EXIT ;  /* 0x000000000000794d */ /* 0x000fea0003800000 */
.L_x_2431:
[----:B------:R-:W-:-:S06]  /*10d60*/  IMAD.U32 R3, R3, 0x10000, RZ ;  /* 0x0001000003037824 */ /* 0x000fcc00078e00ff */
[----:B------:R-:W0:Y:S02]  /*10d70*/  F2I.FTZ.TRUNC.NTZ R3, R3 ;  /* 0x0000000300037305 */ /* 0x000e24000021f100 */
[----:B0-----:R-:W-:Y:S01]  /*10d80*/  STG.E desc[UR36][R16.64], R3 ;  /* 0x0000000310007986 */ /* 0x001fe2000c101924 */
[----:B------:R-:W-:Y:S05]  /*10d90*/  EXIT ;  /* 0x000000000000794d */ /* 0x000fea0003800000 */
.L_x_2430:
[----:B------:R-:W-:-:S06]  /*10da0*/  IMAD.U32 R3, R3, 0x10000, RZ ;  /* 0x0001000003037824 */ /* 0x000fcc00078e00ff */
[----:B------:R-:W0:Y:S02]  /*10db0*/  F2I.FTZ.TRUNC.NTZ R3, R3 ;  /* 0x0000000300037305 */ /* 0x000e24000021f100 */
[----:B0-----:R-:W-:Y:S01]  /*10dc0*/  STG.E.U16 desc[UR36][R16.64], R3 ;  /* 0x0000000310007986 */ /* 0x001fe2000c101524 */
[----:B------:R-:W-:Y:S05]  /*10dd0*/  EXIT ;  /* 0x000000000000794d */ /* 0x000fea0003800000 */
.L_x_2426:
[----:B------:R-:W-:-:S13]  /*10de0*/  ISETP.GT.AND P0, PT, R2, 0x6, PT ;  /* 0x000000060200780c */ /* 0x000fda0003f04270 */
[----:B------:R-:W-:Y:S05]  /*10df0*/  @P0 BRA `(.L_x_2432) ;  /* 0x00000000002c0947 */ /* 0x000fea0003800000 */
[----:B------:R-:W-:-:S13]  /*10e00*/  ISETP.NE.AND P0, PT, R2, 0x5, PT ;  /* 0x000000050200780c */ /* 0x000fda0003f05270 */
[----:B------:R-:W-:Y:S05]  /*10e10*/  @!P0 BRA `(.L_x_2433) ;  /* 0x0000000000148947 */ /* 0x000fea0003800000 */
[----:B------:R-:W-:-:S13]  /*10e20*/  ISETP.NE.AND P0, PT, R2, 0x6, PT ;  /* 0x000000060200780c */ /* 0x000fda0003f05270 */
[----:B------:R-:W-:Y:S05]  /*10e30*/  @P0 BRA `(.L_x_2429) ;  /* 0x0000000800c40947 */ /* 0x000fea0003800000 */
[----:B------:R-:W-:-:S05]  /*10e40*/  IMAD.U32 R3, R3, 0x10000, RZ ;  /* 0x0001000003037824 */ /* 0x000fca00078e00ff */
[----:B------:R-:W-:Y:S01]  /*10e50*/  STG.E desc[UR36][R16.64], R3 ;  /* 0x0000000310007986 */ /* 0x000fe2000c101924 */
[----:B------:R-:W-:Y:S05]  /*10e60*/  EXIT ;  /* 0x000000000000794d */ /* 0x000fea0003800000 */
.L_x_2433:
[----:B------:R-:W-:-:S05]  /*10e70*/  IMAD.U32 R0, R3, 0x10000, RZ ;  /* 0x0001000003007824 */ /* 0x000fca00078e00ff */
[----:B------:R-:W-:-:S05]  /*10e80*/  F2FP.F16.F32.PACK_AB R0, RZ, R0 ;  /* 0x00000000ff00723e */ /* 0x000fca00000000ff */
[----:B------:R-:W-:Y:S01]  /*10e90*/  STG.E.U16 desc[UR36][R16.64], R0 ;  /* 0x0000000010007986 */ /* 0x000fe2000c101524 */
[----:B------:R-:W-:Y:S05]  /*10ea0*/  EXIT ;  /* 0x000000000000794d */ /* 0x000fea0003800000 */
.L_x_2432:
        /* <DEDUP_REMOVED lines=8> */
[----:B------:R-:W-:Y:S01]  /*10f30*/  STG.E.64 desc[UR36][R16.64], R2 ;  /* 0x0000000210007986 */ /* 0x000fe2000c101b24 */
[----:B------:R-:W-:Y:S05]  /*10f40*/  EXIT ;  /* 0x000000000000794d */ /* 0x000fea0003800000 */
.L_x_2435:
[----:B------:R-:W-:-:S05]  /*10f50*/  IMAD.U32 R3, R3, 0x10000, RZ ;  /* 0x0001000003037824 */ /* 0x000fca00078e00ff */
[----:B------:R-:W-:-:S04]  /*10f60*/  F2FP.F16.F32.PACK_AB R3, RZ, R3 ;  /* 0x00000003ff03723e */ /* 0x000fc800000000ff */
[----:B------:R-:W-:-:S05]  /*10f70*/  PRMT R3, R3, 0x5410, RZ ;  /* 0x0000541003037816 */ /* 0x000fca00000000ff */
[----:B------:R-:W-:Y:S01]  /*10f80*/  STG.E desc[UR36][R16.64], R3 ;  /* 0x0000000310007986 */ /* 0x000fe2000c101924 */
[----:B------:R-:W-:Y:S05]  /*10f90*/  EXIT ;  /* 0x000000000000794d */ /* 0x000fea0003800000 */
.L_x_2434:
[----:B------:R-:W-:-:S04]  /*10fa0*/  IMAD.U32 R2, R3, 0x10000, RZ ;  /* 0x0001000003027824 */ /* 0x000fc800078e00ff */
[----:B------:R-:W-:-:S06]  /*10fb0*/  FMUL.FTZ R2, R2, 1 ;  /* 0x3f80000002027820 */ /* 0x000fcc0000410000 */
[----:B------:R-:W0:Y:S02]  /*10fc0*/  F2F.F64.F32 R2, R2 ;  /* 0x0000000200027310 */ /* 0x000e240000201800 */
[----:B0-----:R-:W-:Y:S01]  /*10fd0*/  STG.E.64 desc[UR36][R16.64], R2 ;  /* 0x0000000210007986 */ /* 0x001fe2000c101b24 */
[----:B------:R-:W-:Y:S05]  /*10fe0*/  EXIT ;  /* 0x000000000000794d */ /* 0x000fea0003800000 */
.L_x_2425:
        /* <DEDUP_REMOVED lines=11> */
[----:B------:R-:W-:Y:S01]  /*110a0*/  STG.E.U8 desc[UR36][R16.64], R3 ;  /* 0x0000000310007986 */ /* 0x000fe2000c101124 */
[----:B------:R-:W-:Y:S05]  /*110b0*/  EXIT ;  /* 0x000000000000794d */ /* 0x000fea0003800000 */
.L_x_2438:
[----:B------:R-:W-:Y:S01]  /*110c0*/  IMAD.U32 R3, R3, 0x10000, RZ ;  /* 0x0001000003037824 */ /* 0x000fe200078e00ff */
[----:B------:R-:W-:-:S03]  /*110d0*/  CS2R R6, SRZ ;  /* 0x0000000000067805 */ /* 0x000fc6000001ff00 */
[----:B------:R-:W-:-:S04]  /*110e0*/  FMUL.FTZ R3, R3, 1 ;  /* 0x3f80000003037820 */ /* 0x000fc80000410000 */
[----:B------:R-:W0:Y:S02]  /*110f0*/  F2F.F64.F32 R4, R3 ;  /* 0x0000000300047310 */ /* 0x000e240000201800 */
[----:B0-----:R-:W-:Y:S01]  /*11100*/  STG.E.128 desc[UR36][R16.64], R4 ;  /* 0x0000000410007986 */ /* 0x001fe2000c101d24 */
[----:B------:R-:W-:Y:S05]  /*11110*/  EXIT ;  /* 0x000000000000794d */ /* 0x000fea0003800000 */
.L_x_2437:
        /* <DEDUP_REMOVED lines=21> */
.L_x_2442:
[----:B------:R-:W-:Y:S05]  /*11270*/  BSYNC B0 ;  /* 0x0000000000007941 */ /* 0x000fea0003800000 */
.L_x_2441:
[----:B------:R-:W-:-:S05]  /*11280*/  LOP3.LUT R3, R0, R3, RZ, 0xfc, !PT ;  /* 0x0000000300037212 */ /* 0x000fca00078efcff */
[----:B------:R-:W-:Y:S01]  /*11290*/  STG.E.U8 desc[UR36][R16.64], R3 ;  /* 0x0000000310007986 */ /* 0x000fe2000c101124 */
[----:B------:R-:W-:Y:S05]  /*112a0*/  EXIT ;  /* 0x000000000000794d */ /* 0x000fea0003800000 */
.L_x_2440:
        /* <DEDUP_REMOVED lines=13> */
.L_x_2444:
[----:B------:R-:W-:Y:S01]  /*11380*/  IMAD.MOV.U32 R0, RZ, RZ, 0x7f ;  /* 0x0000007fff007424 */ /* 0x000fe200078e00ff */
[----:B------:R-:W-:-:S04]  /*11390*/  ISETP.GT.U32.AND P0, PT, R2, 0x7f800000, PT ;  /* 0x7f8000000200780c */ /* 0x000fc80003f04070 */
[----:B------:R-:W-:-:S09]  /*113a0*/  SEL R0, R0, 0x7c, P0 ;  /* 0x0000007c00007807 */ /* 0x000fd20000000000 */
.L_x_2445:
[----:B------:R-:W-:Y:S05]  /*113b0*/  BSYNC B0 ;  /* 0x0000000000007941 */ /* 0x000fea0003800000 */
.L_x_2443:
[----:B------:R-:W-:-:S04]  /*113c0*/  LOP3.LUT R2, R3, 0x80000000, RZ, 0xc0, !PT ;  /* 0x8000000003027812 */ /* 0x000fc800078ec0ff */
[----:B------:R-:W-:-:S04]  /*113d0*/  SHF.R.U32.HI R3, RZ, 0x18, R2 ;  /* 0x00000018ff037819 */ /* 0x000fc80000011602 */
[----:B------:R-:W-:-:S05]  /*113e0*/  LOP3.LUT R3, R0, R3, RZ, 0xfc, !PT ;  /* 0x0000000300037212 */ /* 0x000fca00078efcff */
[----:B------:R-:W-:Y:S01]  /*113f0*/  STG.E.U8 desc[UR36][R16.64], R3 ;  /* 0x0000000310007986 */ /* 0x000fe2000c101124 */
[----:B------:R-:W-:Y:S05]  /*11400*/  EXIT ;  /* 0x000000000000794d */ /* 0x000fea0003800000 */
.L_x_2439:
[----:B------:R-:W-:Y:S01]  /*11410*/  STG.E.U16 desc[UR36][R16.64], R3 ;  /* 0x0000000310007986 */ /* 0x000fe2000c101524 */
[----:B------:R-:W-:Y:S05]  /*11420*/  EXIT ;  /* 0x000000000000794d */ /* 0x000fea0003800000 */
.L_x_2436:
        /* <DEDUP_REMOVED lines=10> */
[----:B0-----:R-:W-:Y:S01]  /*114d0*/  STG.E.U16 desc[UR36][R16.64], R3 ;  /* 0x0000000310007986 */ /* 0x001fe2000c101524 */
[----:B------:R-:W-:Y:S05]  /*114e0*/  EXIT ;  /* 0x000000000000794d */ /* 0x000fea0003800000 */
.L_x_2448:
        /* <DEDUP_REMOVED lines=17> */
.L_x_2451:
[----:B------:R-:W-:-:S04]  /*11600*/  LOP3.LUT R2, R3, 0x80000000, RZ, 0xc0, !PT ;  /* 0x8000000003027812 */ /* 0x000fc800078ec0ff */
[----:B------:R-:W-:-:S04]  /*11610*/  SHF.R.U32.HI R3, RZ, 0x18, R2 ;  /* 0x00000018ff037819 */ /* 0x000fc80000011602 */
[----:B------:R-:W-:-:S04]  /*11620*/  LOP3.LUT R0, R0, R3, RZ, 0xfc, !PT ;  /* 0x0000000300007212 */ /* 0x000fc800078efcff */
[----:B------:R-:W-:-:S07]  /*11630*/  PRMT R8, R0, 0x7610, R8 ;  /* 0x0000761000087816 */ /* 0x000fce0000000008 */
.L_x_2450:
[----:B------:R-:W-:Y:S05]  /*11640*/  BSYNC B0 ;  /* 0x0000000000007941 */ /* 0x000fea0003800000 */
.L_x_2449:
[----:B------:R-:W-:Y:S01]  /*11650*/  STG.E.U8 desc[UR36][R16.64], R8 ;  /* 0x0000000810007986 */ /* 0x000fe2000c101124 */
[----:B------:R-:W-:Y:S05]  /*11660*/  EXIT ;  /* 0x000000000000794d */ /* 0x000fea0003800000 */
.L_x_2447:
        /* <DEDUP_REMOVED lines=17> */
.L_x_2454:
[----:B------:R-:W-:-:S04]  /*11780*/  LOP3.LUT R2, R3, 0x80000000, RZ, 0xc0, !PT ;  /* 0x8000000003027812 */ /* 0x000fc800078ec0ff */
[----:B------:R-:W-:-:S04]  /*11790*/  SHF.R.U32.HI R3, RZ, 0x18, R2 ;  /* 0x00000018ff037819 */ /* 0x000fc80000011602 */
[----:B------:R-:W-:-:S04]  /*117a0*/  LOP3.LUT R0, R0, R3, RZ, 0xfc, !PT ;  /* 0x0000000300007212 */ /* 0x000fc800078efcff */
[----:B------:R-:W-:-:S07]  /*117b0*/  PRMT R8, R0, 0x7610, R8 ;  /* 0x0000761000087816 */ /* 0x000fce0000000008 */
.L_x_2453:
[----:B------:R-:W-:Y:S05]  /*117c0*/  BSYNC B0 ;  /* 0x0000000000007941 */ /* 0x000fea0003800000 */
.L_x_2452:
[----:B------:R-:W-:Y:S01]  /*117d0*/  STG.E.U8 desc[UR36][R16.64], R8 ;  /* 0x0000000810007986 */ /* 0x000fe2000c101124 */
[----:B------:R-:W-:Y:S05]  /*117e0*/  EXIT ;  /* 0x000000000000794d */ /* 0x000fea0003800000 */
.L_x_2446:
        /* <DEDUP_REMOVED lines=22> */
.L_x_2429:
        /* <DEDUP_REMOVED lines=16> */
.L_x_2457:
[----:B------:R-:W-:Y:S05]  /*11a50*/  EXIT ;  /* 0x000000000000794d */ /* 0x000fea0003800000 */
.L_x_2456:
[----:B------:R-:W-:-:S06]  /*11a60*/  IMAD.U32 R3, R3, 0x10000, RZ ;  /* 0x0001000003037824 */ /* 0x000fcc00078e00ff */
[----:B------:R-:W0:Y:S02]  /*11a70*/  F2I.U64.TRUNC R2, R3 ;  /* 0x0000000300027311 */ /* 0x000e24000020d800 */
[----:B0-----:R-:W-:Y:S01]  /*11a80*/  STG.E.64 desc[UR36][R16.64], R2 ;  /* 0x0000000210007986 */ /* 0x001fe2000c101b24 */
[----:B------:R-:W-:Y:S05]  /*11a90*/  EXIT ;  /* 0x000000000000794d */ /* 0x000fea0003800000 */
.L_x_2455:
[----:B------:R-:W-:-:S06]  /*11aa0*/  IMAD.U32 R3, R3, 0x10000, RZ ;  /* 0x0001000003037824 */ /* 0x000fcc00078e00ff */
[----:B------:R-:W0:Y:S02]  /*11ab0*/  F2I.FTZ.U32.TRUNC.NTZ R3, R3 ;  /* 0x0000000300037305 */ /* 0x000e24000021f000 */
[----:B0-----:R-:W-:Y:S01]  /*11ac0*/  STG.E desc[UR36][R16.64], R3 ;  /* 0x0000000310007986 */ /* 0x001fe2000c101924 */
[----:B------:R-:W-:Y:S05]  /*11ad0*/  EXIT ;  /* 0x000000000000794d */ /* 0x000fea0003800000 */
.L_x_2458:
        /* <DEDUP_REMOVED lines=10> */
.L_x_8030:


//--------------------- .text._ZN2at6native27unrolled_elementwise_kernelINS0_13BinaryFunctorIN3c108BFloat16ES4_S4_ZZZNS0_20copysign_kernel_cudaERNS_18TensorIteratorBaseEENKUlvE_clEvENKUlvE1_clEvEUlS4_S4_E_EESt5arrayIPcLm3EELi4E23TrivialOffsetCalculatorILi2EjESE_ILi1EjENS0_6memory12LoadWithCastILi2EEENSH_13StoreWithCastILi1EEEEEviT_T0_T2_T3_T4_T5_ --------------------------
	.section	.text._ZN2at6native27unrolled_elementwise_kernelINS0_13BinaryFunctorIN3c108BFloat16ES4_S4_ZZZNS0_20copysign_kernel_cudaERNS_18TensorIteratorBaseEENKUlvE_clEvENKUlvE1_clEvEUlS4_S4_E_EESt5arrayIPcLm3EELi4E23TrivialOffsetCalculatorILi2EjESE_ILi1EjENS0_6memory12LoadWithCastILi2EEENSH_13StoreWithCastILi1EEEEEviT_T0_T2_T3_T4_T5_,"ax",@progbits
	.align	128
        .global         _ZN2at6native27unrolled_elementwise_kernelINS0_13BinaryFunctorIN3c108BFloat16ES4_S4_ZZZNS0_20copysign_kernel_cudaERNS_18TensorIteratorBaseEENKUlvE_clEvENKUlvE1_clEvEUlS4_S4_E_EESt5arrayIPcLm3EELi4E23TrivialOffsetCalculatorILi2EjESE_ILi1EjENS0_6memory12LoadWithCastILi2EEENSH_13StoreWithCastILi1EEEEEviT_T0_T2_T3_T4_T5_
        .type           _ZN2at6native27unrolled_elementwise_kernelINS0_13BinaryFunctorIN3c108BFloat16ES4_S4_ZZZNS0_20copysign_kernel_cudaERNS_18TensorIteratorBaseEENKUlvE_clEvENKUlvE1_clEvEUlS4_S4_E_EESt5arrayIPcLm3EELi4E23TrivialOffsetCalculatorILi2EjESE_ILi1EjENS0_6memory12LoadWithCastILi2EEENSH_13StoreWithCastILi1EEEEEviT_T0_T2_T3_T4_T5_,@function
        .size           _ZN2at6native27unrolled_elementwise_kernelINS0_13BinaryFunctorIN3c108BFloat16ES4_S4_ZZZNS0_20copysign_kernel_cudaERNS_18TensorIteratorBaseEENKUlvE_clEvENKUlvE1_clEvEUlS4_S4_E_EESt5arrayIPcLm3EELi4E23TrivialOffsetCalculatorILi2EjESE_ILi1EjENS0_6memory12LoadWithCastILi2EEENSH_13StoreWithCastILi1EEEEEviT_T0_T2_T3_T4_T5_,(.L_x_8031 - _ZN2at6native27unrolled_elementwise_kernelINS0_13BinaryFunctorIN3c108BFloat16ES4_S4_ZZZNS0_20copysign_kernel_cudaERNS_18TensorIteratorBaseEENKUlvE_clEvENKUlvE1_clEvEUlS4_S4_E_EESt5arrayIPcLm3EELi4E23TrivialOffsetCalculatorILi2EjESE_ILi1EjENS0_6memory12LoadWithCastILi2EEENSH_13StoreWithCastILi1EEEEEviT_T0_T2_T3_T4_T5_)
        .other          _ZN2at6native27unrolled_elementwise_kernelINS0_13BinaryFunctorIN3c108BFloat16ES4_S4_ZZZNS0_20copysign_kernel_cudaERNS_18TensorIteratorBaseEENKUlvE_clEvENKUlvE1_clEvEUlS4_S4_E_EESt5arrayIPcLm3EELi4E23TrivialOffsetCalculatorILi2EjESE_ILi1EjENS0_6memory12LoadWithCastILi2EEENSH_13StoreWithCastILi1EEEEEviT_T0_T2_T3_T4_T5_,@"STO_CUDA_ENTRY STV_DEFAULT"
_ZN2at6native27unrolled_elementwise_kernelINS0_13BinaryFunctorIN3c108BFloat16ES4_S4_ZZZNS0_20copysign_kernel_cudaERNS_18TensorIteratorBaseEENKUlvE_clEvENKUlvE1_clEvEUlS4_S4_E_EESt5arrayIPcLm3EELi4E23TrivialOffsetCalculatorILi2EjESE_ILi1EjENS0_6memory12LoadWithCastILi2EEENSH_13StoreWithCastILi1EEEEEviT_T0_T2_T3_T4_T5_:
.text._ZN2at6native27unrolled_elementwise_kernelINS0_13BinaryFunctorIN3c108BFloat16ES4_S4_ZZZNS0_20copysign_kernel_cudaERNS_18TensorIteratorBaseEENKUlvE_clEvENKUlvE1_clEvEUlS4_S4_E_EESt5arrayIPcLm3EELi4E23TrivialOffsetCalculatorILi2EjESE_ILi1EjENS0_6memory12LoadWithCastILi2EEENSH_13StoreWithCastILi1EEEEEviT_T0_T2_T3_T4_T5_:
        /* <DEDUP_REMOVED lines=36> */
.L_x_2464:
[----:B------:R-:W2:Y:S02]  /*0240*/  LDG.E.U8 R4, desc[UR36][R4.64] ;  /* 0x0000002404047981 */ /* 0x000ea4000c1e1100 */
[----:B--2---:R-:W-:-:S04]  /*0250*/  I2FP.F32.U32 R0, R4 ;  /* 0x0000000400007245 */ /* 0x004fc80000201000 */
[----:B------:R-:W-:-:S04]  /*0260*/  F2FP.BF16.F32.PACK_AB R0, RZ, R0 ;  /* 0x00000000ff00723e */ /* 0x000fc800000010ff */
[----:B------:R-:W-:Y:S01]  /*0270*/  PRMT R17, R0, 0x7610, R17 ;  /* 0x0000761000117816 */ /* 0x000fe20000000011 */
[----:B------:R-:W-:Y:S06]  /*0280*/  BRA `(.L_x_2466) ;  /* 0x0000000c00c87947 */ /* 0x000fec0003800000 */
.L_x_2463:
        /* <DEDUP_REMOVED lines=11> */
.L_x_2468:
[----:B------:R-:W2:Y:S02]  /*0340*/  LDG.E R4, desc[UR36][R4.64] ;  /* 0x0000002404047981 */ /* 0x000ea4000c1e1900 */
[----:B--2---:R-:W-:-:S04]  /*0350*/  I2FP.F32.S32 R0, R4 ;  /* 0x0000000400007245 */ /* 0x004fc80000201400 */
[----:B------:R-:W-:-:S04]  /*0360*/  F2FP.BF16.F32.PACK_AB R0, RZ, R0 ;  /* 0x00000000ff00723e */ /* 0x000fc800000010ff */
[----:B------:R-:W-:Y:S01]  /*0370*/  PRMT R17, R0, 0x7610, R17 ;  /* 0x0000761000117816 */ /* 0x000fe20000000011 */
[----:B------:R-:W-:Y:S06]  /*0380*/  BRA `(.L_x_2466) ;  /* 0x0000000c00887947 */ /* 0x000fec0003800000 */
.L_x_2467:
[----:B------:R-:W2:Y:S02]  /*0390*/  LDG.E.U16 R4, desc[UR36][R4.64] ;  /* 0x0000002404047981 */ /* 0x000ea4000c1e1500 */
[----:B--2---:R-:W0:Y:S02]  /*03a0*/  I2F.S16 R0, R4 ;  /* 0x0000000400007306 */ /* 0x004e240000101400 */
[----:B0-----:R-:W-:-:S04]  /*03b0*/  F2FP.BF16.F32.PACK_AB R0, RZ, R0 ;  /* 0x00000000ff00723e */ /* 0x001fc800000010ff */
[----:B------:R-:W-:Y:S01]  /*03c0*/  PRMT R17, R0, 0x7610, R17 ;  /* 0x0000761000117816 */ /* 0x000fe20000000011 */
[----:B------:R-:W-:Y:S06]  /*03d0*/  BRA `(.L_x_2466) ;  /* 0x0000000c00747947 */ /* 0x000fec0003800000 */
.L_x_2462:
        /* <DEDUP_REMOVED lines=9> */
.L_x_2470:
[----:B------:R-:W2:Y:S02]  /*0470*/  LDG.E.U16 R0, desc[UR36][R4.64] ;  /* 0x0000002404007981 */ /* 0x000ea4000c1e1500 */
[----:B--2---:R-:W-:-:S05]  /*0480*/  HADD2.F32 R0, -RZ, R0.H0_H0 ;  /* 0x20000000ff007230 */ /* 0x004fca0000004100 */
[----:B------:R-:W-:-:S04]  /*0490*/  F2FP.BF16.F32.PACK_AB R0, RZ, R0 ;  /* 0x00000000ff00723e */ /* 0x000fc800000010ff */
[----:B------:R-:W-:Y:S01]  /*04a0*/  PRMT R17, R0, 0x7610, R17 ;  /* 0x0000761000117816 */ /* 0x000fe20000000011 */
[----:B------:R-:W-:Y:S06]  /*04b0*/  BRA `(.L_x_2466) ;  /* 0x0000000c003c7947 */ /* 0x000fec0003800000 */
.L_x_2469:
        /* <DEDUP_REMOVED lines=9> */
.L_x_2472:
[----:B------:R-:W2:Y:S02]  /*0550*/  LDG.E.U16 R4, desc[UR36][R4.64] ;  /* 0x0000002404047981 */ /* 0x000ea4000c1e1500 */
[----:B--2---:R-:W-:-:S05]  /*0560*/  HADD2.F32 R0, -RZ, R4.H0_H0 ;  /* 0x20000004ff007230 */ /* 0x004fca0000004100 */
[----:B------:R-:W-:-:S04]  /*0570*/  F2FP.BF16.F32.PACK_AB R0, RZ, R0 ;  /* 0x00000000ff00723e */ /* 0x000fc800000010ff */
[----:B------:R-:W-:Y:S01]  /*0580*/  PRMT R17, R0, 0x7610, R17 ;  /* 0x0000761000117816 */ /* 0x000fe20000000011 */
[----:B------:R-:W-:Y:S06]  /*0590*/  BRA `(.L_x_2466) ;  /* 0x0000000c00047947 */ /* 0x000fec0003800000 */
.L_x_2471:
        /* <DEDUP_REMOVED lines=9> */
.L_x_2461:
        /* <DEDUP_REMOVED lines=14> */
.L_x_2475:
        /* <DEDUP_REMOVED lines=9> */
.L_x_2474:
        /* <DEDUP_REMOVED lines=28> */
.L_x_2477:
        /* <DEDUP_REMOVED lines=12> */
[----:B------:R-:W-:-:S04]  /*0a20*/  F2FP.BF16.F32.PACK_AB R0, RZ, R0 ;  /* 0x00000000ff00723e */ /* 0x000fc800000010ff */
[----:B------:R-:W-:Y:S01]  /*0a30*/  PRMT R17, R0, 0x7610, R17 ;  /* 0x0000761000117816 */ /* 0x000fe20000000011 */
[----:B------:R-:W-:Y:S06]  /*0a40*/  BRA `(.L_x_2466) ;  /* 0x0000000400d87947 */ /* 0x000fec0003800000 */
.L_x_2476:
[----:B------:R0:W5:Y:S01]  /*0a50*/  LDG.E.U16 R17, desc[UR36][R4.64] ;  /* 0x0000002404117981 */ /* 0x000162000c1e1500 */
[----:B------:R-:W-:Y:S05]  /*0a60*/  BRA `(.L_x_2466) ;  /* 0x0000000400d07947 */ /* 0x000fea0003800000 */
.L_x_2473:
        /* <DEDUP_REMOVED lines=13> */
.L_x_2480:
        /* <DEDUP_REMOVED lines=21> */
.L_x_2484:
[----:B------:R-:W-:Y:S05]  /*0c90*/  BSYNC B1 ;  /* 0x0000000000017941 */ /* 0x000fea0003800000 */
.L_x_2483:
[----:B------:R-:W-:Y:S01]  /*0ca0*/  LEA R5, R0, 0x3b800000, 0x17 ;  /* 0x3b80000000057811 */ /* 0x000fe200078eb8ff */
[----:B------:R-:W-:-:S05]  /*0cb0*/  IMAD.SHL.U32 R0, R3, 0x100000, RZ ;  /* 0x0010000003007824 */ /* 0x000fca00078e00ff */
[----:B------:R-:W-:-:S07]  /*0cc0*/  LOP3.LUT R0, R5, R0, R6, 0xfe, !PT ;  /* 0x0000000005007212 */ /* 0x000fce00078efe06 */
.L_x_2482:
[----:B------:R-:W-:Y:S05]  /*0cd0*/  BSYNC B0 ;  /* 0x0000000000007941 */ /* 0x000fea0003800000 */
.L_x_2481:
[----:B------:R-:W-:-:S04]  /*0ce0*/  F2FP.BF16.F32.PACK_AB R0, RZ, R0 ;  /* 0x00000000ff00723e */ /* 0x000fc800000010ff */
[----:B------:R-:W-:Y:S01]  /*0cf0*/  PRMT R17, R0, 0x7610, R17 ;  /* 0x0000761000117816 */ /* 0x000fe20000000011 */
[----:B------:R-:W-:Y:S06]  /*0d00*/  BRA `(.L_x_2466) ;  /* 0x0000000400287947 */ /* 0x000fec0003800000 */
.L_x_2479:
        /* <DEDUP_REMOVED lines=21> */
.L_x_2488:
[----:B------:R-:W-:Y:S05]  /*0e60*/  BSYNC B1 ;  /* 0x0000000000017941 */ /* 0x000fea0003800000 */
.L_x_2487:
[----:B------:R-:W-:Y:S01]  /*0e70*/  LEA R5, R0, 0x37800000, 0x17 ;  /* 0x3780000000057811 */ /* 0x000fe200078eb8ff */
[----:B------:R-:W-:-:S05]  /*0e80*/  IMAD.SHL.U32 R0, R3, 0x200000, RZ ;  /* 0x0020000003007824 */ /* 0x000fca00078e00ff */
[----:B------:R-:W-:-:S07]  /*0e90*/  LOP3.LUT R0, R5, R0, R6, 0xfe, !PT ;  /* 0x0000000005007212 */ /* 0x000fce00078efe06 */
.L_x_2486:
[----:B------:R-:W-:Y:S05]  /*0ea0*/  BSYNC B0 ;  /* 0x0000000000007941 */ /* 0x000fea0003800000 */
.L_x_2485:
[----:B------:R-:W-:-:S04]  /*0eb0*/  F2FP.BF16.F32.PACK_AB R0, RZ, R0 ;  /* 0x00000000ff00723e */ /* 0x000fc800000010ff */
[----:B------:R-:W-:Y:S01]  /*0ec0*/  PRMT R17, R0, 0x7610, R17 ;  /* 0x0000761000117816 */ /* 0x000fe20000000011 */
[----:B------:R-:W-:Y:S06]  /*0ed0*/  BRA `(.L_x_2466) ;  /* 0x0000000000b47947 */ /* 0x000fec0003800000 */
.L_x_2478:
        /* <DEDUP_REMOVED lines=14> */
.L_x_2492:
[----:B------:R-:W-:Y:S05]  /*0fc0*/  BSYNC B0 ;  /* 0x0000000000007941 */ /* 0x000fea0003800000 */
.L_x_2491:
[----:B------:R-:W-:-:S04]  /*0fd0*/  F2FP.BF16.F32.PACK_AB R0, RZ, R0 ;  /* 0x00000000ff00723e */ /* 0x000fc800000010ff */
[----:B------:R-:W-:Y:S01]  /*0fe0*/  PRMT R17, R0, 0x7610, R17 ;  /* 0x0000761000117816 */ /* 0x000fe20000000011 */
[----:B------:R-:W-:Y:S06]  /*0ff0*/  BRA `(.L_x_2466) ;  /* 0x00000000006c7947 */ /* 0x000fec0003800000 */
.L_x_2465:
        /* <DEDUP_REMOVED lines=16> */
.L_x_2493:
[----:B------:R-:W-:Y:S01]  /*1100*/  PRMT R17, RZ, 0x7610, R17 ;  /* 0x00007610ff117816 */ /* 0x000fe20000000011 */
[----:B------:R-:W-:Y:S06]  /*1110*/  BRA `(.L_x_2466) ;  /* 0x0000000000247947 */ /* 0x000fec0003800000 */
.L_x_2490:
[----:B------:R-:W2:Y:S02]  /*1120*/  LDG.E.64 R4, desc[UR36][R4.64] ;  /* 0x0000002404047981 */ /* 0x000ea4000c1e1b00 */
[----:B--2---:R-:W0:Y:S02]  /*1130*/  I2F.U64 R0, R4 ;  /* 0x0000000400007312 */ /* 0x004e240000301000 */
[----:B0-----:R-:W-:-:S04]  /*1140*/  F2FP.BF16.F32.PACK_AB R0, RZ, R0 ;  /* 0x00000000ff00723e */ /* 0x001fc800000010ff */
[----:B------:R-:W-:Y:S01]  /*1150*/  PRMT R17, R0, 0x7610, R17 ;  /* 0x0000761000117816 */ /* 0x000fe20000000011 */
[----:B------:R-:W-:Y:S06]  /*1160*/  BRA `(.L_x_2466) ;  /* 0x0000000000107947 */ /* 0x000fec0003800000 */
.L_x_2489:
[----:B------:R-:W2:Y:S02]  /*1170*/  LDG.E R4, desc[UR36][R4.64] ;  /* 0x0000002404047981 */ /* 0x000ea4000c1e1900 */
[----:B--2---:R-:W-:-:S04]  /*1180*/  I2FP.F32.U32 R0, R4 ;  /* 0x0000000400007245 */ /* 0x004fc80000201000 */
[----:B------:R-:W-:-:S04]  /*1190*/  F2FP.BF16.F32.PACK_AB R0, RZ, R0 ;  /* 0x00000000ff00723e */ /* 0x000fc800000010ff */
[----:B------:R-:W-:-:S07]  /*11a0*/  PRMT R17, R0, 0x7610, R17 ;  /* 0x0000761000117816 */ /* 0x000fce0000000011 */
.L_x_2466:
[----:B0-----:R-:W0:Y:S01]  /*11b0*/  LDC.64 R4, c[0x0][0x228] ;  /* 0x00008a00ff047b82 */ /* 0x001e220000000a00 */
        /* <DEDUP_REMOVED lines=20> */
.L_x_2497:
[----:B------:R-:W2:Y:S02]  /*1300*/  LDG.E.U8 R4, desc[UR36][R4.64] ;  /* 0x0000002404047981 */ /* 0x000ea4000c1e1100 */
[----:B--2---:R-:W-:-:S04]  /*1310*/  I2FP.F32.U32 R0, R4 ;  /* 0x0000000400007245 */ /* 0x004fc80000201000 */
[----:B------:R-:W-:-:S04]  /*1320*/  F2FP.BF16.F32.PACK_AB R0, RZ, R0 ;  /* 0x00000000ff00723e */ /* 0x000fc800000010ff */
[----:B------:R-:W-:Y:S01]  /*1330*/  PRMT R19, R0, 0x7610, R19 ;  /* 0x0000761000137816 */ /* 0x000fe20000000013 */
[----:B------:R-:W-:Y:S06]  /*1340*/  BRA `(.L_x_2499) ;  /* 0x0000000c00c87947 */ /* 0x000fec0003800000 */
.L_x_2496:
        /* <DEDUP_REMOVED lines=11> */
.L_x_2501:
[----:B------:R-:W2:Y:S02]  /*1400*/  LDG.E R4, desc[UR36][R4.64] ;  /* 0x0000002404047981 */ /* 0x000ea4000c1e1900 */
[----:B--2---:R-:W-:-:S04]  /*1410*/  I2FP.F32.S32 R0, R4 ;  /* 0x0000000400007245 */ /* 0x004fc80000201400 */
[----:B------:R-:W-:-:S04]  /*1420*/  F2FP.BF16.F32.PACK_AB R0, RZ, R0 ;  /* 0x00000000ff00723e */ /* 0x000fc800000010ff */
[----:B------:R-:W-:Y:S01]  /*1430*/  PRMT R19, R0, 0x7610, R19 ;  /* 0x0000761000137816 */ /* 0x000fe20000000013 */
[----:B------:R-:W-:Y:S06]  /*1440*/  BRA `(.L_x_2499) ;  /* 0x0000000c00887947 */ /* 0x000fec0003800000 */
.L_x_2500:
[----:B------:R-:W2:Y:S02]  /*1450*/  LDG.E.U16 R4, desc[UR36][R4.64] ;  /* 0x0000002404047981 */ /* 0x000ea4000c1e1500 */
[----:B--2---:R-:W0:Y:S02]  /*1460*/  I2F.S16 R0, R4 ;  /* 0x0000000400007306 */ /* 0x004e240000101400 */
[----:B0-----:R-:W-:-:S04]  /*1470*/  F2FP.BF16.F32.PACK_AB R0, RZ, R0 ;  /* 0x00000000ff00723e */ /* 0x001fc800000010ff */
[----:B------:R-:W-:Y:S01]  /*1480*/  PRMT R19, R0, 0x7610, R19 ;  /* 0x0000761000137816 */ /* 0x000fe20000000013 */
[----:B------:R-:W-:Y:S06]  /*1490*/  BRA `(.L_x_2499) ;  /* 0x0000000c00747947 */ /* 0x000fec0003800000 */
.L_x_2495:
        /* <DEDUP_REMOVED lines=9> */
.L_x_2503:
[----:B------:R-:W2:Y:S02]  /*1530*/  LDG.E.U16 R0, desc[UR36][R4.64] ;  /* 0x0000002404007981 */ /* 0x000ea4000c1e1500 */
[----:B--2---:R-:W-:-:S05]  /*1540*/  HADD2.F32 R0, -RZ, R0.H0_H0 ;  /* 0x20000000ff007230 */ /* 0x004fca0000004100 */
[----:B------:R-:W-:-:S04]  /*1550*/  F2FP.BF16.F32.PACK_AB R0, RZ, R0 ;  /* 0x00000000ff00723e */ /* 0x000fc800000010ff */
[----:B------:R-:W-:Y:S01]  /*1560*/  PRMT R19, R0, 0x7610, R19 ;  /* 0x0000761000137816 */ /* 0x000fe20000000013 */
[----:B------:R-:W-:Y:S06]  /*1570*/  BRA `(.L_x_2499) ;  /* 0x0000000c003c7947 */ /* 0x000fec0003800000 */
.L_x_2502:
        /* <DEDUP_REMOVED lines=9> */
.L_x_2505:
[----:B------:R-:W2:Y:S02]  /*1610*/  LDG.E.U16 R4, desc[UR36][R4.64] ;  /* 0x0000002404047981 */ /* 0x000ea4000c1e1500 */
[----:B--2---:R-:W-:-:S05]  /*1620*/  HADD2.F32 R0, -RZ, R4.H0_H0 ;  /* 0x20000004ff007230 */ /* 0x004fca0000004100 */
[----:B------:R-:W-:-:S04]  /*1630*/  F2FP.BF16.F32.PACK_AB R0, RZ, R0 ;  /* 0x00000000ff00723e */ /* 0x000fc800000010ff */
[----:B------:R-:W-:Y:S01]  /*1640*/  PRMT R19, R0, 0x7610, R19 ;  /* 0x0000761000137816 */ /* 0x000fe20000000013 */
[----:B------:R-:W-:Y:S06]  /*1650*/  BRA `(.L_x_2499) ;  /* 0x0000000c00047947 */ /* 0x000fec0003800000 */
.L_x_2504:
        /* <DEDUP_REMOVED lines=9> */
.L_x_2494:
        /* <DEDUP_REMOVED lines=14> */
.L_x_2508:
        /* <DEDUP_REMOVED lines=9> */
.L_x_2507:
        /* <DEDUP_REMOVED lines=28> */
.L_x_2510:
        /* <DEDUP_REMOVED lines=15> */
.L_x_2509:
[----:B------:R0:W5:Y:S01]  /*1b10*/  LDG.E.U16 R19, desc[UR36][R4.64] ;  /* 0x0000002404137981 */ /* 0x000162000c1e1500 */
[----:B------:R-:W-:Y:S05]  /*1b20*/  BRA `(.L_x_2499) ;  /* 0x0000000400d07947 */ /* 0x000fea0003800000 */
.L_x_2506:
        /* <DEDUP_REMOVED lines=13> */
.L_x_2513:
        /* <DEDUP_REMOVED lines=21> */
.L_x_2517:
[----:B------:R-:W-:Y:S05]  /*1d50*/  BSYNC B1 ;  /* 0x0000000000017941 */ /* 0x000fea0003800000 */
.L_x_2516:
[----:B------:R-:W-:Y:S01]  /*1d60*/  LEA R5, R0, 0x3b800000, 0x17 ;  /* 0x3b80000000057811 */ /* 0x000fe200078eb8ff */
[----:B------:R-:W-:-:S05]  /*1d70*/  IMAD.SHL.U32 R0, R3, 0x100000, RZ ;  /* 0x0010000003007824 */ /* 0x000fca00078e00ff */
[----:B------:R-:W-:-:S07]  /*1d80*/  LOP3.LUT R0, R5, R0, R6, 0xfe, !PT ;  /* 0x0000000005007212 */ /* 0x000fce00078efe06 */
.L_x_2515:
[----:B------:R-:W-:Y:S05]  /*1d90*/  BSYNC B0 ;  /* 0x0000000000007941 */ /* 0x000fea0003800000 */
.L_x_2514:
[----:B------:R-:W-:-:S04]  /*1da0*/  F2FP.BF16.F32.PACK_AB R0, RZ, R0 ;  /* 0x00000000ff00723e */ /* 0x000fc800000010ff */
[----:B------:R-:W-:Y:S01]  /*1db0*/  PRMT R19, R0, 0x7610, R19 ;  /* 0x0000761000137816 */ /* 0x000fe20000000013 */
[----:B------:R-:W-:Y:S06]  /*1dc0*/  BRA `(.L_x_2499) ;  /* 0x0000000400287947 */ /* 0x000fec0003800000 */
.L_x_2512:
        /* <DEDUP_REMOVED lines=21> */
.L_x_2521:
[----:B------:R-:W-:Y:S05]  /*1f20*/  BSYNC B1 ;  /* 0x0000000000017941 */ /* 0x000fea0003800000 */
.L_x_2520:
[----:B------:R-:W-:Y:S01]  /*1f30*/  LEA R5, R0, 0x37800000, 0x17 ;  /* 0x3780000000057811 */ /* 0x000fe200078eb8ff */
[----:B------:R-:W-:-:S05]  /*1f40*/  IMAD.SHL.U32 R0, R3, 0x200000, RZ ;  /* 0x0020000003007824 */ /* 0x000fca00078e00ff */
[----:B------:R-:W-:-:S07]  /*1f50*/  LOP3.LUT R0, R5, R0, R6, 0xfe, !PT ;  /* 0x0000000005007212 */ /* 0x000fce00078efe06 */
.L_x_2519:
[----:B------:R-:W-:Y:S05]  /*1f60*/  BSYNC B0 ;  /* 0x0000000000007941 */ /* 0x000fea0003800000 */
.L_x_2518:
[----:B------:R-:W-:-:S04]  /*1f70*/  F2FP.BF16.F32.PACK_AB R0, RZ, R0 ;  /* 0x00000000ff00723e */ /* 0x000fc800000010ff */
[----:B------:R-:W-:Y:S01]  /*1f80*/  PRMT R19, R0, 0x7610, R19 ;  /* 0x0000761000137816 */ /* 0x000fe20000000013 */
[----:B------:R-:W-:Y:S06]  /*1f90*/  BRA `(.L_x_2499) ;  /* 0x0000000000b47947 */ /* 0x000fec0003800000 */
.L_x_2511:
        /* <DEDUP_REMOVED lines=14> */
.L_x_2525:
[----:B------:R-:W-:Y:S05]  /*2080*/  BSYNC B0 ;  /* 0x0000000000007941 */ /* 0x000fea0003800000 */
.L_x_2524:
[----:B------:R-:W-:-:S04]  /*2090*/  F2FP.BF16.F32.PACK_AB R0, RZ, R0 ;  /* 0x00000000ff00723e */ /* 0x000fc800000010ff */
[----:B------:R-:W-:Y:S01]  /*20a0*/  PRMT R19, R0, 0x7610, R19 ;  /* 0x0000761000137816 */ /* 0x000fe20000000013 */
[----:B------:R-:W-:Y:S06]  /*20b0*/  BRA `(.L_x_2499) ;  /* 0x00000000006c7947 */ /* 0x000fec0003800000 */
.L_x_2498:
        /* <DEDUP_REMOVED lines=16> */
.L_x_2526:
[----:B------:R-:W-:Y:S01]  /*21c0*/  PRMT R19, RZ, 0x7610, R19 ;  /* 0x00007610ff137816 */ /* 0x000fe20000000013 */
[----:B------:R-:W-:Y:S06]  /*21d0*/  BRA `(.L_x_2499) ;  /* 0x0000000000247947 */ /* 0x000fec0003800000 */
.L_x_2523:
[----:B------:R-:W2:Y:S02]  /*21e0*/  LDG.E.64 R4, desc[UR36][R4.64] ;  /* 0x0000002404047981 */ /* 0x000ea4000c1e1b00 */
[----:B--2---:R-:W0:Y:S02]  /*21f0*/  I2F.U64 R0, R4 ;  /* 0x0000000400007312 */ /* 0x004e240000301000 */
[----:B0-----:R-:W-:-:S04]  /*2200*/  F2FP.BF16.F32.PACK_AB R0, RZ, R0 ;  /* 0x00000000ff00723e */ /* 0x001fc800000010ff */
[----:B------:R-:W-:Y:S01]  /*2210*/  PRMT R19, R0, 0x7610, R19 ;  /* 0x0000761000137816 */ /* 0x000fe20000000013 */
[----:B------:R-:W-:Y:S06]  /*2220*/  BRA `(.L_x_2499) ;  /* 0x0000000000107947 */ /* 0x000fec0003800000 */
.L_x_2522:
[----:B------:R-:W2:Y:S02]  /*2230*/  LDG.E R4, desc[UR36][R4.64] ;  /* 0x0000002404047981 */ /* 0x000ea4000c1e1900 */
[----:B--2---:R-:W-:-:S04]  /*2240*/  I2FP.F32.U32 R0, R4 ;  /* 0x0000000400007245 */ /* 0x004fc80000201000 */
[----:B------:R-:W-:-:S04]  /*2250*/  F2FP.BF16.F32.PACK_AB R0, RZ, R0 ;  /* 0x00000000ff00723e */ /* 0x000fc800000010ff */
[----:B------:R-:W-:-:S07]  /*2260*/  PRMT R19, R0, 0x7610, R19 ;  /* 0x0000761000137816 */ /* 0x000fce0000000013 */
.L_x_2499:
[----:B------:R-:W-:-:S07]  /*2270*/  VIADD R27, R27, 0x80 ;  /* 0x000000801b1b7836 */ /* 0x000fce0000000000 */
.L_x_2460:
[----:B------:R-:W-:Y:S05]  /*2280*/  BSYNC B6 ;  /* 0x0000000000067941 */ /* 0x000fea0003800000 */
.L_x_2459:
[----:B------:R-:W-:Y:S01]  /*2290*/  ISETP.GE.AND P0, PT, R27, R16, PT ;  /* 0x000000101b00720c */ /* 0x000fe20003f06270 */
[----:B------:R-:W-:Y:S01]  /*22a0*/  BSSY B6, `(.L_x_2527) ;  /* 0x000021e000067945 */ /* 0x000fe20003800000 */
[----:B------:R-:W-:-:S11]  /*22b0*/  PRMT R24, RZ, 0x7610, R24 ;  /* 0x00007610ff187816 */ /* 0x000fd60000000018 */
[----:B------:R-:W-:Y:S05]  /*22c0*/  @P0 BRA `(.L_x_2528) ;  /* 0x00000020006c0947 */ /* 0x000fea0003800000 */
[----:B0-----:R-:W0:Y:S01]  /*22d0*/  LDC.64 R4, c[0x0][0x220] ;  /* 0x00008800ff047b82 */ /* 0x001e220000000a00 */
        /* <DEDUP_REMOVED lines=21> */
.L_x_2532:
[----:B------:R-:W2:Y:S02]  /*2430*/  LDG.E.U8 R4, desc[UR36][R4.64] ;  /* 0x0000002404047981 */ /* 0x000ea4000c1e1100 */
[----:B--2---:R-:W-:-:S04]  /*2440*/  I2FP.F32.U32 R0, R4 ;  /* 0x0000000400007245 */ /* 0x004fc80000201000 */
[----:B------:R-:W-:-:S04]  /*2450*/  F2FP.BF16.F32.PACK_AB R0, RZ, R0 ;  /* 0x00000000ff00723e */ /* 0x000fc800000010ff */
[----:B------:R-:W-:Y:S01]  /*2460*/  PRMT R22, R0, 0x7610, R22 ;  /* 0x0000761000167816 */ /* 0x000fe20000000016 */
[----:B------:R-:W-:Y:S06]  /*2470*/  BRA `(.L_x_2534) ;  /* 0x0000000c00cc7947 */ /* 0x000fec0003800000 */
.L_x_2531:
        /* <DEDUP_REMOVED lines=11> */
.L_x_2536:
[----:B------:R-:W2:Y:S02]  /*2530*/  LDG.E R4, desc[UR36][R4.64] ;  /* 0x0000002404047981 */ /* 0x000ea4000c1e1900 */
[----:B--2---:R-:W-:-:S04]  /*2540*/  I2FP.F32.S32 R0, R4 ;  /* 0x0000000400007245 */ /* 0x004fc80000201400 */
[----:B------:R-:W-:-:S04]  /*2550*/  F2FP.BF16.F32.PACK_AB R0, RZ, R0 ;  /* 0x00000000ff00723e */ /* 0x000fc800000010ff */
[----:B------:R-:W-:Y:S01]  /*2560*/  PRMT R22, R0, 0x7610, R22 ;  /* 0x0000761000167816 */ /* 0x000fe20000000016 */
[----:B------:R-:W-:Y:S06]  /*2570*/  BRA `(.L_x_2534) ;  /* 0x0000000c008c7947 */ /* 0x000fec0003800000 */
.L_x_2535:
[----:B------:R-:W2:Y:S02]  /*2580*/  LDG.E.U16 R4, desc[UR36][R4.64] ;  /* 0x0000002404047981 */ /* 0x000ea4000c1e1500 */
[----:B--2---:R-:W0:Y:S02]  /*2590*/  I2F.S16 R0, R4 ;  /* 0x0000000400007306 */ /* 0x004e240000101400 */
[----:B0-----:R-:W-:-:S04]  /*25a0*/  F2FP.BF16.F32.PACK_AB R0, RZ, R0 ;  /* 0x00000000ff00723e */ /* 0x001fc800000010ff */
[----:B------:R-:W-:Y:S01]  /*25b0*/  PRMT R22, R0, 0x7610, R22 ;  /* 0x0000761000167816 */ /* 0x000fe20000000016 */
[----:B------:R-:W-:Y:S06]  /*25c0*/  BRA `(.L_x_2534) ;  /* 0x0000000c00787947 */ /* 0x000fec0003800000 */
.L_x_2530:
        /* <DEDUP_REMOVED lines=9> */
.L_x_2538:
[----:B------:R-:W2:Y:S02]  /*2660*/  LDG.E.U16 R0, desc[UR36][R4.64] ;  /* 0x0000002404007981 */ /* 0x000ea4000c1e1500 */
[----:B--2---:R-:W-:-:S05]  /*2670*/  HADD2.F32 R0, -RZ, R0.H0_H0 ;  /* 0x20000000ff007230 */ /* 0x004fca0000004100 */
[----:B------:R-:W-:-:S04]  /*2680*/  F2FP.BF16.F32.PACK_AB R0, RZ, R0 ;  /* 0x00000000ff00723e */ /* 0x000fc800000010ff */
[----:B------:R-:W-:Y:S01]  /*2690*/  PRMT R22, R0, 0x7610, R22 ;  /* 0x0000761000167816 */ /* 0x000fe20000000016 */
[----:B------:R-:W-:Y:S06]  /*26a0*/  BRA `(.L_x_2534) ;  /* 0x0000000c00407947 */ /* 0x000fec0003800000 */
.L_x_2537:
        /* <DEDUP_REMOVED lines=9> */
.L_x_2540:
[----:B------:R-:W2:Y:S02]  /*2740*/  LDG.E.U16 R4, desc[UR36][R4.64] ;  /* 0x0000002404047981 */ /* 0x000ea4000c1e1500 */
[----:B--2---:R-:W-:-:S05]  /*2750*/  HADD2.F32 R0, -RZ, R4.H0_H0 ;  /* 0x20000004ff007230 */ /* 0x004fca0000004100 */
[----:B------:R-:W-:-:S04]  /*2760*/  F2FP.BF16.F32.PACK_AB R0, RZ, R0 ;  /* 0x00000000ff00723e */ /* 0x000fc800000010ff */
[----:B------:R-:W-:Y:S01]  /*2770*/  PRMT R22, R0, 0x7610, R22 ;  /* 0x0000761000167816 */ /* 0x000fe20000000016 */
[----:B------:R-:W-:Y:S06]  /*2780*/  BRA `(.L_x_2534) ;  /* 0x0000000c00087947 */ /* 0x000fec0003800000 */
.L_x_2539:
        /* <DEDUP_REMOVED lines=9> */
.L_x_2529:
        /* <DEDUP_REMOVED lines=14> */
.L_x_2543:
        /* <DEDUP_REMOVED lines=9> */
.L_x_2542:
        /* <DEDUP_REMOVED lines=28> */
.L_x_2545:
        /* <DEDUP_REMOVED lines=16> */
.L_x_2544:
[----:B------:R0:W5:Y:S01]  /*2c50*/  LDG.E.U16 R22, desc[UR36][R4.64] ;  /* 0x0000002404167981 */ /* 0x000162000c1e1500 */
[----:B------:R-:W-:Y:S05]  /*2c60*/  BRA `(.L_x_2534) ;  /* 0x0000000400d07947 */ /* 0x000fea0003800000 */
.L_x_2541:
        /* <DEDUP_REMOVED lines=13> */
.L_x_2548:
        /* <DEDUP_REMOVED lines=21> */
.L_x_2552:
[----:B------:R-:W-:Y:S05]  /*2e90*/  BSYNC B1 ;  /* 0x0000000000017941 */ /* 0x000fea0003800000 */
.L_x_2551:
[----:B------:R-:W-:Y:S01]  /*2ea0*/  LEA R5, R0, 0x3b800000, 0x17 ;  /* 0x3b80000000057811 */ /* 0x000fe200078eb8ff */
[----:B------:R-:W-:-:S05]  /*2eb0*/  IMAD.SHL.U32 R0, R3, 0x100000, RZ ;  /* 0x0010000003007824 */ /* 0x000fca00078e00ff */
[----:B------:R-:W-:-:S07]  /*2ec0*/  LOP3.LUT R0, R5, R0, R6, 0xfe, !PT ;  /* 0x0000000005007212 */ /* 0x000fce00078efe06 */
.L_x_2550:
[----:B------:R-:W-:Y:S05]  /*2ed0*/  BSYNC B0 ;  /* 0x0000000000007941 */ /* 0x000fea0003800000 */
.L_x_2549:
[----:B------:R-:W-:-:S04]  /*2ee0*/  F2FP.BF16.F32.PACK_AB R0, RZ, R0 ;  /* 0x00000000ff00723e */ /* 0x000fc800000010ff */
[----:B------:R-:W-:Y:S01]  /*2ef0*/  PRMT R22, R0, 0x7610, R22 ;  /* 0x0000761000167816 */ /* 0x000fe20000000016 */
[----:B------:R-:W-:Y:S06]  /*2f00*/  BRA `(.L_x_2534) ;  /* 0x0000000400287947 */ /* 0x000fec0003800000 */
.L_x_2547:
        /* <DEDUP_REMOVED lines=21> */
.L_x_2556:
[----:B------:R-:W-:Y:S05]  /*3060*/  BSYNC B1 ;  /* 0x0000000000017941 */ /* 0x000fea0003800000 */
.L_x_2555:
[----:B------:R-:W-:Y:S01]  /*3070*/  LEA R5, R0, 0x37800000, 0x17 ;  /* 0x3780000000057811 */ /* 0x000fe200078eb8ff */
[----:B------:R-:W-:-:S05]  /*3080*/  IMAD.SHL.U32 R0, R3, 0x200000, RZ ;  /* 0x0020000003007824 */ /* 0x000fca00078e00ff */
[----:B------:R-:W-:-:S07]  /*3090*/  LOP3.LUT R0, R5, R0, R6, 0xfe, !PT ;  /* 0x0000000005007212 */ /* 0x000fce00078efe06 */
.L_x_2554:
[----:B------:R-:W-:Y:S05]  /*30a0*/  BSYNC B0 ;  /* 0x0000000000007941 */ /* 0x000fea0003800000 */
.L_x_2553:
[----:B------:R-:W-:-:S04]  /*30b0*/  F2FP.BF16.F32.PACK_AB R0, RZ, R0 ;  /* 0x00000000ff00723e */ /* 0x000fc800000010ff */
[----:B------:R-:W-:Y:S01]  /*30c0*/  PRMT R22, R0, 0x7610, R22 ;  /* 0x0000761000167816 */ /* 0x000fe20000000016 */
[----:B------:R-:W-:Y:S06]  /*30d0*/  BRA `(.L_x_2534) ;  /* 0x0000000000b47947 */ /* 0x000fec0003800000 */
.L_x_2546:
        /* <DEDUP_REMOVED lines=14> */
.L_x_2560:
[----:B------:R-:W-:Y:S05]  /*31c0*/  BSYNC B0 ;  /* 0x0000000000007941 */ /* 0x000fea0003800000 */
.L_x_2559:
[----:B------:R-:W-:-:S04]  /*31d0*/  F2FP.BF16.F32.PACK_AB R0, RZ, R0 ;  /* 0x00000000ff00723e */ /* 0x000fc800000010ff */
[----:B------:R-:W-:Y:S01]  /*31e0*/  PRMT R22, R0, 0x7610, R22 ;  /* 0x0000761000167816 */ /* 0x000fe20000000016 */
[----:B------:R-:W-:Y:S06]  /*31f0*/  BRA `(.L_x_2534) ;  /* 0x00000000006c7947 */ /* 0x000fec0003800000 */
.L_x_2533:
        /* <DEDUP_REMOVED lines=16> */
.L_x_2561:
[----:B------:R-:W-:Y:S01]  /*3300*/  PRMT R22, RZ, 0x7610, R22 ;  /* 0x00007610ff167816 */ /* 0x000fe20000000016 */
[----:B------:R-:W-:Y:S06]  /*3310*/  BRA `(.L_x_2534) ;  /* 0x0000000000247947 */ /* 0x000fec0003800000 */
.L_x_2558:
[----:B------:R-:W2:Y:S02]  /*3320*/  LDG.E.64 R4, desc[UR36][R4.64] ;  /* 0x0000002404047981 */ /* 0x000ea4000c1e1b00 */
[----:B--2---:R-:W0:Y:S02]  /*3330*/  I2F.U64 R0, R4 ;  /* 0x0000000400007312 */ /* 0x004e240000301000 */
[----:B0-----:R-:W-:-:S04]  /*3340*/  F2FP.BF16.F32.PACK_AB R0, RZ, R0 ;  /* 0x00000000ff00723e */ /* 0x001fc800000010ff */
[----:B------:R-:W-:Y:S01]  /*3350*/  PRMT R22, R0, 0x7610, R22 ;  /* 0x0000761000167816 */ /* 0x000fe20000000016 */
[----:B------:R-:W-:Y:S06]  /*3360*/  BRA `(.L_x_2534) ;  /* 0x0000000000107947 */ /* 0x000fec0003800000 */
.L_x_2557:
[----:B------:R-:W2:Y:S02]  /*3370*/  LDG.E R4, desc[UR36][R4.64] ;  /* 0x0000002404047981 */ /* 0x000ea4000c1e1900 */
[----:B--2---:R-:W-:-:S04]  /*3380*/  I2FP.F32.U32 R0, R4 ;  /* 0x0000000400007245 */ /* 0x004fc80000201000 */
[----:B------:R-:W-:-:S04]  /*3390*/  F2FP.BF16.F32.PACK_AB R0, RZ, R0 ;  /* 0x00000000ff00723e */ /* 0x000fc800000010ff */
[----:B------:R-:W-:-:S07]  /*33a0*/  PRMT R22, R0, 0x7610, R22 ;  /* 0x0000761000167816 */ /* 0x000fce0000000016 */
.L_x_2534:
        /* <DEDUP_REMOVED lines=21> */
.L_x_2565:
[----:B------:R-:W2:Y:S02]  /*3500*/  LDG.E.U8 R4, desc[UR36][R4.64] ;  /* 0x0000002404047981 */ /* 0x000ea4000c1e1100 */
[----:B--2---:R-:W-:-:S04]  /*3510*/  I2FP.F32.U32 R0, R4 ;  /* 0x0000000400007245 */ /* 0x004fc80000201000 */
[----:B------:R-:W-:-:S04]  /*3520*/  F2FP.BF16.F32.PACK_AB R0, RZ, R0 ;  /* 0x00000000ff00723e */ /* 0x000fc800000010ff */
[----:B------:R-:W-:Y:S01]  /*3530*/  PRMT R24, R0, 0x7610, R24 ;  /* 0x0000761000187816 */ /* 0x000fe20000000018 */
[----:B------:R-:W-:Y:S06]  /*3540*/  BRA `(.L_x_2567) ;  /* 0x0000000c00c87947 */ /* 0x000fec0003800000 */
.L_x_2564:
        /* <DEDUP_REMOVED lines=11> */
.L_x_2569:
[----:B------:R-:W2:Y:S02]  /*3600*/  LDG.E R4, desc[UR36][R4.64] ;  /* 0x0000002404047981 */ /* 0x000ea4000c1e1900 */
[----:B--2---:R-:W-:-:S04]  /*3610*/  I2FP.F32.S32 R0, R4 ;  /* 0x0000000400007245 */ /* 0x004fc80000201400 */
[----:B------:R-:W-:-:S04]  /*3620*/  F2FP.BF16.F32.PACK_AB R0, RZ, R0 ;  /* 0x00000000ff00723e */ /* 0x000fc800000010ff */
[----:B------:R-:W-:Y:S01]  /*3630*/  PRMT R24, R0, 0x7610, R24 ;  /* 0x0000761000187816 */ /* 0x000fe20000000018 */
[----:B------:R-:W-:Y:S06]  /*3640*/  BRA `(.L_x_2567) ;  /* 0x0000000c00887947 */ /* 0x000fec0003800000 */
.L_x_2568:
[----:B------:R-:W2:Y:S02]  /*3650*/  LDG.E.U16 R4, desc[UR36][R4.64] ;  /* 0x0000002404047981 */ /* 0x000ea4000c1e1500 */
[----:B--2---:R-:W0:Y:S02]  /*3660*/  I2F.S16 R0, R4 ;  /* 0x0000000400007306 */ /* 0x004e240000101400 */
[----:B0-----:R-:W-:-:S04]  /*3670*/  F2FP.BF16.F32.PACK_AB R0, RZ, R0 ;  /* 0x00000000ff00723e */ /* 0x001fc800000010ff */
[----:B------:R-:W-:Y:S01]  /*3680*/  PRMT R24, R0, 0x7610, R24 ;  /* 0x0000761000187816 */ /* 0x000fe20000000018 */
[----:B------:R-:W-:Y:S06]  /*3690*/  BRA `(.L_x_2567) ;  /* 0x0000000c00747947 */ /* 0x000fec0003800000 */
.L_x_2563:
        /* <DEDUP_REMOVED lines=9> */
.L_x_2571:
[----:B------:R-:W2:Y:S02]  /*3730*/  LDG.E.U16 R0, desc[UR36][R4.64] ;  /* 0x0000002404007981 */ /* 0x000ea4000c1e1500 */
[----:B--2---:R-:W-:-:S05]  /*3740*/  HADD2.F32 R0, -RZ, R0.H0_H0 ;  /* 0x20000000ff007230 */ /* 0x004fca0000004100 */
[----:B------:R-:W-:-:S04]  /*3750*/  F2FP.BF16.F32.PACK_AB R0, RZ, R0 ;  /* 0x00000000ff00723e */ /* 0x000fc800000010ff */
[----:B------:R-:W-:Y:S01]  /*3760*/  PRMT R24, R0, 0x7610, R24 ;  /* 0x0000761000187816 */ /* 0x000fe20000000018 */
[----:B------:R-:W-:Y:S06]  /*3770*/  BRA `(.L_x_2567) ;  /* 0x0000000c003c7947 */ /* 0x000fec0003800000 */
.L_x_2570:
        /* <DEDUP_REMOVED lines=9> */
.L_x_2573:
[----:B------:R-:W2:Y:S02]  /*3810*/  LDG.E.U16 R4, desc[UR36][R4.64] ;  /* 0x0000002404047981 */ /* 0x000ea4000c1e1500 */
[----:B--2---:R-:W-:-:S05]  /*3820*/  HADD2.F32 R0, -RZ, R4.H0_H0 ;  /* 0x20000004ff007230 */ /* 0x004fca0000004100 */
[----:B------:R-:W-:-:S04]  /*3830*/  F2FP.BF16.F32.PACK_AB R0, RZ, R0 ;  /* 0x00000000ff00723e */ /* 0x000fc800000010ff */
[----:B------:R-:W-:Y:S01]  /*3840*/  PRMT R24, R0, 0x7610, R24 ;  /* 0x0000761000187816 */ /* 0x000fe20000000018 */
[----:B------:R-:W-:Y:S06]  /*3850*/  BRA `(.L_x_2567) ;  /* 0x0000000c00047947 */ /* 0x000fec0003800000 */
.L_x_2572:
        /* <DEDUP_REMOVED lines=9> */
.L_x_2562:
        /* <DEDUP_REMOVED lines=14> */
.L_x_2576:
        /* <DEDUP_REMOVED lines=9> */
.L_x_2575:
        /* <DEDUP_REMOVED lines=28> */
.L_x_2578:
        /* <DEDUP_REMOVED lines=15> */
.L_x_2577:
[----:B------:R0:W5:Y:S01]  /*3d10*/  LDG.E.U16 R24, desc[UR36][R4.64] ;  /* 0x0000002404187981 */ /* 0x000162000c1e1500 */
[----:B------:R-:W-:Y:S05]  /*3d20*/  BRA `(.L_x_2567) ;  /* 0x0000000400d07947 */ /* 0x000fea0003800000 */
.L_x_2574:
        /* <DEDUP_REMOVED lines=13> */
.L_x_2581:
        /* <DEDUP_REMOVED lines=21> */
.L_x_2585:
[----:B------:R-:W-:Y:S05]  /*3f50*/  BSYNC B1 ;  /* 0x0000000000017941 */ /* 0x000fea0003800000 */
.L_x_2584:
[----:B------:R-:W-:Y:S01]  /*3f60*/  LEA R5, R0, 0x3b800000, 0x17 ;  /* 0x3b80000000057811 */ /* 0x000fe200078eb8ff */
[----:B------:R-:W-:-:S05]  /*3f70*/  IMAD.SHL.U32 R0, R3, 0x100000, RZ ;  /* 0x0010000003007824 */ /* 0x000fca00078e00ff */
[----:B------:R-:W-:-:S07]  /*3f80*/  LOP3.LUT R0, R5, R0, R6, 0xfe, !PT ;  /* 0x0000000005007212 */ /* 0x000fce00078efe06 */
.L_x_2583:
[----:B------:R-:W-:Y:S05]  /*3f90*/  BSYNC B0 ;  /* 0x0000000000007941 */ /* 0x000fea0003800000 */
.L_x_2582:
[----:B------:R-:W-:-:S04]  /*3fa0*/  F2FP.BF16.F32.PACK_AB R0, RZ, R0 ;  /* 0x00000000ff00723e */ /* 0x000fc800000010ff */
[----:B------:R-:W-:Y:S01]  /*3fb0*/  PRMT R24, R0, 0x7610, R24 ;  /* 0x0000761000187816 */ /* 0x000fe20000000018 */
[----:B------:R-:W-:Y:S06]  /*3fc0*/  BRA `(.L_x_2567) ;  /* 0x0000000400287947 */ /* 0x000fec0003800000 */
.L_x_2580:
        /* <DEDUP_REMOVED lines=21> */
.L_x_2589:
[----:B------:R-:W-:Y:S05]  /*4120*/  BSYNC B1 ;  /* 0x0000000000017941 */ /* 0x000fea0003800000 */
.L_x_2588:
[----:B------:R-:W-:Y:S01]  /*4130*/  LEA R5, R0, 0x37800000, 0x17 ;  /* 0x3780000000057811 */ /* 0x000fe200078eb8ff */
[----:B------:R-:W-:-:S05]  /*4140*/  IMAD.SHL.U32 R0, R3, 0x200000, RZ ;  /* 0x0020000003007824 */ /* 0x000fca00078e00ff */
[----:B------:R-:W-:-:S07]  /*4150*/  LOP3.LUT R0, R5, R0, R6, 0xfe, !PT ;  /* 0x0000000005007212 */ /* 0x000fce00078efe06 */
.L_x_2587:
[----:B------:R-:W-:Y:S05]  /*4160*/  BSYNC B0 ;  /* 0x0000000000007941 */ /* 0x000fea0003800000 */
.L_x_2586:
[----:B------:R-:W-:-:S04]  /*4170*/  F2FP.BF16.F32.PACK_AB R0, RZ, R0 ;  /* 0x00000000ff00723e */ /* 0x000fc800000010ff */
[----:B------:R-:W-:Y:S01]  /*4180*/  PRMT R24, R0, 0x7610, R24 ;  /* 0x0000761000187816 */ /* 0x000fe20000000018 */
[----:B------:R-:W-:Y:S06]  /*4190*/  BRA `(.L_x_2567) ;  /* 0x0000000000b47947 */ /* 0x000fec0003800000 */
.L_x_2579:
        /* <DEDUP_REMOVED lines=14> */
.L_x_2593:
[----:B------:R-:W-:Y:S05]  /*4280*/  BSYNC B0 ;  /* 0x0000000000007941 */ /* 0x000fea0003800000 */
.L_x_2592:
[----:B------:R-:W-:-:S04]  /*4290*/  F2FP.BF16.F32.PACK_AB R0, RZ, R0 ;  /* 0x00000000ff00723e */ /* 0x000fc800000010ff */
[----:B------:R-:W-:Y:S01]  /*42a0*/  PRMT R24, R0, 0x7610, R24 ;  /* 0x0000761000187816 */ /* 0x000fe20000000018 */
[----:B------:R-:W-:Y:S06]  /*42b0*/  BRA `(.L_x_2567) ;  /* 0x00000000006c7947 */ /* 0x000fec0003800000 */
.L_x_2566:
        /* <DEDUP_REMOVED lines=16> */
.L_x_2594:
[----:B------:R-:W-:Y:S01]  /*43c0*/  PRMT R24, RZ, 0x7610, R24 ;  /* 0x00007610ff187816 */ /* 0x000fe20000000018 */
[----:B------:R-:W-:Y:S06]  /*43d0*/  BRA `(.L_x_2567) ;  /* 0x0000000000247947 */ /* 0x000fec0003800000 */
.L_x_2591:
[----:B------:R-:W2:Y:S02]  /*43e0*/  LDG.E.64 R4, desc[UR36][R4.64] ;  /* 0x0000002404047981 */ /* 0x000ea4000c1e1b00 */
[----:B--2---:R-:W0:Y:S02]  /*43f0*/  I2F.U64 R0, R4 ;  /* 0x0000000400007312 */ /* 0x004e240000301000 */
[----:B0-----:R-:W-:-:S04]  /*4400*/  F2FP.BF16.F32.PACK_AB R0, RZ, R0 ;  /* 0x00000000ff00723e */ /* 0x001fc800000010ff */
[----:B------:R-:W-:Y:S01]  /*4410*/  PRMT R24, R0, 0x7610, R24 ;  /* 0x0000761000187816 */ /* 0x000fe20000000018 */
[----:B------:R-:W-:Y:S06]  /*4420*/  BRA `(.L_x_2567) ;  /* 0x0000000000107947 */ /* 0x000fec0003800000 */
.L_x_2590:
[----:B------:R-:W2:Y:S02]  /*4430*/  LDG.E R4, desc[UR36][R4.64] ;  /* 0x0000002404047981 */ /* 0x000ea4000c1e1900 */
[----:B--2---:R-:W-:-:S04]  /*4440*/  I2FP.F32.U32 R0, R4 ;  /* 0x0000000400007245 */ /* 0x004fc80000201000 */
[----:B------:R-:W-:-:S04]  /*4450*/  F2FP.BF16.F32.PACK_AB R0, RZ, R0 ;  /* 0x00000000ff00723e */ /* 0x000fc800000010ff */
[----:B------:R-:W-:-:S07]  /*4460*/  PRMT R24, R0, 0x7610, R24 ;  /* 0x0000761000187816 */ /* 0x000fce0000000018 */
.L_x_2567:
[----:B------:R-:W-:-:S07]  /*4470*/  VIADD R27, R27, 0x80 ;  /* 0x000000801b1b7836 */ /* 0x000fce0000000000 */
.L_x_2528:
[----:B------:R-:W-:Y:S05]  /*4480*/  BSYNC B6 ;  /* 0x0000000000067941 */ /* 0x000fea0003800000 */
.L_x_2527:
[----:B------:R-:W-:Y:S01]  /*4490*/  ISETP.GE.AND P0, PT, R27, R16, PT ;  /* 0x000000101b00720c */ /* 0x000fe20003f06270 */
[----:B------:R-:W-:Y:S01]  /*44a0*/  BSSY B6, `(.L_x_2595) ;  /* 0x0000220000067945 */ /* 0x000fe20003800000 */
[----:B------:R-:W-:Y:S02]  /*44b0*/  PRMT R18, RZ, 0x7610, R18 ;  /* 0x00007610ff127816 */ /* 0x000fe40000000012 */
[----:B------:R-:W-:Y:S02]  /*44c0*/  PRMT R23, RZ, 0x7610, R23 ;  /* 0x00007610ff177816 */ /* 0x000fe40000000017 */
[----:B------:R-:W-:-:S07]  /*44d0*/  PRMT R26, RZ, 0x7610, R26 ;  /* 0x00007610ff1a7816 */ /* 0x000fce000000001a */
        /* <DEDUP_REMOVED lines=23> */
.L_x_2600:
[----:B------:R-:W2:Y:S02]  /*4650*/  LDG.E.U8 R4, desc[UR36][R4.64] ;  /* 0x0000002404047981 */ /* 0x000ea4000c1e1100 */
[----:B--2---:R-:W-:-:S04]  /*4660*/  I2FP.F32.U32 R0, R4 ;  /* 0x0000000400007245 */ /* 0x004fc80000201000 */
[----:B------:R-:W-:-:S04]  /*4670*/  F2FP.BF16.F32.PACK_AB R0, RZ, R0 ;  /* 0x00000000ff00723e */ /* 0x000fc800000010ff */
[----:B------:R-:W-:Y:S01]  /*4680*/  PRMT R23, R0, 0x7610, R23 ;  /* 0x0000761000177816 */ /* 0x000fe20000000017 */
[----:B------:R-:W-:Y:S06]  /*4690*/  BRA `(.L_x_2602) ;  /* 0x0000000c00c87947 */ /* 0x000fec0003800000 */
.L_x_2599:
        /* <DEDUP_REMOVED lines=11> */
.L_x_2604:
[----:B------:R-:W2:Y:S02]  /*4750*/  LDG.E R4, desc[UR36][R4.64] ;  /* 0x0000002404047981 */ /* 0x000ea4000c1e1900 */
[----:B--2---:R-:W-:-:S04]  /*4760*/  I2FP.F32.S32 R0, R4 ;  /* 0x0000000400007245 */ /* 0x004fc80000201400 */
[----:B------:R-:W-:-:S04]  /*4770*/  F2FP.BF16.F32.PACK_AB R0, RZ, R0 ;  /* 0x00000000ff00723e */ /* 0x000fc800000010ff */
[----:B------:R-:W-:Y:S01]  /*4780*/  PRMT R23, R0, 0x7610, R23 ;  /* 0x0000761000177816 */ /* 0x000fe20000000017 */
[----:B------:R-:W-:Y:S06]  /*4790*/  BRA `(.L_x_2602) ;  /* 0x0000000c00887947 */ /* 0x000fec0003800000 */
.L_x_2603:
[----:B------:R-:W2:Y:S02]  /*47a0*/  LDG.E.U16 R4, desc[UR36][R4.64] ;  /* 0x0000002404047981 */ /* 0x000ea4000c1e1500 */
[----:B--2---:R-:W0:Y:S02]  /*47b0*/  I2F.S16 R0, R4 ;  /* 0x0000000400007306 */ /* 0x004e240000101400 */
[----:B0-----:R-:W-:-:S04]  /*47c0*/  F2FP.BF16.F32.PACK_AB R0, RZ, R0 ;  /* 0x00000000ff00723e */ /* 0x001fc800000010ff */
[----:B------:R-:W-:Y:S01]  /*47d0*/  PRMT R23, R0, 0x7610, R23 ;  /* 0x0000761000177816 */ /* 0x000fe20000000017 */
[----:B------:R-:W-:Y:S06]  /*47e0*/  BRA `(.L_x_2602) ;  /* 0x0000000c00747947 */ /* 0x000fec0003800000 */
.L_x_2598:
        /* <DEDUP_REMOVED lines=9> */
.L_x_2606:
[----:B------:R-:W2:Y:S02]  /*4880*/  LDG.E.U16 R0, desc[UR36][R4.64] ;  /* 0x0000002404007981 */ /* 0x000ea4000c1e1500 */
[----:B--2---:R-:W-:-:S05]  /*4890*/  HADD2.F32 R0, -RZ, R0.H0_H0 ;  /* 0x20000000ff007230 */ /* 0x004fca0000004100 */
[----:B------:R-:W-:-:S04]  /*48a0*/  F2FP.BF16.F32.PACK_AB R0, RZ, R0 ;  /* 0x00000000ff00723e */ /* 0x000fc800000010ff */
[----:B------:R-:W-:Y:S01]  /*48b0*/  PRMT R23, R0, 0x7610, R23 ;  /* 0x0000761000177816 */ /* 0x000fe20000000017 */
[----:B------:R-:W-:Y:S06]  /*48c0*/  BRA `(.L_x_2602) ;  /* 0x0000000c003c7947 */ /* 0x000fec0003800000 */
.L_x_2605:
        /* <DEDUP_REMOVED lines=9> */
.L_x_2608:
[----:B------:R-:W2:Y:S02]  /*4960*/  LDG.E.U16 R4, desc[UR36][R4.64] ;  /* 0x0000002404047981 */ /* 0x000ea4000c1e1500 */
[----:B--2---:R-:W-:-:S05]  /*4970*/  HADD2.F32 R0, -RZ, R4.H0_H0 ;  /* 0x20000004ff007230 */ /* 0x004fca0000004100 */
[----:B------:R-:W-:-:S04]  /*4980*/  F2FP.BF16.F32.PACK_AB R0, RZ, R0 ;  /* 0x00000000ff00723e */ /* 0x000fc800000010ff */
[----:B------:R-:W-:Y:S01]  /*4990*/  PRMT R23, R0, 0x7610, R23 ;  /* 0x0000761000177816 */ /* 0x000fe20000000017 */
[----:B------:R-:W-:Y:S06]  /*49a0*/  BRA `(.L_x_2602) ;  /* 0x0000000c00047947 */ /* 0x000fec0003800000 */
.L_x_2607:
        /* <DEDUP_REMOVED lines=9> */
.L_x_2597:
        /* <DEDUP_REMOVED lines=14> */
.L_x_2611:
        /* <DEDUP_REMOVED lines=9> */
.L_x_2610:
        /* <DEDUP_REMOVED lines=28> */
.L_x_2613:
        /* <DEDUP_REMOVED lines=15> */
.L_x_2612:
[----:B------:R0:W5:Y:S01]  /*4e60*/  LDG.E.U16 R23, desc[UR36][R4.64] ;  /* 0x0000002404177981 */ /* 0x000162000c1e1500 */
[----:B------:R-:W-:Y:S05]  /*4e70*/  BRA `(.L_x_2602) ;  /* 0x0000000400d07947 */ /* 0x000fea0003800000 */
.L_x_2609:
        /* <DEDUP_REMOVED lines=13> */
.L_x_2616:
        /* <DEDUP_REMOVED lines=21> */
.L_x_2620:
[----:B------:R-:W-:Y:S05]  /*50a0*/  BSYNC B1 ;  /* 0x0000000000017941 */ /* 0x000fea0003800000 */
.L_x_2619:
[----:B------:R-:W-:Y:S01]  /*50b0*/  LEA R5, R0, 0x3b800000, 0x17 ;  /* 0x3b80000000057811 */ /* 0x000fe200078eb8ff */
[----:B------:R-:W-:-:S05]  /*50c0*/  IMAD.SHL.U32 R0, R3, 0x100000, RZ ;  /* 0x0010000003007824 */ /* 0x000fca00078e00ff */
[----:B------:R-:W-:-:S07]  /*50d0*/  LOP3.LUT R0, R5, R0, R6, 0xfe, !PT ;  /* 0x0000000005007212 */ /* 0x000fce00078efe06 */
.L_x_2618:
[----:B------:R-:W-:Y:S05]  /*50e0*/  BSYNC B0 ;  /* 0x0000000000007941 */ /* 0x000fea0003800000 */
.L_x_2617:
[----:B------:R-:W-:-:S04]  /*50f0*/  F2FP.BF16.F32.PACK_AB R0, RZ, R0 ;  /* 0x00000000ff00723e */ /* 0x000fc800000010ff */
[----:B------:R-:W-:Y:S01]  /*5100*/  PRMT R23, R0, 0x7610, R23 ;  /* 0x0000761000177816 */ /* 0x000fe20000000017 */
[----:B------:R-:W-:Y:S06]  /*5110*/  BRA `(.L_x_2602) ;  /* 0x0000000400287947 */ /* 0x000fec0003800000 */
.L_x_2615:
        /* <DEDUP_REMOVED lines=21> */
.L_x_2624:
[----:B------:R-:W-:Y:S05]  /*5270*/  BSYNC B1 ;  /* 0x0000000000017941 */ /* 0x000fea0003800000 */
.L_x_2623:
[----:B------:R-:W-:Y:S01]  /*5280*/  LEA R5, R0, 0x37800000, 0x17 ;  /* 0x3780000000057811 */ /* 0x000fe200078eb8ff */
[----:B------:R-:W-:-:S05]  /*5290*/  IMAD.SHL.U32 R0, R3, 0x200000, RZ ;  /* 0x0020000003007824 */ /* 0x000fca00078e00ff */
[----:B------:R-:W-:-:S07]  /*52a0*/  LOP3.LUT R0, R5, R0, R6, 0xfe, !PT ;  /* 0x0000000005007212 */ /* 0x000fce00078efe06 */
.L_x_2622:
[----:B------:R-:W-:Y:S05]  /*52b0*/  BSYNC B0 ;  /* 0x0000000000007941 */ /* 0x000fea0003800000 */
.L_x_2621:
[----:B------:R-:W-:-:S04]  /*52c0*/  F2FP.BF16.F32.PACK_AB R0, RZ, R0 ;  /* 0x00000000ff00723e */ /* 0x000fc800000010ff */
[----:B------:R-:W-:Y:S01]  /*52d0*/  PRMT R23, R0, 0x7610, R23 ;  /* 0x0000761000177816 */ /* 0x000fe20000000017 */
[----:B------:R-:W-:Y:S06]  /*52e0*/  BRA `(.L_x_2602) ;  /* 0x0000000000b47947 */ /* 0x000fec0003800000 */
.L_x_2614:
        /* <DEDUP_REMOVED lines=14> */
.L_x_2628:
[----:B------:R-:W-:Y:S05]  /*53d0*/  BSYNC B0 ;  /* 0x0000000000007941 */ /* 0x000fea0003800000 */
.L_x_2627:
[----:B------:R-:W-:-:S04]  /*53e0*/  F2FP.BF16.F32.PACK_AB R0, RZ, R0 ;  /* 0x00000000ff00723e */ /* 0x000fc800000010ff */
[----:B------:R-:W-:Y:S01]  /*53f0*/  PRMT R23, R0, 0x7610, R23 ;  /* 0x0000761000177816 */ /* 0x000fe20000000017 */
[----:B------:R-:W-:Y:S06]  /*5400*/  BRA `(.L_x_2602) ;  /* 0x00000000006c7947 */ /* 0x000fec0003800000 */
.L_x_2601:
        /* <DEDUP_REMOVED lines=16> */
.L_x_2629:
[----:B------:R-:W-:Y:S01]  /*5510*/  PRMT R23, RZ, 0x7610, R23 ;  /* 0x00007610ff177816 */ /* 0x000fe20000000017 */
[----:B------:R-:W-:Y:S06]  /*5520*/  BRA `(.L_x_2602) ;  /* 0x0000000000247947 */ /* 0x000fec0003800000 */
.L_x_2626:
[----:B------:R-:W2:Y:S02]  /*5530*/  LDG.E.64 R4, desc[UR36][R4.64] ;  /* 0x0000002404047981 */ /* 0x000ea4000c1e1b00 */
[----:B--2---:R-:W0:Y:S02]  /*5540*/  I2F.U64 R0, R4 ;  /* 0x0000000400007312 */ /* 0x004e240000301000 */
[----:B0-----:R-:W-:-:S04]  /*5550*/  F2FP.BF16.F32.PACK_AB R0, RZ, R0 ;  /* 0x00000000ff00723e */ /* 0x001fc800000010ff */
[----:B------:R-:W-:Y:S01]  /*5560*/  PRMT R23, R0, 0x7610, R23 ;  /* 0x0000761000177816 */ /* 0x000fe20000000017 */
[----:B------:R-:W-:Y:S06]  /*5570*/  BRA `(.L_x_2602) ;  /* 0x0000000000107947 */ /* 0x000fec0003800000 */
.L_x_2625:
[----:B------:R-:W2:Y:S02]  /*5580*/  LDG.E R4, desc[UR36][R4.64] ;  /* 0x0000002404047981 */ /* 0x000ea4000c1e1900 */
[----:B--2---:R-:W-:-:S04]  /*5590*/  I2FP.F32.U32 R0, R4 ;  /* 0x0000000400007245 */ /* 0x004fc80000201000 */
[----:B------:R-:W-:-:S04]  /*55a0*/  F2FP.BF16.F32.PACK_AB R0, RZ, R0 ;  /* 0x00000000ff00723e */ /* 0x000fc800000010ff */
[----:B------:R-:W-:-:S07]  /*55b0*/  PRMT R23, R0, 0x7610, R23 ;  /* 0x0000761000177816 */ /* 0x000fce0000000017 */
.L_x_2602:
[----:B------:R-:W1:Y:S01]  /*55c0*/  LDC.U8 R6, c[0x0][0x235] ;  /* 0x00008d40ff067b82 */ /* 0x000e620000000000 */
[----:B------:R-:W-:Y:S02]  /*55d0*/  ULDC UR4, c[0x0][0x23c] ;  /* 0x00008f0000047ab9 */ /* 0x000fe40000000800 */
[----:B------:R-:W-:-:S05]  /*55e0*/  IMAD R3, R26, UR4, RZ ;  /* 0x000000041a037c24 */ /* 0x000fca000f8e02ff */
[----:B0-----:R-:W0:Y:S01]  /*55f0*/  LDC.64 R4, c[0x0][0x228] ;  /* 0x00008a00ff047b82 */ /* 0x001e220000000a00 */
[----:B-1----:R-:W-:-:S04]  /*5600*/  PRMT R0, R6, 0x9910, RZ ;  /* 0x0000991006007816 */ /* 0x002fc800000000ff */
        /* <DEDUP_REMOVED lines=17> */
.L_x_2633:
[----:B------:R-:W2:Y:S02]  /*5720*/  LDG.E.U8 R4, desc[UR36][R4.64] ;  /* 0x0000002404047981 */ /* 0x000ea4000c1e1100 */
[----:B--2---:R-:W-:-:S04]  /*5730*/  I2FP.F32.U32 R0, R4 ;  /* 0x0000000400007245 */ /* 0x004fc80000201000 */
[----:B------:R-:W-:-:S04]  /*5740*/  F2FP.BF16.F32.PACK_AB R0, RZ, R0 ;  /* 0x00000000ff00723e */ /* 0x000fc800000010ff */
[----:B------:R-:W-:Y:S01]  /*5750*/  PRMT R26, R0, 0x7610, R26 ;  /* 0x00007610001a7816 */ /* 0x000fe2000000001a */
[----:B------:R-:W-:Y:S06]  /*5760*/  BRA `(.L_x_2635) ;  /* 0x0000000c00c87947 */ /* 0x000fec0003800000 */
.L_x_2632:
        /* <DEDUP_REMOVED lines=11> */
.L_x_2637:
[----:B------:R-:W2:Y:S02]  /*5820*/  LDG.E R4, desc[UR36][R4.64] ;  /* 0x0000002404047981 */ /* 0x000ea4000c1e1900 */
[----:B--2---:R-:W-:-:S04]  /*5830*/  I2FP.F32.S32 R0, R4 ;  /* 0x0000000400007245 */ /* 0x004fc80000201400 */
[----:B------:R-:W-:-:S04]  /*5840*/  F2FP.BF16.F32.PACK_AB R0, RZ, R0 ;  /* 0x00000000ff00723e */ /* 0x000fc800000010ff */
[----:B------:R-:W-:Y:S01]  /*5850*/  PRMT R26, R0, 0x7610, R26 ;  /* 0x00007610001a7816 */ /* 0x000fe2000000001a */
[----:B------:R-:W-:Y:S06]  /*5860*/  BRA `(.L_x_2635) ;  /* 0x0000000c00887947 */ /* 0x000fec0003800000 */
.L_x_2636:
[----:B------:R-:W2:Y:S02]  /*5870*/  LDG.E.U16 R4, desc[UR36][R4.64] ;  /* 0x0000002404047981 */ /* 0x000ea4000c1e1500 */
[----:B--2---:R-:W0:Y:S02]  /*5880*/  I2F.S16 R0, R4 ;  /* 0x0000000400007306 */ /* 0x004e240000101400 */
[----:B0-----:R-:W-:-:S04]  /*5890*/  F2FP.BF16.F32.PACK_AB R0, RZ, R0 ;  /* 0x00000000ff00723e */ /* 0x001fc800000010ff */
[----:B------:R-:W-:Y:S01]  /*58a0*/  PRMT R26, R0, 0x7610, R26 ;  /* 0x00007610001a7816 */ /* 0x000fe2000000001a */
[----:B------:R-:W-:Y:S06]  /*58b0*/  BRA `(.L_x_2635) ;  /* 0x0000000c00747947 */ /* 0x000fec0003800000 */
.L_x_2631:
        /* <DEDUP_REMOVED lines=9> */
.L_x_2639:
[----:B------:R-:W2:Y:S02]  /*5950*/  LDG.E.U16 R0, desc[UR36][R4.64] ;  /* 0x0000002404007981 */ /* 0x000ea4000c1e1500 */
[----:B--2---:R-:W-:-:S05]  /*5960*/  HADD2.F32 R0, -RZ, R0.H0_H0 ;  /* 0x20000000ff007230 */ /* 0x004fca0000004100 */
[----:B------:R-:W-:-:S04]  /*5970*/  F2FP.BF16.F32.PACK_AB R0, RZ, R0 ;  /* 0x00000000ff00723e */ /* 0x000fc800000010ff */
[----:B------:R-:W-:Y:S01]  /*5980*/  PRMT R26, R0, 0x7610, R26 ;  /* 0x00007610001a7816 */ /* 0x000fe2000000001a */
[----:B------:R-:W-:Y:S06]  /*5990*/  BRA `(.L_x_2635) ;  /* 0x0000000c003c7947 */ /* 0x000fec0003800000 */
.L_x_2638:
        /* <DEDUP_REMOVED lines=9> */
.L_x_2641:
[----:B------:R-:W2:Y:S02]  /*5a30*/  LDG.E.U16 R4, desc[UR36][R4.64] ;  /* 0x0000002404047981 */ /* 0x000ea4000c1e1500 */
[----:B--2---:R-:W-:-:S05]  /*5a40*/  HADD2.F32 R0, -RZ, R4.H0_H0 ;  /* 0x20000004ff007230 */ /* 0x004fca0000004100 */
[----:B------:R-:W-:-:S04]  /*5a50*/  F2FP.BF16.F32.PACK_AB R0, RZ, R0 ;  /* 0x00000000ff00723e */ /* 0x000fc800000010ff */
[----:B------:R-:W-:Y:S01]  /*5a60*/  PRMT R26, R0, 0x7610, R26 ;  /* 0x00007610001a7816 */ /* 0x000fe2000000001a */
[----:B------:R-:W-:Y:S06]  /*5a70*/  BRA `(.L_x_2635) ;  /* 0x0000000c00047947 */ /* 0x000fec0003800000 */
.L_x_2640:
        /* <DEDUP_REMOVED lines=9> */
.L_x_2630:
        /* <DEDUP_REMOVED lines=14> */
.L_x_2644:
        /* <DEDUP_REMOVED lines=9> */
.L_x_2643:
        /* <DEDUP_REMOVED lines=28> */
.L_x_2646:
        /* <DEDUP_REMOVED lines=15> */
.L_x_2645:
[----:B------:R0:W5:Y:S01]  /*5f30*/  LDG.E.U16 R26, desc[UR36][R4.64] ;  /* 0x00000024041a7981 */ /* 0x000162000c1e1500 */
[----:B------:R-:W-:Y:S05]  /*5f40*/  BRA `(.L_x_2635) ;  /* 0x0000000400d07947 */ /* 0x000fea0003800000 */
.L_x_2642:
        /* <DEDUP_REMOVED lines=13> */
.L_x_2649:
        /* <DEDUP_REMOVED lines=21> */
.L_x_2653:
[----:B------:R-:W-:Y:S05]  /*6170*/  BSYNC B1 ;  /* 0x0000000000017941 */ /* 0x000fea0003800000 */
.L_x_2652:
[----:B------:R-:W-:Y:S01]  /*6180*/  LEA R5, R0, 0x3b800000, 0x17 ;  /* 0x3b80000000057811 */ /* 0x000fe200078eb8ff */
[----:B------:R-:W-:-:S05]  /*6190*/  IMAD.SHL.U32 R0, R3, 0x100000, RZ ;  /* 0x0010000003007824 */ /* 0x000fca00078e00ff */
[----:B------:R-:W-:-:S07]  /*61a0*/  LOP3.LUT R0, R5, R0, R6, 0xfe, !PT ;  /* 0x0000000005007212 */ /* 0x000fce00078efe06 */
.L_x_2651:
[----:B------:R-:W-:Y:S05]  /*61b0*/  BSYNC B0 ;  /* 0x0000000000007941 */ /* 0x000fea0003800000 */
.L_x_2650:
[----:B------:R-:W-:-:S04]  /*61c0*/  F2FP.BF16.F32.PACK_AB R0, RZ, R0 ;  /* 0x00000000ff00723e */ /* 0x000fc800000010ff */
[----:B------:R-:W-:Y:S01]  /*61d0*/  PRMT R26, R0, 0x7610, R26 ;  /* 0x00007610001a7816 */ /* 0x000fe2000000001a */
[----:B------:R-:W-:Y:S06]  /*61e0*/  BRA `(.L_x_2635) ;  /* 0x0000000400287947 */ /* 0x000fec0003800000 */
.L_x_2648:
        /* <DEDUP_REMOVED lines=21> */
.L_x_2657:
[----:B------:R-:W-:Y:S05]  /*6340*/  BSYNC B1 ;  /* 0x0000000000017941 */ /* 0x000fea0003800000 */
.L_x_2656:
[----:B------:R-:W-:Y:S01]  /*6350*/  LEA R5, R0, 0x37800000, 0x17 ;  /* 0x3780000000057811 */ /* 0x000fe200078eb8ff */
[----:B------:R-:W-:-:S05]  /*6360*/  IMAD.SHL.U32 R0, R3, 0x200000, RZ ;  /* 0x0020000003007824 */ /* 0x000fca00078e00ff */
[----:B------:R-:W-:-:S07]  /*6370*/  LOP3.LUT R0, R5, R0, R6, 0xfe, !PT ;  /* 0x0000000005007212 */ /* 0x000fce00078efe06 */
.L_x_2655:
[----:B------:R-:W-:Y:S05]  /*6380*/  BSYNC B0 ;  /* 0x0000000000007941 */ /* 0x000fea0003800000 */
.L_x_2654:
[----:B------:R-:W-:-:S04]  /*6390*/  F2FP.BF16.F32.PACK_AB R0, RZ, R0 ;  /* 0x00000000ff00723e */ /* 0x000fc800000010ff */
[----:B------:R-:W-:Y:S01]  /*63a0*/  PRMT R26, R0, 0x7610, R26 ;  /* 0x00007610001a7816 */ /* 0x000fe2000000001a */
[----:B------:R-:W-:Y:S06]  /*63b0*/  BRA `(.L_x_2635) ;  /* 0x0000000000b47947 */ /* 0x000fec0003800000 */
.L_x_2647:
        /* <DEDUP_REMOVED lines=14> */
.L_x_2661:
[----:B------:R-:W-:Y:S05]  /*64a0*/  BSYNC B0 ;  /* 0x0000000000007941 */ /* 0x000fea0003800000 */
.L_x_2660:
[----:B------:R-:W-:-:S04]  /*64b0*/  F2FP.BF16.F32.PACK_AB R0, RZ, R0 ;  /* 0x00000000ff00723e */ /* 0x000fc800000010ff */
[----:B------:R-:W-:Y:S01]  /*64c0*/  PRMT R26, R0, 0x7610, R26 ;  /* 0x00007610001a7816 */ /* 0x000fe2000000001a */
[----:B------:R-:W-:Y:S06]  /*64d0*/  BRA `(.L_x_2635) ;  /* 0x00000000006c7947 */ /* 0x000fec0003800000 */
.L_x_2634:
        /* <DEDUP_REMOVED lines=16> */
.L_x_2662:
[----:B------:R-:W-:Y:S01]  /*65e0*/  PRMT R26, RZ, 0x7610, R26 ;  /* 0x00007610ff1a7816 */ /* 0x000fe2000000001a */
[----:B------:R-:W-:Y:S06]  /*65f0*/  BRA `(.L_x_2635) ;  /* 0x0000000000247947 */ /* 0x000fec0003800000 */
.L_x_2659:
[----:B------:R-:W2:Y:S02]  /*6600*/  LDG.E.64 R4, desc[UR36][R4.64] ;  /* 0x0000002404047981 */ /* 0x000ea4000c1e1b00 */
[----:B--2---:R-:W0:Y:S02]  /*6610*/  I2F.U64 R0, R4 ;  /* 0x0000000400007312 */ /* 0x004e240000301000 */
[----:B0-----:R-:W-:-:S04]  /*6620*/  F2FP.BF16.F32.PACK_AB R0, RZ, R0 ;  /* 0x00000000ff00723e */ /* 0x001fc800000010ff */
[----:B------:R-:W-:Y:S01]  /*6630*/  PRMT R26, R0, 0x7610, R26 ;  /* 0x00007610001a7816 */ /* 0x000fe2000000001a */
[----:B------:R-:W-:Y:S06]  /*6640*/  BRA `(.L_x_2635) ;  /* 0x0000000000107947 */ /* 0x000fec0003800000 */
.L_x_2658:
[----:B------:R-:W2:Y:S02]  /*6650*/  LDG.E R4, desc[UR36][R4.64] ;  /* 0x0000002404047981 */ /* 0x000ea4000c1e1900 */
[----:B--2---:R-:W-:-:S04]  /*6660*/  I2FP.F32.U32 R0, R4 ;  /* 0x0000000400007245 */ /* 0x004fc80000201000 */
[----:B------:R-:W-:-:S04]  /*6670*/  F2FP.BF16.F32.PACK_AB R0, RZ, R0 ;  /* 0x00000000ff00723e */ /* 0x000fc800000010ff */
[----:B------:R-:W-:-:S07]  /*6680*/  PRMT R26, R0, 0x7610, R26 ;  /* 0x00007610001a7816 */ /* 0x000fce000000001a */
.L_x_2635:
[----:B------:R-:W-:-:S07]  /*6690*/  VIADD R27, R27, 0x80 ;  /* 0x000000801b1b7836 */ /* 0x000fce0000000000 */
.L_x_2596:
[----:B------:R-:W-:Y:S05]  /*66a0*/  BSYNC B6 ;  /* 0x0000000000067941 */ /* 0x000fea0003800000 */
.L_x_2595:
        /* <DEDUP_REMOVED lines=26> */
.L_x_2668:
[----:B------:R-:W2:Y:S02]  /*6850*/  LDG.E.U8 R4, desc[UR36][R4.64] ;  /* 0x0000002404047981 */ /* 0x000ea4000c1e1100 */
[----:B--2---:R-:W-:-:S04]  /*6860*/  I2FP.F32.U32 R0, R4 ;  /* 0x0000000400007245 */ /* 0x004fc80000201000 */
[----:B------:R-:W-:-:S04]  /*6870*/  F2FP.BF16.F32.PACK_AB R0, RZ, R0 ;  /* 0x00000000ff00723e */ /* 0x000fc800000010ff */
[----:B------:R-:W-:Y:S01]  /*6880*/  PRMT R18, R0, 0x7610, R18 ;  /* 0x0000761000127816 */ /* 0x000fe20000000012 */
[----:B------:R-:W-:Y:S06]  /*6890*/  BRA `(.L_x_2670) ;  /* 0x0000000c00c87947 */ /* 0x000fec0003800000 */
.L_x_2667:
        /* <DEDUP_REMOVED lines=11> */
.L_x_2672:
[----:B------:R-:W2:Y:S02]  /*6950*/  LDG.E R4, desc[UR36][R4.64] ;  /* 0x0000002404047981 */ /* 0x000ea4000c1e1900 */
[----:B--2---:R-:W-:-:S04]  /*6960*/  I2FP.F32.S32 R0, R4 ;  /* 0x0000000400007245 */ /* 0x004fc80000201400 */
[----:B------:R-:W-:-:S04]  /*6970*/  F2FP.BF16.F32.PACK_AB R0, RZ, R0 ;  /* 0x00000000ff00723e */ /* 0x000fc800000010ff */
[----:B------:R-:W-:Y:S01]  /*6980*/  PRMT R18, R0, 0x7610, R18 ;  /* 0x0000761000127816 */ /* 0x000fe20000000012 */
[----:B------:R-:W-:Y:S06]  /*6990*/  BRA `(.L_x_2670) ;  /* 0x0000000c00887947 */ /* 0x000fec0003800000 */
.L_x_2671:
[----:B------:R-:W2:Y:S02]  /*69a0*/  LDG.E.U16 R4, desc[UR36][R4.64] ;  /* 0x0000002404047981 */ /* 0x000ea4000c1e1500 */
[----:B--2---:R-:W0:Y:S02]  /*69b0*/  I2F.S16 R0, R4 ;  /* 0x0000000400007306 */ /* 0x004e240000101400 */
[----:B0-----:R-:W-:-:S04]  /*69c0*/  F2FP.BF16.F32.PACK_AB R0, RZ, R0 ;  /* 0x00000000ff00723e */ /* 0x001fc800000010ff */
[----:B------:R-:W-:Y:S01]  /*69d0*/  PRMT R18, R0, 0x7610, R18 ;  /* 0x0000761000127816 */ /* 0x000fe20000000012 */
[----:B------:R-:W-:Y:S06]  /*69e0*/  BRA `(.L_x_2670) ;  /* 0x0000000c00747947 */ /* 0x000fec0003800000 */
.L_x_2666:
        /* <DEDUP_REMOVED lines=9> */
.L_x_2674:
[----:B------:R-:W2:Y:S02]  /*6a80*/  LDG.E.U16 R0, desc[UR36][R4.64] ;  /* 0x0000002404007981 */ /* 0x000ea4000c1e1500 */
[----:B--2---:R-:W-:-:S05]  /*6a90*/  HADD2.F32 R0, -RZ, R0.H0_H0 ;  /* 0x20000000ff007230 */ /* 0x004fca0000004100 */
[----:B------:R-:W-:-:S04]  /*6aa0*/  F2FP.BF16.F32.PACK_AB R0, RZ, R0 ;  /* 0x00000000ff00723e */ /* 0x000fc800000010ff */
[----:B------:R-:W-:Y:S01]  /*6ab0*/  PRMT R18, R0, 0x7610, R18 ;  /* 0x0000761000127816 */ /* 0x000fe20000000012 */
[----:B------:R-:W-:Y:S06]  /*6ac0*/  BRA `(.L_x_2670) ;  /* 0x0000000c003c7947 */ /* 0x000fec0003800000 */
.L_x_2673:
        /* <DEDUP_REMOVED lines=9> */
.L_x_2676:
[----:B------:R-:W2:Y:S02]  /*6b60*/  LDG.E.U16 R4, desc[UR36][R4.64] ;  /* 0x0000002404047981 */ /* 0x000ea4000c1e1500 */
[----:B--2---:R-:W-:-:S05]  /*6b70*/  HADD2.F32 R0, -RZ, R4.H0_H0 ;  /* 0x20000004ff007230 */ /* 0x004fca0000004100 */
[----:B------:R-:W-:-:S04]  /*6b80*/  F2FP.BF16.F32.PACK_AB R0, RZ, R0 ;  /* 0x00000000ff00723e */ /* 0x000fc800000010ff */
[----:B------:R-:W-:Y:S01]  /*6b90*/  PRMT R18, R0, 0x7610, R18 ;  /* 0x0000761000127816 */ /* 0x000fe20000000012 */
[----:B------:R-:W-:Y:S06]  /*6ba0*/  BRA `(.L_x_2670) ;  /* 0x0000000c00047947 */ /* 0x000fec0003800000 */
.L_x_2675:
        /* <DEDUP_REMOVED lines=9> */
.L_x_2665:
        /* <DEDUP_REMOVED lines=14> */
.L_x_2679:
        /* <DEDUP_REMOVED lines=9> */
.L_x_2678:
        /* <DEDUP_REMOVED lines=28> */
.L_x_2681:
        /* <DEDUP_REMOVED lines=15> */
.L_x_2680:
[----:B------:R0:W5:Y:S01]  /*7060*/  LDG.E.U16 R18, desc[UR36][R4.64] ;  /* 0x0000002404127981 */ /* 0x000162000c1e1500 */
[----:B------:R-:W-:Y:S05]  /*7070*/  BRA `(.L_x_2670) ;  /* 0x0000000400d07947 */ /* 0x000fea0003800000 */
.L_x_2677:
        /* <DEDUP_REMOVED lines=13> */
.L_x_2684:
        /* <DEDUP_REMOVED lines=21> */
.L_x_2688:
[----:B------:R-:W-:Y:S05]  /*72a0*/  BSYNC B1 ;  /* 0x0000000000017941 */ /* 0x000fea0003800000 */
.L_x_2687:
[----:B------:R-:W-:Y:S01]  /*72b0*/  LEA R5, R0, 0x3b800000, 0x17 ;  /* 0x3b80000000057811 */ /* 0x000fe200078eb8ff */
[----:B------:R-:W-:-:S05]  /*72c0*/  IMAD.SHL.U32 R0, R3, 0x100000, RZ ;  /* 0x0010000003007824 */ /* 0x000fca00078e00ff */
[----:B------:R-:W-:-:S07]  /*72d0*/  LOP3.LUT R0, R5, R0, R6, 0xfe, !PT ;  /* 0x0000000005007212 */ /* 0x000fce00078efe06 */
.L_x_2686:
[----:B------:R-:W-:Y:S05]  /*72e0*/  BSYNC B0 ;  /* 0x0000000000007941 */ /* 0x000fea0003800000 */
.L_x_2685:
[----:B------:R-:W-:-:S04]  /*72f0*/  F2FP.BF16.F32.PACK_AB R0, RZ, R0 ;  /* 0x00000000ff00723e */ /* 0x000fc800000010ff */
[----:B------:R-:W-:Y:S01]  /*7300*/  PRMT R18, R0, 0x7610, R18 ;  /* 0x0000761000127816 */ /* 0x000fe20000000012 */
[----:B------:R-:W-:Y:S06]  /*7310*/  BRA `(.L_x_2670) ;  /* 0x0000000400287947 */ /* 0x000fec0003800000 */
.L_x_2683:
        /* <DEDUP_REMOVED lines=21> */
.L_x_2692:
[----:B------:R-:W-:Y:S05]  /*7470*/  BSYNC B1 ;  /* 0x0000000000017941 */ /* 0x000fea0003800000 */
.L_x_2691:
[----:B------:R-:W-:Y:S01]  /*7480*/  LEA R5, R0, 0x37800000, 0x17 ;  /* 0x3780000000057811 */ /* 0x000fe200078eb8ff */
[----:B------:R-:W-:-:S05]  /*7490*/  IMAD.SHL.U32 R0, R3, 0x200000, RZ ;  /* 0x0020000003007824 */ /* 0x000fca00078e00ff */
[----:B------:R-:W-:-:S07]  /*74a0*/  LOP3.LUT R0, R5, R0, R6, 0xfe, !PT ;  /* 0x0000000005007212 */ /* 0x000fce00078efe06 */
.L_x_2690:
[----:B------:R-:W-:Y:S05]  /*74b0*/  BSYNC B0 ;  /* 0x0000000000007941 */ /* 0x000fea0003800000 */
.L_x_2689:
[----:B------:R-:W-:-:S04]  /*74c0*/  F2FP.BF16.F32.PACK_AB R0, RZ, R0 ;  /* 0x00000000ff00723e */ /* 0x000fc800000010ff */
[----:B------:R-:W-:Y:S01]  /*74d0*/  PRMT R18, R0, 0x7610, R18 ;  /* 0x0000761000127816 */ /* 0x000fe20000000012 */
[----:B------:R-:W-:Y:S06]  /*74e0*/  BRA `(.L_x_2670) ;  /* 0x0000000000b47947 */ /* 0x000fec0003800000 */
.L_x_2682:
        /* <DEDUP_REMOVED lines=14> */
.L_x_2696:
[----:B------:R-:W-:Y:S05]  /*75d0*/  BSYNC B0 ;  /* 0x0000000000007941 */ /* 0x000fea0003800000 */
.L_x_2695:
[----:B------:R-:W-:-:S04]  /*75e0*/  F2FP.BF16.F32.PACK_AB R0, RZ, R0 ;  /* 0x00000000ff00723e */ /* 0x000fc800000010ff */
[----:B------:R-:W-:Y:S01]  /*75f0*/  PRMT R18, R0, 0x7610, R18 ;  /* 0x0000761000127816 */ /* 0x000fe20000000012 */
[----:B------:R-:W-:Y:S06]  /*7600*/  BRA `(.L_x_2670) ;  /* 0x00000000006c7947 */ /* 0x000fec0003800000 */
.L_x_2669:
        /* <DEDUP_REMOVED lines=16> */
.L_x_2697:
[----:B------:R-:W-:Y:S01]  /*7710*/  PRMT R18, RZ, 0x7610, R18 ;  /* 0x00007610ff127816 */ /* 0x000fe20000000012 */
[----:B------:R-:W-:Y:S06]  /*7720*/  BRA `(.L_x_2670) ;  /* 0x0000000000247947 */ /* 0x000fec0003800000 */
.L_x_2694:
[----:B------:R-:W2:Y:S02]  /*7730*/  LDG.E.64 R4, desc[UR36][R4.64] ;  /* 0x0000002404047981 */ /* 0x000ea4000c1e1b00 */
[----:B--2---:R-:W0:Y:S02]  /*7740*/  I2F.U64 R0, R4 ;  /* 0x0000000400007312 */ /* 0x004e240000301000 */
[----:B0-----:R-:W-:-:S04]  /*7750*/  F2FP.BF16.F32.PACK_AB R0, RZ, R0 ;  /* 0x00000000ff00723e */ /* 0x001fc800000010ff */
[----:B------:R-:W-:Y:S01]  /*7760*/  PRMT R18, R0, 0x7610, R18 ;  /* 0x0000761000127816 */ /* 0x000fe20000000012 */
[----:B------:R-:W-:Y:S06]  /*7770*/  BRA `(.L_x_2670) ;  /* 0x0000000000107947 */ /* 0x000fec0003800000 */
.L_x_2693:
[----:B------:R-:W2:Y:S02]  /*7780*/  LDG.E R4, desc[UR36][R4.64] ;  /* 0x0000002404047981 */ /* 0x000ea4000c1e1900 */
[----:B--2---:R-:W-:-:S04]  /*7790*/  I2FP.F32.U32 R0, R4 ;  /* 0x0000000400007245 */ /* 0x004fc80000201000 */
[----:B------:R-:W-:-:S04]  /*77a0*/  F2FP.BF16.F32.PACK_AB R0, RZ, R0 ;  /* 0x00000000ff00723e */ /* 0x000fc800000010ff */
[----:B------:R-:W-:-:S07]  /*77b0*/  PRMT R18, R0, 0x7610, R18 ;  /* 0x0000761000127816 */ /* 0x000fce0000000012 */
.L_x_2670:
        /* <DEDUP_REMOVED lines=21> */
.L_x_2701:
[----:B------:R-:W2:Y:S02]  /*7910*/  LDG.E.U8 R4, desc[UR36][R4.64] ;  /* 0x0000002404047981 */ /* 0x000ea4000c1e1100 */
[----:B--2---:R-:W-:-:S04]  /*7920*/  I2FP.F32.U32 R0, R4 ;  /* 0x0000000400007245 */ /* 0x004fc80000201000 */
[----:B------:R-:W-:Y:S01]  /*7930*/  F2FP.BF16.F32.PACK_AB R0, RZ, R0 ;  /* 0x00000000ff00723e */ /* 0x000fe200000010ff */
[----:B------:R-:W-:Y:S06]  /*7940*/  BRA `(.L_x_2664) ;  /* 0x0000000c008c7947 */ /* 0x000fec0003800000 */
.L_x_2700:
        /* <DEDUP_REMOVED lines=10> */
.L_x_2704:
[----:B------:R-:W2:Y:S02]  /*79f0*/  LDG.E R4, desc[UR36][R4.64] ;  /* 0x0000002404047981 */ /* 0x000ea4000c1e1900 */
[----:B--2---:R-:W-:-:S04]  /*7a00*/  I2FP.F32.S32 R0, R4 ;  /* 0x0000000400007245 */ /* 0x004fc80000201400 */
[----:B------:R-:W-:Y:S01]  /*7a10*/  F2FP.BF16.F32.PACK_AB R0, RZ, R0 ;  /* 0x00000000ff00723e */ /* 0x000fe200000010ff */
[----:B------:R-:W-:Y:S06]  /*7a20*/  BRA `(.L_x_2664) ;  /* 0x0000000c00547947 */ /* 0x000fec0003800000 */
.L_x_2703:
[----:B------:R-:W2:Y:S02]  /*7a30*/  LDG.E.U16 R4, desc[UR36][R4.64] ;  /* 0x0000002404047981 */ /* 0x000ea4000c1e1500 */
[----:B--2---:R-:W0:Y:S02]  /*7a40*/  I2F.S16 R0, R4 ;  /* 0x0000000400007306 */ /* 0x004e240000101400 */
[----:B0-----:R-:W-:Y:S01]  /*7a50*/  F2FP.BF16.F32.PACK_AB R0, RZ, R0 ;  /* 0x00000000ff00723e */ /* 0x001fe200000010ff */
[----:B------:R-:W-:Y:S06]  /*7a60*/  BRA `(.L_x_2664) ;  /* 0x0000000c00447947 */ /* 0x000fec0003800000 */
.L_x_2699:
        /* <DEDUP_REMOVED lines=9> */
.L_x_2706:
[----:B------:R-:W2:Y:S02]  /*7b00*/  LDG.E.U16 R0, desc[UR36][R4.64] ;  /* 0x0000002404007981 */ /* 0x000ea4000c1e1500 */
[----:B--2---:R-:W-:-:S05]  /*7b10*/  HADD2.F32 R0, -RZ, R0.H0_H0 ;  /* 0x20000000ff007230 */ /* 0x004fca0000004100 */
[----:B------:R-:W-:Y:S01]  /*7b20*/  F2FP.BF16.F32.PACK_AB R0, RZ, R0 ;  /* 0x00000000ff00723e */ /* 0x000fe200000010ff */
[----:B------:R-:W-:Y:S06]  /*7b30*/  BRA `(.L_x_2664) ;  /* 0x0000000c00107947 */ /* 0x000fec0003800000 */
.L_x_2705:
        /* <DEDUP_REMOVED lines=9> */
.L_x_2708:
[----:B------:R-:W2:Y:S02]  /*7bd0*/  LDG.E.U16 R4, desc[UR36][R4.64] ;  /* 0x0000002404047981 */ /* 0x000ea4000c1e1500 */
[----:B--2---:R-:W-:-:S05]  /*7be0*/  HADD2.F32 R0, -RZ, R4.H0_H0 ;  /* 0x20000004ff007230 */ /* 0x004fca0000004100 */
[----:B------:R-:W-:Y:S01]  /*7bf0*/  F2FP.BF16.F32.PACK_AB R0, RZ, R0 ;  /* 0x00000000ff00723e */ /* 0x000fe200000010ff */
[----:B------:R-:W-:Y:S06]  /*7c00*/  BRA `(.L_x_2664) ;  /* 0x0000000800dc7947 */ /* 0x000fec0003800000 */
.L_x_2707:
        /* <DEDUP_REMOVED lines=8> */
.L_x_2698:
        /* <DEDUP_REMOVED lines=13> */
.L_x_2711:
        /* <DEDUP_REMOVED lines=8> */
.L_x_2710:
        /* <DEDUP_REMOVED lines=28> */
.L_x_2713:
        /* <DEDUP_REMOVED lines=12> */
[----:B------:R-:W-:Y:S01]  /*8060*/  F2FP.BF16.F32.PACK_AB R0, RZ, R0 ;  /* 0x00000000ff00723e */ /* 0x000fe200000010ff */
[----:B------:R-:W-:Y:S06]  /*8070*/  BRA `(.L_x_2664) ;  /* 0x0000000400c07947 */ /* 0x000fec0003800000 */
.L_x_2712:
[----:B------:R1:W5:Y:S01]  /*8080*/  LDG.E.U16 R0, desc[UR36][R4.64] ;  /* 0x0000002404007981 */ /* 0x000362000c1e1500 */
[----:B------:R-:W-:Y:S05]  /*8090*/  BRA `(.L_x_2664) ;  /* 0x0000000400b87947 */ /* 0x000fea0003800000 */
.L_x_2709:
        /* <DEDUP_REMOVED lines=12> */
.L_x_2716:
        /* <DEDUP_REMOVED lines=21> */
.L_x_2720:
[----:B------:R-:W-:Y:S05]  /*82b0*/  BSYNC B1 ;  /* 0x0000000000017941 */ /* 0x000fea0003800000 */
.L_x_2719:
[----:B------:R-:W-:Y:S01]  /*82c0*/  LEA R5, R0, 0x3b800000, 0x17 ;  /* 0x3b80000000057811 */ /* 0x000fe200078eb8ff */
[----:B------:R-:W-:-:S05]  /*82d0*/  IMAD.SHL.U32 R0, R3, 0x100000, RZ ;  /* 0x0010000003007824 */ /* 0x000fca00078e00ff */
[----:B------:R-:W-:-:S07]  /*82e0*/  LOP3.LUT R0, R5, R0, R6, 0xfe, !PT ;  /* 0x0000000005007212 */ /* 0x000fce00078efe06 */
.L_x_2718:
[----:B------:R-:W-:Y:S05]  /*82f0*/  BSYNC B0 ;  /* 0x0000000000007941 */ /* 0x000fea0003800000 */
.L_x_2717:
[----:B------:R-:W-:Y:S01]  /*8300*/  F2FP.BF16.F32.PACK_AB R0, RZ, R0 ;  /* 0x00000000ff00723e */ /* 0x000fe200000010ff */
[----:B------:R-:W-:Y:S06]  /*8310*/  BRA `(.L_x_2664) ;  /* 0x0000000400187947 */ /* 0x000fec0003800000 */
.L_x_2715:
        /* <DEDUP_REMOVED lines=21> */
.L_x_2724:
[----:B------:R-:W-:Y:S05]  /*8470*/  BSYNC B1 ;  /* 0x0000000000017941 */ /* 0x000fea0003800000 */
.L_x_2723:
[----:B------:R-:W-:Y:S01]  /*8480*/  LEA R5, R0, 0x37800000, 0x17 ;  /* 0x3780000000057811 */ /* 0x000fe200078eb8ff */
[----:B------:R-:W-:-:S05]  /*8490*/  IMAD.SHL.U32 R0, R3, 0x200000, RZ ;  /* 0x0020000003007824 */ /* 0x000fca00078e00ff */
[----:B------:R-:W-:-:S07]  /*84a0*/  LOP3.LUT R0, R5, R0, R6, 0xfe, !PT ;  /* 0x0000000005007212 */ /* 0x000fce00078efe06 */
.L_x_2722:
[----:B------:R-:W-:Y:S05]  /*84b0*/  BSYNC B0 ;  /* 0x0000000000007941 */ /* 0x000fea0003800000 */
.L_x_2721:
[----:B------:R-:W-:Y:S01]  /*84c0*/  F2FP.BF16.F32.PACK_AB R0, RZ, R0 ;  /* 0x00000000ff00723e */ /* 0x000fe200000010ff */
[----:B------:R-:W-:Y:S06]  /*84d0*/  BRA `(.L_x_2664) ;  /* 0x0000000000a87947 */ /* 0x000fec0003800000 */
.L_x_2714:
        /* <DEDUP_REMOVED lines=14> */
.L_x_2728:
[----:B------:R-:W-:Y:S05]  /*85c0*/  BSYNC B0 ;  /* 0x0000000000007941 */ /* 0x000fea0003800000 */
.L_x_2727:
[----:B------:R-:W-:Y:S01]  /*85d0*/  F2FP.BF16.F32.PACK_AB R0, RZ, R0 ;  /* 0x00000000ff00723e */ /* 0x000fe200000010ff */
[----:B------:R-:W-:Y:S06]  /*85e0*/  BRA `(.L_x_2664) ;  /* 0x0000000000647947 */ /* 0x000fec0003800000 */
.L_x_2702:
        /* <DEDUP_REMOVED lines=16> */
.L_x_2729:
[----:B------:R-:W-:Y:S01]  /*86f0*/  PRMT R0, RZ, 0x7610, R0 ;  /* 0x00007610ff007816 */ /* 0x000fe20000000000 */
[----:B------:R-:W-:Y:S06]  /*8700*/  BRA `(.L_x_2664) ;  /* 0x00000000001c7947 */ /* 0x000fec0003800000 */
.L_x_2726:
[----:B------:R-:W2:Y:S02]  /*8710*/  LDG.E.64 R4, desc[UR36][R4.64] ;  /* 0x0000002404047981 */ /* 0x000ea4000c1e1b00 */
[----:B--2---:R-:W0:Y:S02]  /*8720*/  I2F.U64 R0, R4 ;  /* 0x0000000400007312 */ /* 0x004e240000301000 */
[----:B0-----:R-:W-:Y:S01]  /*8730*/  F2FP.BF16.F32.PACK_AB R0, RZ, R0 ;  /* 0x00000000ff00723e */ /* 0x001fe200000010ff */
[----:B------:R-:W-:Y:S06]  /*8740*/  BRA `(.L_x_2664) ;  /* 0x00000000000c7947 */ /* 0x000fec0003800000 */
.L_x_2725:
[----:B------:R-:W2:Y:S02]  /*8750*/  LDG.E R4, desc[UR36][R4.64] ;  /* 0x0000002404047981 */ /* 0x000ea4000c1e1900 */
[----:B--2---:R-:W-:-:S04]  /*8760*/  I2FP.F32.U32 R0, R4 ;  /* 0x0000000400007245 */ /* 0x004fc80000201000 */
[----:B------:R-:W-:-:S07]  /*8770*/  F2FP.BF16.F32.PACK_AB R0, RZ, R0 ;  /* 0x00000000ff00723e */ /* 0x000fce00000010ff */
.L_x_2664:
[----:B------:R-:W-:Y:S05]  /*8780*/  BSYNC B6 ;  /* 0x0000000000067941 */ /* 0x000fea0003800000 */
.L_x_2663:
[----:B------:R-:W0:Y:S01]  /*8790*/  S2R R25, SR_TID.X ;  /* 0x0000000000197919 */ /* 0x000e220000002100 */
[----:B------:R-:W-:Y:S01]  /*87a0*/  BSSY B6, `(.L_x_2730) ;  /* 0x000012a000067945 */ /* 0x000fe20003800000 */
[C---:B01----:R-:W-:Y:S01]  /*87b0*/  VIADD R5, R25.reuse, 0x100 ;  /* 0x0000010019057836 */ /* 0x043fe20000000000 */
[----:B------:R-:W-:-:S04]  /*87c0*/  ISETP.GE.AND P3, PT, R25, R16, PT ;  /* 0x000000101900720c */ /* 0x000fc80003f66270 */
[----:B------:R-:W-:Y:S01]  /*87d0*/  ISETP.GE.AND P1, PT, R5, R16, PT ;  /* 0x000000100500720c */ /* 0x000fe20003f26270 */
[----:B------:R-:W-:-:S05]  /*87e0*/  VIADD R5, R25, 0x180 ;  /* 0x0000018019057836 */ /* 0x000fca0000000000 */
[----:B------:R-:W-:-:S03]  /*87f0*/  ISETP.GE.AND P2, PT, R5, R16, PT ;  /* 0x000000100500720c */ /* 0x000fc60003f46270 */
[----:B-----5:R-:W-:Y:S02]  /*8800*/  @!P3 IMAD.U32 R4, R17, 0x10000, RZ ;  /* 0x000100001104b824 */ /* 0x020fe400078e00ff */
[----:B------:R-:W-:Y:S02]  /*8810*/  @!P3 IMAD.U32 R19, R19, 0x10000, RZ ;  /* 0x000100001313b824 */ /* 0x000fe400078e00ff */
[----:B------:R-:W-:Y:S02]  /*8820*/  @!P1 IMAD.U32 R5, R23, 0x10000, RZ ;  /* 0x0001000017059824 */ /* 0x000fe400078e00ff */
[----:B------:R-:W-:Y:S01]  /*8830*/  VIADD R23, R25, 0x80 ;  /* 0x0000008019177836 */ /* 0x000fe20000000000 */
[----:B------:R-:W-:Y:S01]  /*8840*/  @!P3 LOP3.LUT R4, R4, 0x80000000, R19, 0xb8, !PT ;  /* 0x800000000404b812 */ /* 0x000fe200078eb813 */
[----:B------:R-:W-:Y:S01]  /*8850*/  @!P1 IMAD.U32 R26, R26, 0x10000, RZ ;  /* 0x000100001a1a9824 */ /* 0x000fe200078e00ff */
[----:B------:R-:W0:Y:S01]  /*8860*/  LDC.U8 R19, c[0x0][0x240] ;  /* 0x00009000ff137b82 */ /* 0x000e220000000000 */
[----:B------:R-:W-:Y:S01]  /*8870*/  @!P2 IMAD.U32 R0, R0, 0x10000, RZ ;  /* 0x000100000000a824 */ /* 0x000fe200078e00ff */
[----:B------:R-:W-:Y:S01]  /*8880*/  ISETP.GE.AND P0, PT, R23, R16, PT ;  /* 0x000000101700720c */ /* 0x000fe20003f06270 */
[----:B------:R1:W2:Y:S01]  /*8890*/  @!P3 F2F.BF16.F32 R3, R4 ;  /* 0x000000040003b304 */ /* 0x0002a20000202000 */
[----:B------:R-:W-:Y:S01]  /*88a0*/  @!P1 LOP3.LUT R26, R5, 0x80000000, R26, 0xb8, !PT ;  /* 0x80000000051a9812 */ /* 0x000fe200078eb81a */
[----:B------:R-:W-:-:S05]  /*88b0*/  @!P2 IMAD.U32 R5, R18, 0x10000, RZ ;  /* 0x000100001205a824 */ /* 0x000fca00078e00ff */
[----:B------:R-:W-:Y:S01]  /*88c0*/  @!P2 LOP3.LUT R6, R5, 0x80000000, R0, 0xb8, !PT ;  /* 0x800000000506a812 */ /* 0x000fe200078eb800 */
[----:B------:R1:W3:Y:S04]  /*88d0*/  @!P1 F2F.BF16.F32 R17, R26 ;  /* 0x0000001a00119304 */ /* 0x0002e80000202000 */
[----:B------:R-:W-:Y:S02]  /*88e0*/  @!P0 IMAD.U32 R0, R22, 0x10000, RZ ;  /* 0x0001000016008824 */ /* 0x000fe400078e00ff */
[----:B------:R-:W-:Y:S02]  /*88f0*/  @!P0 IMAD.U32 R5, R24, 0x10000, RZ ;  /* 0x0001000018058824 */ /* 0x000fe400078e00ff */
[----:B------:R1:W4:Y:S03]  /*8900*/  @!P2 F2F.BF16.F32 R18, R6 ;  /* 0x000000060012a304 */ /* 0x0003260000202000 */
[----:B------:R-:W-:-:S05]  /*8910*/  @!P0 LOP3.LUT R0, R0, 0x80000000, R5, 0xb8, !PT ;  /* 0x8000000000008812 */ /* 0x000fca00078eb805 */
[----:B------:R1:W0:Y:S01]  /*8920*/  @!P0 F2F.BF16.F32 R22, R0 ;  /* 0x0000000000168304 */ /* 0x0002220000202000 */
[----:B--23--:R-:W-:Y:S05]  /*8930*/  @P3 BRA `(.L_x_2731) ;  /* 0x0000001000403947 */ /* 0x00cfea0003800000 */
[----:B------:R-:W2:Y:S01]  /*8940*/  LDC.64 R8, c[0x0][0x218] ;  /* 0x00008600ff087b82 */ /* 0x000ea20000000a00 */
[----:B01----:R-:W-:Y:S01]  /*8950*/  PRMT R0, R19, 0x9910, RZ ;  /* 0x0000991013007816 */ /* 0x003fe200000000ff */
[----:B------:R-:W-:Y:S01]  /*8960*/  IMAD R25, R2, 0x200, R25 ;  /* 0x0000020002197824 */ /* 0x000fe200078e0219 */
[----:B------:R-:W-:Y:S02]  /*8970*/  ULDC UR4, c[0x0][0x244] ;  /* 0x0000910000047ab9 */ /* 0x000fe40000000800 */
[----:B------:R-:W-:Y:S01]  /*8980*/  ISETP.GT.AND P0, PT, R0, 0x9, PT ;  /* 0x000000090000780c */ /* 0x000fe20003f04270 */
[----:B------:R-:W-:-:S05]  /*8990*/  IMAD R25, R25, UR4, RZ ;  /* 0x0000000419197c24 */ /* 0x000fca000f8e02ff */
[----:B--2---:R-:W-:-:S05]  /*89a0*/  IADD3 R8, P1, R25, R8, RZ ;  /* 0x0000000819087210 */ /* 0x004fca0007f3e0ff */
        /* <DEDUP_REMOVED lines=10> */
[----:B------:R-:W-:Y:S02]  /*8a50*/  IMAD.U32 R3, R3, 0x10000, RZ ;  /* 0x0001000003037824 */ /* 0x000fe400078e00ff */
[----:B------:R-:W-:-:S04]  /*8a60*/  IMAD.MOV.U32 R25, RZ, RZ, R23 ;  /* 0x000000ffff197224 */ /* 0x000fc800078e0017 */
[----:B------:R-:W0:Y:S02]  /*8a70*/  F2I.FTZ.TRUNC.NTZ R3, R3 ;  /* 0x0000000300037305 */ /* 0x000e24000021f100 */
[----:B0-----:R0:W-:Y:S01]  /*8a80*/  STG.E.U8 desc[UR36][R8.64], R3 ;  /* 0x0000000308007986 */ /* 0x0011e2000c101124 */
[----:B------:R-:W-:Y:S05]  /*8a90*/  BRA `(.L_x_2731) ;  /* 0x0000000c00e87947 */ /* 0x000fea0003800000 */
.L_x_2735:
[----:B------:R-:W-:Y:S02]  /*8aa0*/  IMAD.U32 R5, R3, 0x10000, RZ ;  /* 0x0001000003057824 */ /* 0x000fe400078e00ff */
[----:B------:R-:W-:-:S04]  /*8ab0*/  IMAD.MOV.U32 R25, RZ, RZ, R23 ;  /* 0x000000ffff197224 */ /* 0x000fc800078e0017 */
[----:B------:R-:W0:Y:S02]  /*8ac0*/  F2I.S64.TRUNC R4, R5 ;  /* 0x0000000500047311 */ /* 0x000e24000020d900 */
[----:B0-----:R0:W-:Y:S01]  /*8ad0*/  STG.E.U8 desc[UR36][R8.64], R4 ;  /* 0x0000000408007986 */ /* 0x0011e2000c101124 */
[----:B------:R-:W-:Y:S05]  /*8ae0*/  BRA `(.L_x_2731) ;  /* 0x0000000c00d47947 */ /* 0x000fea0003800000 */
.L_x_2734:
[----:B------:R-:W-:-:S13]  /*8af0*/  ISETP.NE.AND P0, PT, R0, 0x2, PT ;  /* 0x000000020000780c */ /* 0x000fda0003f05270 */
[----:B------:R-:W-:Y:S05]  /*8b00*/  @!P0 BRA `(.L_x_2737) ;  /* 0x0000000000388947 */ /* 0x000fea0003800000 */
[----:B------:R-:W-:-:S13]  /*8b10*/  ISETP.NE.AND P0, PT, R0, 0x3, PT ;  /* 0x000000030000780c */ /* 0x000fda0003f05270 */
[----:B------:R-:W-:Y:S05]  /*8b20*/  @!P0 BRA `(.L_x_2738) ;  /* 0x00000000001c8947 */ /* 0x000fea0003800000 */
[----:B------:R-:W-:-:S13]  /*8b30*/  ISETP.NE.AND P0, PT, R0, 0x4, PT ;  /* 0x000000040000780c */ /* 0x000fda0003f05270 */
[----:B------:R-:W-:Y:S05]  /*8b40*/  @P0 BRA `(.L_x_2736) ;  /* 0x0000000c00500947 */ /* 0x000fea0003800000 */
[----:B------:R-:W-:Y:S02]  /*8b50*/  IMAD.U32 R4, R3, 0x10000, RZ ;  /* 0x0001000003047824 */ /* 0x000fe400078e00ff */
[----:B------:R-:W-:-:S04]  /*8b60*/  IMAD.MOV.U32 R25, RZ, RZ, R23 ;  /* 0x000000ffff197224 */ /* 0x000fc800078e0017 */
[----:B------:R-:W0:Y:S02]  /*8b70*/  F2I.S64.TRUNC R4, R4 ;  /* 0x0000000400047311 */ /* 0x000e24000020d900 */
[----:B0-----:R0:W-:Y:S01]  /*8b80*/  STG.E.64 desc[UR36][R8.64], R4 ;  /* 0x0000000408007986 */ /* 0x0011e2000c101b24 */
[----:B------:R-:W-:Y:S05]  /*8b90*/  BRA `(.L_x_2731) ;  /* 0x0000000c00a87947 */ /* 0x000fea0003800000 */
.L_x_2738:
[----:B------:R-:W-:Y:S02]  /*8ba0*/  IMAD.U32 R3, R3, 0x10000, RZ ;  /* 0x0001000003037824 */ /* 0x000fe400078e00ff */
[----:B------:R-:W-:-:S04]  /*8bb0*/  IMAD.MOV.U32 R25, RZ, RZ, R23 ;  /* 0x000000ffff197224 */ /* 0x000fc800078e0017 */
[----:B------:R-:W0:Y:S02]  /*8bc0*/  F2I.FTZ.TRUNC.NTZ R3, R3 ;  /* 0x0000000300037305 */ /* 0x000e24000021f100 */
[----:B0-----:R0:W-:Y:S01]  /*8bd0*/  STG.E desc[UR36][R8.64], R3 ;  /* 0x0000000308007986 */ /* 0x0011e2000c101924 */
[----:B------:R-:W-:Y:S05]  /*8be0*/  BRA `(.L_x_2731) ;  /* 0x0000000c00947947 */ /* 0x000fea0003800000 */
.L_x_2737:
[----:B------:R-:W-:Y:S02]  /*8bf0*/  IMAD.U32 R3, R3, 0x10000, RZ ;  /* 0x0001000003037824 */ /* 0x000fe400078e00ff */
[----:B------:R-:W-:-:S04]  /*8c00*/  IMAD.MOV.U32 R25, RZ, RZ, R23 ;  /* 0x000000ffff197224 */ /* 0x000fc800078e0017 */
[----:B------:R-:W0:Y:S02]  /*8c10*/  F2I.FTZ.TRUNC.NTZ R3, R3 ;  /* 0x0000000300037305 */ /* 0x000e24000021f100 */
[----:B0-----:R0:W-:Y:S01]  /*8c20*/  STG.E.U16 desc[UR36][R8.64], R3 ;  /* 0x0000000308007986 */ /* 0x0011e2000c101524 */
[----:B------:R-:W-:Y:S05]  /*8c30*/  BRA `(.L_x_2731) ;  /* 0x0000000c00807947 */ /* 0x000fea0003800000 */
.L_x_2733:
[----:B------:R-:W-:-:S13]  /*8c40*/  ISETP.GT.AND P0, PT, R0, 0x6, PT ;  /* 0x000000060000780c */ /* 0x000fda0003f04270 */
[----:B------:R-:W-:Y:S05]  /*8c50*/  @P0 BRA `(.L_x_2739) ;  /* 0x0000000000340947 */ /* 0x000fea0003800000 */
[----:B------:R-:W-:-:S13]  /*8c60*/  ISETP.NE.AND P0, PT, R0, 0x5, PT ;  /* 0x000000050000780c */ /* 0x000fda0003f05270 */
[----:B------:R-:W-:Y:S05]  /*8c70*/  @!P0 BRA `(.L_x_2740) ;  /* 0x0000000000188947 */ /* 0x000fea0003800000 */
[----:B------:R-:W-:-:S13]  /*8c80*/  ISETP.NE.AND P0, PT, R0, 0x6, PT ;  /* 0x000000060000780c */ /* 0x000fda0003f05270 */
[----:B------:R-:W-:Y:S05]  /*8c90*/  @P0 BRA `(.L_x_2736) ;  /* 0x0000000800fc0947 */ /* 0x000fea0003800000 */
[----:B------:R-:W-:Y:S02]  /*8ca0*/  IMAD.U32 R3, R3, 0x10000, RZ ;  /* 0x0001000003037824 */ /* 0x000fe400078e00ff */
[----:B------:R-:W-:-:S03]  /*8cb0*/  IMAD.MOV.U32 R25, RZ, RZ, R23 ;  /* 0x000000ffff197224 */ /* 0x000fc600078e0017 */
[----:B------:R3:W-:Y:S01]  /*8cc0*/  STG.E desc[UR36][R8.64], R3 ;  /* 0x0000000308007986 */ /* 0x0007e2000c101924 */
[----:B------:R-:W-:Y:S05]  /*8cd0*/  BRA `(.L_x_2731) ;  /* 0x0000000c00587947 */ /* 0x000fea0003800000 */
.L_x_2740:
[----:B------:R-:W-:Y:S02]  /*8ce0*/  IMAD.U32 R0, R3, 0x10000, RZ ;  /* 0x0001000003007824 */ /* 0x000fe400078e00ff */
[----:B------:R-:W-:-:S03]  /*8cf0*/  IMAD.MOV.U32 R25, RZ, RZ, R23 ;  /* 0x000000ffff197224 */ /* 0x000fc600078e0017 */
[----:B------:R-:W-:-:S05]  /*8d00*/  F2FP.F16.F32.PACK_AB R0, RZ, R0 ;  /* 0x00000000ff00723e */ /* 0x000fca00000000ff */
[----:B------:R2:W-:Y:S01]  /*8d10*/  STG.E.U16 desc[UR36][R8.64], R0 ;  /* 0x0000000008007986 */ /* 0x0005e2000c101524 */
[----:B------:R-:W-:Y:S05]  /*8d20*/  BRA `(.L_x_2731) ;  /* 0x0000000c00447947 */ /* 0x000fea0003800000 */
.L_x_2739:
[----:B------:R-:W-:-:S13]  /*8d30*/  ISETP.NE.AND P0, PT, R0, 0x7, PT ;  /* 0x000000070000780c */ /* 0x000fda0003f05270 */
[----:B------:R-:W-:Y:S05]  /*8d40*/  @!P0 BRA `(.L_x_2741) ;  /* 0x00000000003c8947 */ /* 0x000fea0003800000 */
[----:B------:R-:W-:-:S13]  /*8d50*/  ISETP.NE.AND P0, PT, R0, 0x8, PT ;  /* 0x000000080000780c */ /* 0x000fda0003f05270 */
[----:B------:R-:W-:Y:S05]  /*8d60*/  @!P0 BRA `(.L_x_2742) ;  /* 0x00000000001c8947 */ /* 0x000fea0003800000 */
[----:B------:R-:W-:-:S13]  /*8d70*/  ISETP.NE.AND P0, PT, R0, 0x9, PT ;  /* 0x000000090000780c */ /* 0x000fda0003f05270 */
[----:B------:R-:W-:Y:S05]  /*8d80*/  @P0 BRA `(.L_x_2736) ;  /* 0x0000000800c00947 */ /* 0x000fea0003800000 */
[----:B------:R-:W-:Y:S02]  /*8d90*/  IMAD.U32 R4, R3, 0x10000, RZ ;  /* 0x0001000003047824 */ /* 0x000fe400078e00ff */
[----:B------:R-:W-:Y:S02]  /*8da0*/  IMAD.MOV.U32 R5, RZ, RZ, RZ ;  /* 0x000000ffff057224 */ /* 0x000fe400078e00ff */
[----:B------:R-:W-:-:S03]  /*8db0*/  IMAD.MOV.U32 R25, RZ, RZ, R23 ;  /* 0x000000ffff197224 */ /* 0x000fc600078e0017 */
[----:B------:R0:W-:Y:S01]  /*8dc0*/  STG.E.64 desc[UR36][R8.64], R4 ;  /* 0x0000000408007986 */ /* 0x0001e2000c101b24 */
[----:B------:R-:W-:Y:S05]  /*8dd0*/  BRA `(.L_x_2731) ;  /* 0x0000000c00187947 */ /* 0x000fea0003800000 */
.L_x_2742:
[----:B------:R-:W-:Y:S02]  /*8de0*/  IMAD.U32 R3, R3, 0x10000, RZ ;  /* 0x0001000003037824 */ /* 0x000fe400078e00ff */
[----:B------:R-:W-:-:S03]  /*8df0*/  IMAD.MOV.U32 R25, RZ, RZ, R23 ;  /* 0x000000ffff197224 */ /* 0x000fc600078e0017 */
[----:B------:R-:W-:-:S04]  /*8e00*/  F2FP.F16.F32.PACK_AB R3, RZ, R3 ;  /* 0x00000003ff03723e */ /* 0x000fc800000000ff */
[----:B------:R-:W-:-:S05]  /*8e10*/  PRMT R3, R3, 0x5410, RZ ;  /* 0x0000541003037816 */ /* 0x000fca00000000ff */
[----:B------:R0:W-:Y:S01]  /*8e20*/  STG.E desc[UR36][R8.64], R3 ;  /* 0x0000000308007986 */ /* 0x0001e2000c101924 */
[----:B------:R-:W-:Y:S05]  /*8e30*/  BRA `(.L_x_2731) ;  /* 0x0000000c00007947 */ /* 0x000fea0003800000 */
.L_x_2741:
[----:B------:R-:W-:Y:S02]  /*8e40*/  IMAD.U32 R4, R3, 0x10000, RZ ;  /* 0x0001000003047824 */ /* 0x000fe400078e00ff */
[----:B------:R-:W-:Y:S02]  /*8e50*/  IMAD.MOV.U32 R25, RZ, RZ, R23 ;  /* 0x000000ffff197224 */ /* 0x000fe400078e0017 */
[----:B------:R-:W-:-:S06]  /*8e60*/  FMUL.FTZ R4, R4, 1 ;  /* 0x3f80000004047820 */ /* 0x000fcc0000410000 */
[----:B------:R-:W0:Y:S02]  /*8e70*/  F2F.F64.F32 R4, R4 ;  /* 0x0000000400047310 */ /* 0x000e240000201800 */
[----:B0-----:R0:W-:Y:S01]  /*8e80*/  STG.E.64 desc[UR36][R8.64], R4 ;  /* 0x0000000408007986 */ /* 0x0011e2000c101b24 */
[----:B------:R-:W-:Y:S05]  /*8e90*/  BRA `(.L_x_2731) ;  /* 0x0000000800e87947 */ /* 0x000fea0003800000 */
.L_x_2732:
        /* <DEDUP_REMOVED lines=10> */
[----:B------:R-:W-:-:S04]  /*8f40*/  FSETP.NEU.FTZ.AND P0, PT, R3, RZ, PT ;  /* 0x000000ff0300720b */ /* 0x000fc80003f1d000 */
[----:B------:R-:W-:-:S05]  /*8f50*/  SEL R3, RZ, 0x1, !P0 ;  /* 0x00000001ff037807 */ /* 0x000fca0004000000 */
[----:B------:R0:W-:Y:S01]  /*8f60*/  STG.E.U8 desc[UR36][R8.64], R3 ;  /* 0x0000000308007986 */ /* 0x0001e2000c101124 */
[----:B------:R-:W-:Y:S05]  /*8f70*/  BRA `(.L_x_2731) ;  /* 0x0000000800b07947 */ /* 0x000fea0003800000 */
.L_x_2745:
[----:B------:R-:W-:Y:S01]  /*8f80*/  IMAD.U32 R3, R3, 0x10000, RZ ;  /* 0x0001000003037824 */ /* 0x000fe200078e00ff */
[----:B------:R-:W-:Y:S01]  /*8f90*/  CS2R R6, SRZ ;  /* 0x0000000000067805 */ /* 0x000fe2000001ff00 */
[----:B------:R-:W-:Y:S02]  /*8fa0*/  IMAD.MOV.U32 R25, RZ, RZ, R23 ;  /* 0x000000ffff197224 */ /* 0x000fe400078e0017 */
[----:B------:R-:W-:-:S04]  /*8fb0*/  FMUL.FTZ R3, R3, 1 ;  /* 0x3f80000003037820 */ /* 0x000fc80000410000 */
[----:B------:R-:W0:Y:S02]  /*8fc0*/  F2F.F64.F32 R4, R3 ;  /* 0x0000000300047310 */ /* 0x000e240000201800 */
[----:B0-----:R0:W-:Y:S01]  /*8fd0*/  STG.E.128 desc[UR36][R8.64], R4 ;  /* 0x0000000408007986 */ /* 0x0011e2000c101d24 */
[----:B------:R-:W-:Y:S05]  /*8fe0*/  BRA `(.L_x_2731) ;  /* 0x0000000800947947 */ /* 0x000fea0003800000 */
.L_x_2744:
        /* <DEDUP_REMOVED lines=21> */
.L_x_2749:
[----:B------:R-:W-:Y:S05]  /*9140*/  BSYNC B0 ;  /* 0x0000000000007941 */ /* 0x000fea0003800000 */
.L_x_2748:
[----:B------:R-:W-:Y:S01]  /*9150*/  LOP3.LUT R5, R0, R5, RZ, 0xfc, !PT ;  /* 0x0000000500057212 */ /* 0x000fe200078efcff */
[----:B------:R-:W-:-:S04]  /*9160*/  IMAD.MOV.U32 R25, RZ, RZ, R23 ;  /* 0x000000ffff197224 */ /* 0x000fc800078e0017 */
[----:B------:R0:W-:Y:S01]  /*9170*/  STG.E.U8 desc[UR36][R8.64], R5 ;  /* 0x0000000508007986 */ /* 0x0001e2000c101124 */
[----:B------:R-:W-:Y:S05]  /*9180*/  BRA `(.L_x_2731) ;  /* 0x00000008002c7947 */ /* 0x000fea0003800000 */
.L_x_2747:
        /* <DEDUP_REMOVED lines=13> */
.L_x_2751:
[----:B------:R-:W-:Y:S01]  /*9260*/  IMAD.MOV.U32 R0, RZ, RZ, 0x7f ;  /* 0x0000007fff007424 */ /* 0x000fe200078e00ff */
[----:B------:R-:W-:-:S04]  /*9270*/  ISETP.GT.U32.AND P0, PT, R3, 0x7f800000, PT ;  /* 0x7f8000000300780c */ /* 0x000fc80003f04070 */
[----:B------:R-:W-:-:S09]  /*9280*/  SEL R0, R0, 0x7c, P0 ;  /* 0x0000007c00007807 */ /* 0x000fd20000000000 */
.L_x_2752:
[----:B------:R-:W-:Y:S05]  /*9290*/  BSYNC B0 ;  /* 0x0000000000007941 */ /* 0x000fea0003800000 */
.L_x_2750:
[----:B------:R-:W-:Y:S01]  /*92a0*/  LOP3.LUT R3, R5, 0x80000000, RZ, 0xc0, !PT ;  /* 0x8000000005037812 */ /* 0x000fe200078ec0ff */
[----:B------:R-:W-:-:S03]  /*92b0*/  IMAD.MOV.U32 R25, RZ, RZ, R23 ;  /* 0x000000ffff197224 */ /* 0x000fc600078e0017 */
[----:B------:R-:W-:-:S04]  /*92c0*/  SHF.R.U32.HI R3, RZ, 0x18, R3 ;  /* 0x00000018ff037819 */ /* 0x000fc80000011603 */
[----:B------:R-:W-:-:S05]  /*92d0*/  LOP3.LUT R3, R0, R3, RZ, 0xfc, !PT ;  /* 0x0000000300037212 */ /* 0x000fca00078efcff */
[----:B------:R0:W-:Y:S01]  /*92e0*/  STG.E.U8 desc[UR36][R8.64], R3 ;  /* 0x0000000308007986 */ /* 0x0001e2000c101124 */
[----:B------:R-:W-:Y:S05]  /*92f0*/  BRA `(.L_x_2731) ;  /* 0x0000000400d07947 */ /* 0x000fea0003800000 */
.L_x_2746:
[----:B------:R0:W-:Y:S01]  /*9300*/  STG.E.U16 desc[UR36][R8.64], R3 ;  /* 0x0000000308007986 */ /* 0x0001e2000c101524 */
[----:B------:R-:W-:Y:S01]  /*9310*/  IMAD.MOV.U32 R25, RZ, RZ, R23 ;  /* 0x000000ffff197224 */ /* 0x000fe200078e0017 */
[----:B------:R-:W-:Y:S06]  /*9320*/  BRA `(.L_x_2731) ;  /* 0x0000000400c47947 */ /* 0x000fec0003800000 */
.L_x_2743:
        /* <DEDUP_REMOVED lines=10> */
[----:B------:R-:W0:Y:S02]  /*93d0*/  F2I.FTZ.U32.TRUNC.NTZ R3, R3 ;  /* 0x0000000300037305 */ /* 0x000e24000021f000 */
[----:B0-----:R0:W-:Y:S01]  /*93e0*/  STG.E.U16 desc[UR36][R8.64], R3 ;  /* 0x0000000308007986 */ /* 0x0011e2000c101524 */
[----:B------:R-:W-:Y:S05]  /*93f0*/  BRA `(.L_x_2731) ;  /* 0x0000000400907947 */ /* 0x000fea0003800000 */
.L_x_2755:
        /* <DEDUP_REMOVED lines=17> */
.L_x_2758:
[----:B------:R-:W-:-:S04]  /*9510*/  LOP3.LUT R3, R5, 0x80000000, RZ, 0xc0, !PT ;  /* 0x8000000005037812 */ /* 0x000fc800078ec0ff */
[----:B------:R-:W-:-:S04]  /*9520*/  SHF.R.U32.HI R3, RZ, 0x18, R3 ;  /* 0x00000018ff037819 */ /* 0x000fc80000011603 */
[----:B------:R-:W-:-:S04]  /*9530*/  LOP3.LUT R0, R0, R3, RZ, 0xfc, !PT ;  /* 0x0000000300007212 */ /* 0x000fc800078efcff */
[----:B------:R-:W-:-:S07]  /*9540*/  PRMT R4, R0, 0x7610, R4 ;  /* 0x0000761000047816 */ /* 0x000fce0000000004 */
.L_x_2757:
[----:B------:R-:W-:Y:S05]  /*9550*/  BSYNC B0 ;  /* 0x0000000000007941 */ /* 0x000fea0003800000 */
.L_x_2756:
[----:B------:R0:W-:Y:S01]  /*9560*/  STG.E.U8 desc[UR36][R8.64], R4 ;  /* 0x0000000408007986 */ /* 0x0001e2000c101124 */
[----:B------:R-:W-:Y:S01]  /*9570*/  IMAD.MOV.U32 R25, RZ, RZ, R23 ;  /* 0x000000ffff197224 */ /* 0x000fe200078e0017 */
[----:B------:R-:W-:Y:S06]  /*9580*/  BRA `(.L_x_2731) ;  /* 0x00000004002c7947 */ /* 0x000fec0003800000 */
.L_x_2754:
        /* <DEDUP_REMOVED lines=17> */
.L_x_2761:
[----:B------:R-:W-:-:S04]  /*96a0*/  LOP3.LUT R3, R5, 0x80000000, RZ, 0xc0, !PT ;  /* 0x8000000005037812 */ /* 0x000fc800078ec0ff */
[----:B------:R-:W-:-:S04]  /*96b0*/  SHF.R.U32.HI R3, RZ, 0x18, R3 ;  /* 0x00000018ff037819 */ /* 0x000fc80000011603 */
[----:B------:R-:W-:-:S04]  /*96c0*/  LOP3.LUT R0, R0, R3, RZ, 0xfc, !PT ;  /* 0x0000000300007212 */ /* 0x000fc800078efcff */
[----:B------:R-:W-:-:S07]  /*96d0*/  PRMT R4, R0, 0x7610, R4 ;  /* 0x0000761000047816 */ /* 0x000fce0000000004 */
.L_x_2760:
[----:B------:R-:W-:Y:S05]  /*96e0*/  BSYNC B0 ;  /* 0x0000000000007941 */ /* 0x000fea0003800000 */
.L_x_2759:
[----:B------:R0:W-:Y:S01]  /*96f0*/  STG.E.U8 desc[UR36][R8.64], R4 ;  /* 0x0000000408007986 */ /* 0x0001e2000c101124 */
[----:B------:R-:W-:Y:S01]  /*9700*/  IMAD.MOV.U32 R25, RZ, RZ, R23 ;  /* 0x000000ffff197224 */ /* 0x000fe200078e0017 */
[----:B------:R-:W-:Y:S06]  /*9710*/  BRA `(.L_x_2731) ;  /* 0x0000000000c87947 */ /* 0x000fec0003800000 */
.L_x_2753:
[----:B------:R-:W-:-:S13]  /*9720*/  ISETP.NE.AND P0, PT, R0, 0x1c, PT ;  /* 0x0000001c0000780c */ /* 0x000fda0003f05270 */
[----:B------:R-:W-:Y:S05]  /*9730*/  @!P0 BRA `(.L_x_2762) ;  /* 0x0000000000b08947 */ /* 0x000fea0003800000 */
[----:B------:R-:W-:-:S13]  /*9740*/  ISETP.NE.AND P0, PT, R0, 0x1d, PT ;  /* 0x0000001d0000780c */ /* 0x000fda0003f05270 */
[----:B------:R-:W-:Y:S05]  /*9750*/  @!P0 BRA `(.L_x_2763) ;  /* 0x0000000000948947 */ /* 0x000fea0003800000 */
[----:B------:R-:W-:-:S13]  /*9760*/  ISETP.NE.AND P0, PT, R0, 0x2c, PT ;  /* 0x0000002c0000780c */ /* 0x000fda0003f05270 */
[----:B------:R-:W-:Y:S05]  /*9770*/  @P0 BRA `(.L_x_2736) ;  /* 0x0000000000440947 */ /* 0x000fea0003800000 */
[----:B------:R-:W-:Y:S02]  /*9780*/  IMAD.U32 R4, R3, 0x10000, RZ ;  /* 0x0001000003047824 */ /* 0x000fe400078e00ff */
        /* <DEDUP_REMOVED lines=16> */
.L_x_2736:
        /* <DEDUP_REMOVED lines=15> */
[----:B0---4-:R-:W-:Y:S05]  /*9980*/  CALL.ABS.NOINC R14 ;  /* 0x000000000e007343 */ /* 0x011fea0003c00000 */
.L_x_2764:
[----:B------:R-:W-:Y:S01]  /*9990*/  IMAD.MOV.U32 R25, RZ, RZ, R23 ;  /* 0x000000ffff197224 */ /* 0x000fe200078e0017 */
[----:B------:R-:W-:Y:S06]  /*99a0*/  BRA `(.L_x_2731) ;  /* 0x0000000000247947 */ /* 0x000fec0003800000 */
.L_x_2763:
[----:B------:R-:W-:Y:S02]  /*99b0*/  IMAD.U32 R4, R3, 0x10000, RZ ;  /* 0x0001000003047824 */ /* 0x000fe400078e00ff */
[----:B------:R-:W-:-:S04]  /*99c0*/  IMAD.MOV.U32 R25, RZ, RZ, R23 ;  /* 0x000000ffff197224 */ /* 0x000fc800078e0017 */
[----:B------:R-:W0:Y:S02]  /*99d0*/  F2I.U64.TRUNC R4, R4 ;  /* 0x0000000400047311 */ /* 0x000e24000020d800 */
[----:B0-----:R0:W-:Y:S01]  /*99e0*/  STG.E.64 desc[UR36][R8.64], R4 ;  /* 0x0000000408007986 */ /* 0x0011e2000c101b24 */
[----:B------:R-:W-:Y:S05]  /*99f0*/  BRA `(.L_x_2731) ;  /* 0x0000000000107947 */ /* 0x000fea0003800000 */
.L_x_2762:
[----:B------:R-:W-:Y:S02]  /*9a00*/  IMAD.U32 R3, R3, 0x10000, RZ ;  /* 0x0001000003037824 */ /* 0x000fe400078e00ff */
[----:B------:R-:W-:-:S04]  /*9a10*/  IMAD.MOV.U32 R25, RZ, RZ, R23 ;  /* 0x000000ffff197224 */ /* 0x000fc800078e0017 */
[----:B------:R-:W0:Y:S02]  /*9a20*/  F2I.FTZ.U32.TRUNC.NTZ R3, R3 ;  /* 0x0000000300037305 */ /* 0x000e24000021f000 */
[----:B0-----:R0:W-:Y:S02]  /*9a30*/  STG.E desc[UR36][R8.64], R3 ;  /* 0x0000000308007986 */ /* 0x0011e4000c101924 */
.L_x_2731:
[----:B------:R-:W-:Y:S05]  /*9a40*/  BSYNC B6 ;  /* 0x0000000000067941 */ /* 0x000fea0003800000 */
.L_x_2730:
[----:B------:R-:W-:Y:S01]  /*9a50*/  ISETP.GE.AND P0, PT, R25, R16, PT ;  /* 0x000000101900720c */ /* 0x000fe20003f06270 */
[----:B------:R-:W-:-:S12]  /*9a60*/  BSSY B6, `(.L_x_2765) ;  /* 0x00001fc000067945 */ /* 0x000fd80003800000 */
[----:B------:R-:W-:Y:S05]  /*9a70*/  @P0 BRA `(.L_x_2766) ;  /* 0x0000001c00e80947 */ /* 0x000fea0003800000 */
[----:B0-23--:R-:W0:Y:S01]  /*9a80*/  LDC.64 R8, c[0x0][0x218] ;  /* 0x00008600ff087b82 */ /* 0x00de220000000a00 */
[----:B-1----:R-:W-:Y:S01]  /*9a90*/  IMAD R0, R2, 0x200, R25 ;  /* 0x0000020002007824 */ /* 0x002fe200078e0219 */
        /* <DEDUP_REMOVED lines=20> */
.L_x_2770:
[----:B------:R-:W-:-:S06]  /*9be0*/  IMAD.U32 R5, R22, 0x10000, RZ ;  /* 0x0001000016057824 */ /* 0x000fcc00078e00ff */
[----:B------:R-:W0:Y:S02]  /*9bf0*/  F2I.S64.TRUNC R4, R5 ;  /* 0x0000000500047311 */ /* 0x000e24000020d900 */
[----:B0-----:R0:W-:Y:S01]  /*9c00*/  STG.E.U8 desc[UR36][R8.64], R4 ;  /* 0x0000000408007986 */ /* 0x0011e2000c101124 */
[----:B------:R-:W-:Y:S05]  /*9c10*/  BRA `(.L_x_2772) ;  /* 0x0000000c00847947 */ /* 0x000fea0003800000 */
.L_x_2769:
        /* <DEDUP_REMOVED lines=10> */
.L_x_2774:
[----:B------:R-:W-:-:S04]  /*9cc0*/  IMAD.U32 R22, R22, 0x10000, RZ ;  /* 0x0001000016167824 */ /* 0x000fc800078e00ff */
[----:B------:R-:W0:Y:S02]  /*9cd0*/  F2I.FTZ.TRUNC.NTZ R3, R22 ;  /* 0x0000001600037305 */ /* 0x000e24000021f100 */
[----:B0-----:R0:W-:Y:S01]  /*9ce0*/  STG.E desc[UR36][R8.64], R3 ;  /* 0x0000000308007986 */ /* 0x0011e2000c101924 */
[----:B------:R-:W-:Y:S05]  /*9cf0*/  BRA `(.L_x_2772) ;  /* 0x0000000c004c7947 */ /* 0x000fea0003800000 */
.L_x_2773:
[----:B------:R-:W-:-:S04]  /*9d00*/  IMAD.U32 R22, R22, 0x10000, RZ ;  /* 0x0001000016167824 */ /* 0x000fc800078e00ff */
[----:B------:R-:W0:Y:S02]  /*9d10*/  F2I.FTZ.TRUNC.NTZ R3, R22 ;  /* 0x0000001600037305 */ /* 0x000e24000021f100 */
[----:B0-----:R0:W-:Y:S01]  /*9d20*/  STG.E.U16 desc[UR36][R8.64], R3 ;  /* 0x0000000308007986 */ /* 0x0011e2000c101524 */
[----:B------:R-:W-:Y:S05]  /*9d30*/  BRA `(.L_x_2772) ;  /* 0x0000000c003c7947 */ /* 0x000fea0003800000 */
.L_x_2768:
        /* <DEDUP_REMOVED lines=9> */
.L_x_2776:
[----:B------:R-:W-:-:S05]  /*9dd0*/  IMAD.U32 R0, R22, 0x10000, RZ ;  /* 0x0001000016007824 */ /* 0x000fca00078e00ff */
[----:B------:R-:W-:-:S05]  /*9de0*/  F2FP.F16.F32.PACK_AB R0, RZ, R0 ;  /* 0x00000000ff00723e */ /* 0x000fca00000000ff */
[----:B------:R0:W-:Y:S01]  /*9df0*/  STG.E.U16 desc[UR36][R8.64], R0 ;  /* 0x0000000008007986 */ /* 0x0001e2000c101524 */
[----:B------:R-:W-:Y:S05]  /*9e00*/  BRA `(.L_x_2772) ;  /* 0x0000000c00087947 */ /* 0x000fea0003800000 */
.L_x_2775:
        /* <DEDUP_REMOVED lines=10> */
.L_x_2778:
[----:B------:R-:W-:-:S05]  /*9eb0*/  IMAD.U32 R22, R22, 0x10000, RZ ;  /* 0x0001000016167824 */ /* 0x000fca00078e00ff */
[----:B------:R-:W-:-:S04]  /*9ec0*/  F2FP.F16.F32.PACK_AB R3, RZ, R22 ;  /* 0x00000016ff03723e */ /* 0x000fc800000000ff */
[----:B------:R-:W-:-:S05]  /*9ed0*/  PRMT R3, R3, 0x5410, RZ ;  /* 0x0000541003037816 */ /* 0x000fca00000000ff */
[----:B------:R3:W-:Y:S01]  /*9ee0*/  STG.E desc[UR36][R8.64], R3 ;  /* 0x0000000308007986 */ /* 0x0007e2000c101924 */
[----:B------:R-:W-:Y:S05]  /*9ef0*/  BRA `(.L_x_2772) ;  /* 0x0000000800cc7947 */ /* 0x000fea0003800000 */
.L_x_2777:
[----:B------:R-:W-:-:S04]  /*9f00*/  IMAD.U32 R4, R22, 0x10000, RZ ;  /* 0x0001000016047824 */ /* 0x000fc800078e00ff */
[----:B------:R-:W-:-:S06]  /*9f10*/  FMUL.FTZ R4, R4, 1 ;  /* 0x3f80000004047820 */ /* 0x000fcc0000410000 */
[----:B------:R-:W0:Y:S02]  /*9f20*/  F2F.F64.F32 R4, R4 ;  /* 0x0000000400047310 */ /* 0x000e240000201800 */
[----:B0-----:R0:W-:Y:S01]  /*9f30*/  STG.E.64 desc[UR36][R8.64], R4 ;  /* 0x0000000408007986 */ /* 0x0011e2000c101b24 */
[----:B------:R-:W-:Y:S05]  /*9f40*/  BRA `(.L_x_2772) ;  /* 0x0000000800b87947 */ /* 0x000fea0003800000 */
.L_x_2767:
        /* <DEDUP_REMOVED lines=13> */
.L_x_2781:
[----:B------:R-:W-:Y:S01]  /*a020*/  IMAD.U32 R22, R22, 0x10000, RZ ;  /* 0x0001000016167824 */ /* 0x000fe200078e00ff */
[----:B------:R-:W-:-:S03]  /*a030*/  CS2R R6, SRZ ;  /* 0x0000000000067805 */ /* 0x000fc6000001ff00 */
[----:B------:R-:W-:-:S06]  /*a040*/  FMUL.FTZ R4, R22, 1 ;  /* 0x3f80000016047820 */ /* 0x000fcc0000410000 */
[----:B------:R-:W0:Y:S02]  /*a050*/  F2F.F64.F32 R4, R4 ;  /* 0x0000000400047310 */ /* 0x000e240000201800 */
[----:B0-----:R0:W-:Y:S01]  /*a060*/  STG.E.128 desc[UR36][R8.64], R4 ;  /* 0x0000000408007986 */ /* 0x0011e2000c101d24 */
[----:B------:R-:W-:Y:S05]  /*a070*/  BRA `(.L_x_2772) ;  /* 0x00000008006c7947 */ /* 0x000fea0003800000 */
.L_x_2780:
        /* <DEDUP_REMOVED lines=21> */
.L_x_2785:
[----:B------:R-:W-:Y:S05]  /*a1d0*/  BSYNC B0 ;  /* 0x0000000000007941 */ /* 0x000fea0003800000 */
.L_x_2784:
[----:B------:R-:W-:-:S05]  /*a1e0*/  LOP3.LUT R5, R0, R5, RZ, 0xfc, !PT ;  /* 0x0000000500057212 */ /* 0x000fca00078efcff */
[----:B------:R0:W-:Y:S01]  /*a1f0*/  STG.E.U8 desc[UR36][R8.64], R5 ;  /* 0x0000000508007986 */ /* 0x0001e2000c101124 */
[----:B------:R-:W-:Y:S05]  /*a200*/  BRA `(.L_x_2772) ;  /* 0x0000000800087947 */ /* 0x000fea0003800000 */
.L_x_2783:
        /* <DEDUP_REMOVED lines=13> */
.L_x_2787:
[----:B------:R-:W-:Y:S01]  /*a2e0*/  IMAD.MOV.U32 R0, RZ, RZ, 0x7f ;  /* 0x0000007fff007424 */ /* 0x000fe200078e00ff */
[----:B------:R-:W-:-:S04]  /*a2f0*/  ISETP.GT.U32.AND P0, PT, R3, 0x7f800000, PT ;  /* 0x7f8000000300780c */ /* 0x000fc80003f04070 */
[----:B------:R-:W-:-:S09]  /*a300*/  SEL R0, R0, 0x7c, P0 ;  /* 0x0000007c00007807 */ /* 0x000fd20000000000 */
.L_x_2788:
[----:B------:R-:W-:Y:S05]  /*a310*/  BSYNC B0 ;  /* 0x0000000000007941 */ /* 0x000fea0003800000 */
.L_x_2786:
[----:B------:R-:W-:-:S04]  /*a320*/  LOP3.LUT R3, R5, 0x80000000, RZ, 0xc0, !PT ;  /* 0x8000000005037812 */ /* 0x000fc800078ec0ff */
[----:B------:R-:W-:-:S04]  /*a330*/  SHF.R.U32.HI R3, RZ, 0x18, R3 ;  /* 0x00000018ff037819 */ /* 0x000fc80000011603 */
[----:B------:R-:W-:-:S05]  /*a340*/  LOP3.LUT R3, R0, R3, RZ, 0xfc, !PT ;  /* 0x0000000300037212 */ /* 0x000fca00078efcff */
[----:B------:R0:W-:Y:S01]  /*a350*/  STG.E.U8 desc[UR36][R8.64], R3 ;  /* 0x0000000308007986 */ /* 0x0001e2000c101124 */
[----:B------:R-:W-:Y:S05]  /*a360*/  BRA `(.L_x_2772) ;  /* 0x0000000400b07947 */ /* 0x000fea0003800000 */
.L_x_2782:
[----:B------:R0:W-:Y:S01]  /*a370*/  STG.E.U16 desc[UR36][R8.64], R22 ;  /* 0x0000001608007986 */ /* 0x0001e2000c101524 */
[----:B------:R-:W-:Y:S05]  /*a380*/  BRA `(.L_x_2772) ;  /* 0x0000000400a87947 */ /* 0x000fea0003800000 */
.L_x_2779:
        /* <DEDUP_REMOVED lines=12> */
.L_x_2791:
        /* <DEDUP_REMOVED lines=17> */
.L_x_2794:
[----:B------:R-:W-:-:S04]  /*a560*/  LOP3.LUT R3, R5, 0x80000000, RZ, 0xc0, !PT ;  /* 0x8000000005037812 */ /* 0x000fc800078ec0ff */
[----:B------:R-:W-:-:S04]  /*a570*/  SHF.R.U32.HI R3, RZ, 0x18, R3 ;  /* 0x00000018ff037819 */ /* 0x000fc80000011603 */
[----:B------:R-:W-:-:S04]  /*a580*/  LOP3.LUT R0, R0, R3, RZ, 0xfc, !PT ;  /* 0x0000000300007212 */ /* 0x000fc800078efcff */
[----:B------:R-:W-:-:S07]  /*a590*/  PRMT R4, R0, 0x7610, R4 ;  /* 0x0000761000047816 */ /* 0x000fce0000000004 */
.L_x_2793:
[----:B------:R-:W-:Y:S05]  /*a5a0*/  BSYNC B0 ;  /* 0x0000000000007941 */ /* 0x000fea0003800000 */
.L_x_2792:
[----:B------:R0:W-:Y:S01]  /*a5b0*/  STG.E.U8 desc[UR36][R8.64], R4 ;  /* 0x0000000408007986 */ /* 0x0001e2000c101124 */
[----:B------:R-:W-:Y:S05]  /*a5c0*/  BRA `(.L_x_2772) ;  /* 0x0000000400187947 */ /* 0x000fea0003800000 */
.L_x_2790:
        /* <DEDUP_REMOVED lines=17> */
.L_x_2797:
[----:B------:R-:W-:-:S04]  /*a6e0*/  LOP3.LUT R3, R5, 0x80000000, RZ, 0xc0, !PT ;  /* 0x8000000005037812 */ /* 0x000fc800078ec0ff */
[----:B------:R-:W-:-:S04]  /*a6f0*/  SHF.R.U32.HI R3, RZ, 0x18, R3 ;  /* 0x00000018ff037819 */ /* 0x000fc80000011603 */
[----:B------:R-:W-:-:S04]  /*a700*/  LOP3.LUT R0, R0, R3, RZ, 0xfc, !PT ;  /* 0x0000000300007212 */ /* 0x000fc800078efcff */
[----:B------:R-:W-:-:S07]  /*a710*/  PRMT R4, R0, 0x7610, R4 ;  /* 0x0000761000047816 */ /* 0x000fce0000000004 */
.L_x_2796:
[----:B------:R-:W-:Y:S05]  /*a720*/  BSYNC B0 ;  /* 0x0000000000007941 */ /* 0x000fea0003800000 */
.L_x_2795:
[----:B------:R0:W-:Y:S01]  /*a730*/  STG.E.U8 desc[UR36][R8.64], R4 ;  /* 0x0000000408007986 */ /* 0x0001e2000c101124 */
[----:B------:R-:W-:Y:S05]  /*a740*/  BRA `(.L_x_2772) ;  /* 0x0000000000b87947 */ /* 0x000fea0003800000 */
.L_x_2789:
        /* <DEDUP_REMOVED lines=22> */
.L_x_2771:
        /* <DEDUP_REMOVED lines=16> */
.L_x_2800:
[----:B------:R-:W-:Y:S05]  /*a9b0*/  BRA `(.L_x_2772) ;  /* 0x00000000001c7947 */ /* 0x000fea0003800000 */
.L_x_2799:
[----:B------:R-:W-:-:S06]  /*a9c0*/  IMAD.U32 R4, R22, 0x10000, RZ ;  /* 0x0001000016047824 */ /* 0x000fcc00078e00ff */
[----:B------:R-:W0:Y:S02]  /*a9d0*/  F2I.U64.TRUNC R4, R4 ;  /* 0x0000000400047311 */ /* 0x000e24000020d800 */
[----:B0-----:R0:W-:Y:S01]  /*a9e0*/  STG.E.64 desc[UR36][R8.64], R4 ;  /* 0x0000000408007986 */ /* 0x0011e2000c101b24 */
[----:B------:R-:W-:Y:S05]  /*a9f0*/  BRA `(.L_x_2772) ;  /* 0x00000000000c7947 */ /* 0x000fea0003800000 */
.L_x_2798:
[----:B------:R-:W-:-:S04]  /*aa00*/  IMAD.U32 R22, R22, 0x10000, RZ ;  /* 0x0001000016167824 */ /* 0x000fc800078e00ff */
[----:B------:R-:W0:Y:S02]  /*aa10*/  F2I.FTZ.U32.TRUNC.NTZ R3, R22 ;  /* 0x0000001600037305 */ /* 0x000e24000021f000 */
[----:B0-----:R0:W-:Y:S02]  /*aa20*/  STG.E desc[UR36][R8.64], R3 ;  /* 0x0000000308007986 */ /* 0x0011e4000c101924 */
.L_x_2772:
[----:B------:R-:W-:-:S05]  /*aa30*/  VIADD R25, R25, 0x80 ;  /* 0x0000008019197836 */ /* 0x000fca0000000000 */
[----:B------:R-:W-:-:S13]  /*aa40*/  ISETP.GE.AND P0, PT, R25, R16, PT ;  /* 0x000000101900720c */ /* 0x000fda0003f06270 */
[----:B------:R-:W-:Y:S05]  /*aa50*/  @P0 BRA `(.L_x_2766) ;  /* 0x0000000c00f00947 */ /* 0x000fea0003800000 */
[----:B0123--:R-:W0:Y:S01]  /*aa60*/  LDC.64 R8, c[0x0][0x218] ;  /* 0x00008600ff087b82 */ /* 0x00fe220000000a00 */
        /* <DEDUP_REMOVED lines=17> */
[----:B------:R-:W-:-:S06]  /*ab80*/  IMAD.U32 R17, R17, 0x10000, RZ ;  /* 0x0001000011117824 */ /* 0x000fcc00078e00ff */
[----:B------:R-:W0:Y:S02]  /*ab90*/  F2I.FTZ.TRUNC.NTZ R17, R17 ;  /* 0x0000001100117305 */ /* 0x000e24000021f100 */
[----:B0-----:R0:W-:Y:S01]  /*aba0*/  STG.E.U8 desc[UR36][R8.64], R17 ;  /* 0x0000001108007986 */ /* 0x0011e2000c101124 */
[----:B------:R-:W-:Y:S05]  /*abb0*/  BRA `(.L_x_2806) ;  /* 0x0000000c00947947 */ /* 0x000fea0003800000 */
.L_x_2804:
[----:B------:R-:W-:-:S06]  /*abc0*/  IMAD.U32 R5, R17, 0x10000, RZ ;  /* 0x0001000011057824 */ /* 0x000fcc00078e00ff */
[----:B------:R-:W0:Y:S02]  /*abd0*/  F2I.S64.TRUNC R4, R5 ;  /* 0x0000000500047311 */ /* 0x000e24000020d900 */
[----:B0-----:R0:W-:Y:S01]  /*abe0*/  STG.E.U8 desc[UR36][R8.64], R4 ;  /* 0x0000000408007986 */ /* 0x0011e2000c101124 */
[----:B------:R-:W-:Y:S05]  /*abf0*/  BRA `(.L_x_2806) ;  /* 0x0000000c00847947 */ /* 0x000fea0003800000 */
.L_x_2803:
        /* <DEDUP_REMOVED lines=10> */
.L_x_2808:
[----:B------:R-:W-:-:S06]  /*aca0*/  IMAD.U32 R17, R17, 0x10000, RZ ;  /* 0x0001000011117824 */ /* 0x000fcc00078e00ff */
[----:B------:R-:W0:Y:S02]  /*acb0*/  F2I.FTZ.TRUNC.NTZ R17, R17 ;  /* 0x0000001100117305 */ /* 0x000e24000021f100 */
[----:B0-----:R0:W-:Y:S01]  /*acc0*/  STG.E desc[UR36][R8.64], R17 ;  /* 0x0000001108007986 */ /* 0x0011e2000c101924 */
[----:B------:R-:W-:Y:S05]  /*acd0*/  BRA `(.L_x_2806) ;  /* 0x0000000c004c7947 */ /* 0x000fea0003800000 */
.L_x_2807:
[----:B------:R-:W-:-:S06]  /*ace0*/  IMAD.U32 R17, R17, 0x10000, RZ ;  /* 0x0001000011117824 */ /* 0x000fcc00078e00ff */
[----:B------:R-:W0:Y:S02]  /*acf0*/  F2I.FTZ.TRUNC.NTZ R17, R17 ;  /* 0x0000001100117305 */ /* 0x000e24000021f100 */
[----:B0-----:R0:W-:Y:S01]  /*ad00*/  STG.E.U16 desc[UR36][R8.64], R17 ;  /* 0x0000001108007986 */ /* 0x0011e2000c101524 */
[----:B------:R-:W-:Y:S05]  /*ad10*/  BRA `(.L_x_2806) ;  /* 0x0000000c003c7947 */ /* 0x000fea0003800000 */
.L_x_2802:
        /* <DEDUP_REMOVED lines=9> */
.L_x_2810:
[----:B------:R-:W-:-:S05]  /*adb0*/  IMAD.U32 R0, R17, 0x10000, RZ ;  /* 0x0001000011007824 */ /* 0x000fca00078e00ff */
[----:B------:R-:W-:-:S05]  /*adc0*/  F2FP.F16.F32.PACK_AB R0, RZ, R0 ;  /* 0x00000000ff00723e */ /* 0x000fca00000000ff */
[----:B------:R0:W-:Y:S01]  /*add0*/  STG.E.U16 desc[UR36][R8.64], R0 ;  /* 0x0000000008007986 */ /* 0x0001e2000c101524 */
[----:B------:R-:W-:Y:S05]  /*ade0*/  BRA `(.L_x_2806) ;  /* 0x0000000c00087947 */ /* 0x000fea0003800000 */
.L_x_2809:
        /* <DEDUP_REMOVED lines=10> */
.L_x_2812:
[----:B------:R-:W-:-:S05]  /*ae90*/  IMAD.U32 R17, R17, 0x10000, RZ ;  /* 0x0001000011117824 */ /* 0x000fca00078e00ff */
[----:B------:R-:W-:-:S04]  /*aea0*/  F2FP.F16.F32.PACK_AB R3, RZ, R17 ;  /* 0x00000011ff03723e */ /* 0x000fc800000000ff */
[----:B------:R-:W-:-:S05]  /*aeb0*/  PRMT R3, R3, 0x5410, RZ ;  /* 0x0000541003037816 */ /* 0x000fca00000000ff */
[----:B------:R2:W-:Y:S01]  /*aec0*/  STG.E desc[UR36][R8.64], R3 ;  /* 0x0000000308007986 */ /* 0x0005e2000c101924 */
[----:B------:R-:W-:Y:S05]  /*aed0*/  BRA `(.L_x_2806) ;  /* 0x0000000800cc7947 */ /* 0x000fea0003800000 */
.L_x_2811:
[----:B------:R-:W-:-:S04]  /*aee0*/  IMAD.U32 R4, R17, 0x10000, RZ ;  /* 0x0001000011047824 */ /* 0x000fc800078e00ff */
[----:B------:R-:W-:-:S06]  /*aef0*/  FMUL.FTZ R4, R4, 1 ;  /* 0x3f80000004047820 */ /* 0x000fcc0000410000 */
[----:B------:R-:W0:Y:S02]  /*af00*/  F2F.F64.F32 R4, R4 ;  /* 0x0000000400047310 */ /* 0x000e240000201800 */
[----:B0-----:R0:W-:Y:S01]  /*af10*/  STG.E.64 desc[UR36][R8.64], R4 ;  /* 0x0000000408007986 */ /* 0x0011e2000c101b24 */
[----:B------:R-:W-:Y:S05]  /*af20*/  BRA `(.L_x_2806) ;  /* 0x0000000800b87947 */ /* 0x000fea0003800000 */
.L_x_2801:
        /* <DEDUP_REMOVED lines=13> */
.L_x_2815:
[----:B------:R-:W-:Y:S01]  /*b000*/  IMAD.U32 R17, R17, 0x10000, RZ ;  /* 0x0001000011117824 */ /* 0x000fe200078e00ff */
[----:B------:R-:W-:-:S03]  /*b010*/  CS2R R6, SRZ ;  /* 0x0000000000067805 */ /* 0x000fc6000001ff00 */
[----:B------:R-:W-:-:S06]  /*b020*/  FMUL.FTZ R4, R17, 1 ;  /* 0x3f80000011047820 */ /* 0x000fcc0000410000 */
[----:B------:R-:W0:Y:S02]  /*b030*/  F2F.F64.F32 R4, R4 ;  /* 0x0000000400047310 */ /* 0x000e240000201800 */
[----:B0-----:R0:W-:Y:S01]  /*b040*/  STG.E.128 desc[UR36][R8.64], R4 ;  /* 0x0000000408007986 */ /* 0x0011e2000c101d24 */
[----:B------:R-:W-:Y:S05]  /*b050*/  BRA `(.L_x_2806) ;  /* 0x00000008006c7947 */ /* 0x000fea0003800000 */
.L_x_2814:
        /* <DEDUP_REMOVED lines=21> */
.L_x_2819:
[----:B------:R-:W-:Y:S05]  /*b1b0*/  BSYNC B0 ;  /* 0x0000000000007941 */ /* 0x000fea0003800000 */
.L_x_2818:
[----:B------:R-:W-:-:S05]  /*b1c0*/  LOP3.LUT R5, R0, R5, RZ, 0xfc, !PT ;  /* 0x0000000500057212 */ /* 0x000fca00078efcff */
[----:B------:R0:W-:Y:S01]  /*b1d0*/  STG.E.U8 desc[UR36][R8.64], R5 ;  /* 0x0000000508007986 */ /* 0x0001e2000c101124 */
[----:B------:R-:W-:Y:S05]  /*b1e0*/  BRA `(.L_x_2806) ;  /* 0x0000000800087947 */ /* 0x000fea0003800000 */
.L_x_2817:
        /* <DEDUP_REMOVED lines=13> */
.L_x_2821:
[----:B------:R-:W-:Y:S01]  /*b2c0*/  IMAD.MOV.U32 R0, RZ, RZ, 0x7f ;  /* 0x0000007fff007424 */ /* 0x000fe200078e00ff */
[----:B------:R-:W-:-:S04]  /*b2d0*/  ISETP.GT.U32.AND P0, PT, R3, 0x7f800000, PT ;  /* 0x7f8000000300780c */ /* 0x000fc80003f04070 */
[----:B------:R-:W-:-:S09]  /*b2e0*/  SEL R0, R0, 0x7c, P0 ;  /* 0x0000007c00007807 */ /* 0x000fd20000000000 */
.L_x_2822:
[----:B------:R-:W-:Y:S05]  /*b2f0*/  BSYNC B0 ;  /* 0x0000000000007941 */ /* 0x000fea0003800000 */
.L_x_2820:
[----:B------:R-:W-:-:S04]  /*b300*/  LOP3.LUT R3, R17, 0x80000000, RZ, 0xc0, !PT ;  /* 0x8000000011037812 */ /* 0x000fc800078ec0ff */
[----:B------:R-:W-:-:S04]  /*b310*/  SHF.R.U32.HI R3, RZ, 0x18, R3 ;  /* 0x00000018ff037819 */ /* 0x000fc80000011603 */
[----:B------:R-:W-:-:S05]  /*b320*/  LOP3.LUT R3, R0, R3, RZ, 0xfc, !PT ;  /* 0x0000000300037212 */ /* 0x000fca00078efcff */
[----:B------:R0:W-:Y:S01]  /*b330*/  STG.E.U8 desc[UR36][R8.64], R3 ;  /* 0x0000000308007986 */ /* 0x0001e2000c101124 */
[----:B------:R-:W-:Y:S05]  /*b340*/  BRA `(.L_x_2806) ;  /* 0x0000000400b07947 */ /* 0x000fea0003800000 */
.L_x_2816:
[----:B------:R0:W-:Y:S01]  /*b350*/  STG.E.U16 desc[UR36][R8.64], R17 ;  /* 0x0000001108007986 */ /* 0x0001e2000c101524 */
[----:B------:R-:W-:Y:S05]  /*b360*/  BRA `(.L_x_2806) ;  /* 0x0000000400a87947 */ /* 0x000fea0003800000 */
.L_x_2813:
        /* <DEDUP_REMOVED lines=12> */
.L_x_2825:
        /* <DEDUP_REMOVED lines=17> */
.L_x_2828:
[----:B------:R-:W-:-:S04]  /*b540*/  LOP3.LUT R3, R17, 0x80000000, RZ, 0xc0, !PT ;  /* 0x8000000011037812 */ /* 0x000fc800078ec0ff */
[----:B------:R-:W-:-:S04]  /*b550*/  SHF.R.U32.HI R3, RZ, 0x18, R3 ;  /* 0x00000018ff037819 */ /* 0x000fc80000011603 */
[----:B------:R-:W-:-:S04]  /*b560*/  LOP3.LUT R0, R0, R3, RZ, 0xfc, !PT ;  /* 0x0000000300007212 */ /* 0x000fc800078efcff */
[----:B------:R-:W-:-:S07]  /*b570*/  PRMT R4, R0, 0x7610, R4 ;  /* 0x0000761000047816 */ /* 0x000fce0000000004 */
.L_x_2827:
[----:B------:R-:W-:Y:S05]  /*b580*/  BSYNC B0 ;  /* 0x0000000000007941 */ /* 0x000fea0003800000 */
.L_x_2826:
[----:B------:R0:W-:Y:S01]  /*b590*/  STG.E.U8 desc[UR36][R8.64], R4 ;  /* 0x0000000408007986 */ /* 0x0001e2000c101124 */
[----:B------:R-:W-:Y:S05]  /*b5a0*/  BRA `(.L_x_2806) ;  /* 0x0000000400187947 */ /* 0x000fea0003800000 */
.L_x_2824:
        /* <DEDUP_REMOVED lines=17> */
.L_x_2831:
[----:B------:R-:W-:-:S04]  /*b6c0*/  LOP3.LUT R3, R17, 0x80000000, RZ, 0xc0, !PT ;  /* 0x8000000011037812 */ /* 0x000fc800078ec0ff */
[----:B------:R-:W-:-:S04]  /*b6d0*/  SHF.R.U32.HI R3, RZ, 0x18, R3 ;  /* 0x00000018ff037819 */ /* 0x000fc80000011603 */
[----:B------:R-:W-:-:S04]  /*b6e0*/  LOP3.LUT R0, R0, R3, RZ, 0xfc, !PT ;  /* 0x0000000300007212 */ /* 0x000fc800078efcff */
[----:B------:R-:W-:-:S07]  /*b6f0*/  PRMT R4, R0, 0x7610, R4 ;  /* 0x0000761000047816 */ /* 0x000fce0000000004 */
.L_x_2830:
[----:B------:R-:W-:Y:S05]  /*b700*/  BSYNC B0 ;  /* 0x0000000000007941 */ /* 0x000fea0003800000 */
.L_x_2829:
[----:B------:R0:W-:Y:S01]  /*b710*/  STG.E.U8 desc[UR36][R8.64], R4 ;  /* 0x0000000408007986 */ /* 0x0001e2000c101124 */
[----:B------:R-:W-:Y:S05]  /*b720*/  BRA `(.L_x_2806) ;  /* 0x0000000000b87947 */ /* 0x000fea0003800000 */
.L_x_2823:
        /* <DEDUP_REMOVED lines=22> */
.L_x_2805:
        /* <DEDUP_REMOVED lines=16> */
.L_x_2834:
[----:B------:R-:W-:Y:S05]  /*b990*/  BRA `(.L_x_2806) ;  /* 0x00000000001c7947 */ /* 0x000fea0003800000 */
.L_x_2833:
[----:B------:R-:W-:-:S06]  /*b9a0*/  IMAD.U32 R4, R17, 0x10000, RZ ;  /* 0x0001000011047824 */ /* 0x000fcc00078e00ff */
[----:B------:R-:W0:Y:S02]  /*b9b0*/  F2I.U64.TRUNC R4, R4 ;  /* 0x0000000400047311 */ /* 0x000e24000020d800 */
[----:B0-----:R0:W-:Y:S01]  /*b9c0*/  STG.E.64 desc[UR36][R8.64], R4 ;  /* 0x0000000408007986 */ /* 0x0011e2000c101b24 */
[----:B------:R-:W-:Y:S05]  /*b9d0*/  BRA `(.L_x_2806) ;  /* 0x00000000000c7947 */ /* 0x000fea0003800000 */
.L_x_2832:
[----:B------:R-:W-:-:S06]  /*b9e0*/  IMAD.U32 R17, R17, 0x10000, RZ ;  /* 0x0001000011117824 */ /* 0x000fcc00078e00ff */
[----:B------:R-:W0:Y:S02]  /*b9f0*/  F2I.FTZ.U32.TRUNC.NTZ R17, R17 ;  /* 0x0000001100117305 */ /* 0x000e24000021f000 */
[----:B0-----:R0:W-:Y:S02]  /*ba00*/  STG.E desc[UR36][R8.64], R17 ;  /* 0x0000001108007986 */ /* 0x0011e4000c101924 */
.L_x_2806:
[----:B------:R-:W-:-:S07]  /*ba10*/  VIADD R25, R25, 0x80 ;  /* 0x0000008019197836 */ /* 0x000fce0000000000 */
.L_x_2766:
[----:B------:R-:W-:Y:S05]  /*ba20*/  BSYNC B6 ;  /* 0x0000000000067941 */ /* 0x000fea0003800000 */
.L_x_2765:
[----:B------:R-:W-:-:S13]  /*ba30*/  ISETP.GE.AND P0, PT, R25, R16, PT ;  /* 0x000000101900720c */ /* 0x000fda0003f06270 */
[----:B------:R-:W-:Y:S05]  /*ba40*/  @P0 EXIT ;  /* 0x000000000000094d */ /* 0x000fea0003800000 */
[----:B01----:R-:W0:Y:S01]  /*ba50*/  LDC.64 R4, c[0x0][0x218] ;  /* 0x00008600ff047b82 */ /* 0x003e220000000a00 */
[----:B--2---:R-:W-:Y:S01]  /*ba60*/  PRMT R0, R19, 0x9910, RZ ;  /* 0x0000991013007816 */ /* 0x004fe200000000ff */
[----:B------:R-:W-:Y:S01]  /*ba70*/  IMAD R2, R2, 0x200, R25 ;  /* 0x0000020002027824 */ /* 0x000fe200078e0219 */
[----:B------:R-:W-:Y:S02]  /*ba80*/  ULDC UR4, c[0x0][0x244] ;  /* 0x0000910000047ab9 */ /* 0x000fe40000000800 */
[----:B------:R-:W-:Y:S01]  /*ba90*/  ISETP.GT.AND P1, PT, R0, 0x9, PT ;  /* 0x000000090000780c */ /* 0x000fe20003f24270 */
[----:B---3--:R-:W-:-:S05]  /*baa0*/  IMAD R3, R2, UR4, RZ ;  /* 0x0000000402037c24 */ /* 0x008fca000f8e02ff */
        /* <DEDUP_REMOVED lines=11> */
[----:B----4-:R-:W-:-:S04]  /*bb60*/  IMAD.U32 R18, R18, 0x10000, RZ ;  /* 0x0001000012127824 */ /* 0x010fc800078e00ff */
[----:B------:R-:W0:Y:S02]  /*bb70*/  F2I.FTZ.TRUNC.NTZ R5, R18 ;  /* 0x0000001200057305 */ /* 0x000e24000021f100 */
[----:B0-----:R-:W-:Y:S01]  /*bb80*/  STG.E.U8 desc[UR36][R2.64], R5 ;  /* 0x0000000502007986 */ /* 0x001fe2000c101124 */
[----:B------:R-:W-:Y:S05]  /*bb90*/  EXIT ;  /* 0x000000000000794d */ /* 0x000fea0003800000 */
.L_x_2838:
[----:B----4-:R-:W-:-:S06]  /*bba0*/  IMAD.U32 R5, R18, 0x10000, RZ ;  /* 0x0001000012057824 */ /* 0x010fcc00078e00ff */
[----:B------:R-:W0:Y:S02]  /*bbb0*/  F2I.S64.TRUNC R4, R5 ;  /* 0x0000000500047311 */ /* 0x000e24000020d900 */
[----:B0-----:R-:W-:Y:S01]  /*bbc0*/  STG.E.U8 desc[UR36][R2.64], R4 ;  /* 0x0000000402007986 */ /* 0x001fe2000c101124 */
[----:B------:R-:W-:Y:S05]  /*bbd0*/  EXIT ;  /* 0x000000000000794d */ /* 0x000fea0003800000 */
.L_x_2837:
[----:B------:R-:W-:-:S13]  /*bbe0*/  ISETP.NE.AND P0, PT, R0, 0x2, PT ;  /* 0x000000020000780c */ /* 0x000fda0003f05270 */
[----:B------:R-:W-:Y:S05]  /*bbf0*/  @!P0 BRA `(.L_x_2840) ;  /* 0x0000000000308947 */ /* 0x000fea0003800000 */
[----:B------:R-:W-:-:S13]  /*bc00*/  ISETP.NE.AND P0, PT, R0, 0x3, PT ;  /* 0x000000030000780c */ /* 0x000fda0003f05270 */
[----:B------:R-:W-:Y:S05]  /*bc10*/  @!P0 BRA `(.L_x_2841) ;  /* 0x0000000000188947 */ /* 0x000fea0003800000 */
[----:B------:R-:W-:-:S13]  /*bc20*/  ISETP.NE.AND P0, PT, R0, 0x4, PT ;  /* 0x000000040000780c */ /* 0x000fda0003f05270 */
[----:B------:R-:W-:Y:S05]  /*bc30*/  @P0 BRA `(.L_x_2839) ;  /* 0x0000000c000c0947 */ /* 0x000fea0003800000 */
[----:B----4-:R-:W-:-:S06]  /*bc40*/  IMAD.U32 R4, R18, 0x10000, RZ ;  /* 0x0001000012047824 */ /* 0x010fcc00078e00ff */
[----:B------:R-:W0:Y:S02]  /*bc50*/  F2I.S64.TRUNC R4, R4 ;  /* 0x0000000400047311 */ /* 0x000e24000020d900 */
[----:B0-----:R-:W-:Y:S01]  /*bc60*/  STG.E.64 desc[UR36][R2.64], R4 ;  /* 0x0000000402007986 */ /* 0x001fe2000c101b24 */
[----:B------:R-:W-:Y:S05]  /*bc70*/  EXIT ;  /* 0x000000000000794d */ /* 0x000fea0003800000 */
.L_x_2841:
[----:B----4-:R-:W-:-:S04]  /*bc80*/  IMAD.U32 R18, R18, 0x10000, RZ ;  /* 0x0001000012127824 */ /* 0x010fc800078e00ff */
[----:B------:R-:W0:Y:S02]  /*bc90*/  F2I.FTZ.TRUNC.NTZ R5, R18 ;  /* 0x0000001200057305 */ /* 0x000e24000021f100 */
[----:B0-----:R-:W-:Y:S01]  /*bca0*/  STG.E desc[UR36][R2.64], R5 ;  /* 0x0000000502007986 */ /* 0x001fe2000c101924 */
[----:B------:R-:W-:Y:S05]  /*bcb0*/  EXIT ;  /* 0x000000000000794d */ /* 0x000fea0003800000 */
.L_x_2840:
[----:B----4-:R-:W-:-:S04]  /*bcc0*/  IMAD.U32 R18, R18, 0x10000, RZ ;  /* 0x0001000012127824 */ /* 0x010fc800078e00ff */
[----:B------:R-:W0:Y:S02]  /*bcd0*/  F2I.FTZ.TRUNC.NTZ R5, R18 ;  /* 0x0000001200057305 */ /* 0x000e24000021f100 */
[----:B0-----:R-:W-:Y:S01]  /*bce0*/  STG.E.U16 desc[UR36][R2.64], R5 ;  /* 0x0000000502007986 */ /* 0x001fe2000c101524 */
[----:B------:R-:W-:Y:S05]  /*bcf0*/  EXIT ;  /* 0x000000000000794d */ /* 0x000fea0003800000 */
.L_x_2836:
[----:B------:R-:W-:-:S13]  /*bd00*/  ISETP.GT.AND P0, PT, R0, 0x6, PT ;  /* 0x000000060000780c */ /* 0x000fda0003f04270 */
[----:B------:R-:W-:Y:S05]  /*bd10*/  @P0 BRA `(.L_x_2842) ;  /* 0x00000000002c0947 */ /* 0x000fea0003800000 */
[----:B------:R-:W-:-:S13]  /*bd20*/  ISETP.NE.AND P0, PT, R0, 0x5, PT ;  /* 0x000000050000780c */ /* 0x000fda0003f05270 */
[----:B------:R-:W-:Y:S05]  /*bd30*/  @!P0 BRA `(.L_x_2843) ;  /* 0x0000000000148947 */ /* 0x000fea0003800000 */
[----:B------:R-:W-:-:S13]  /*bd40*/  ISETP.NE.AND P0, PT, R0, 0x6, PT ;  /* 0x000000060000780c */ /* 0x000fda0003f05270 */
[----:B------:R-:W-:Y:S05]  /*bd50*/  @P0 BRA `(.L_x_2839) ;  /* 0x0000000800c40947 */ /* 0x000fea0003800000 */
[----:B----4-:R-:W-:-:S05]  /*bd60*/  IMAD.U32 R5, R18, 0x10000, RZ ;  /* 0x0001000012057824 */ /* 0x010fca00078e00ff */
[----:B------:R-:W-:Y:S01]  /*bd70*/  STG.E desc[UR36][R2.64], R5 ;  /* 0x0000000502007986 */ /* 0x000fe2000c101924 */
[----:B------:R-:W-:Y:S05]  /*bd80*/  EXIT ;  /* 0x000000000000794d */ /* 0x000fea0003800000 */
.L_x_2843:
[----:B----4-:R-:W-:-:S05]  /*bd90*/  IMAD.U32 R0, R18, 0x10000, RZ ;  /* 0x0001000012007824 */ /* 0x010fca00078e00ff */
[----:B------:R-:W-:-:S05]  /*bda0*/  F2FP.F16.F32.PACK_AB R0, RZ, R0 ;  /* 0x00000000ff00723e */ /* 0x000fca00000000ff */
[----:B------:R-:W-:Y:S01]  /*bdb0*/  STG.E.U16 desc[UR36][R2.64], R0 ;  /* 0x0000000002007986 */ /* 0x000fe2000c101524 */
[----:B------:R-:W-:Y:S05]  /*bdc0*/  EXIT ;  /* 0x000000000000794d */ /* 0x000fea0003800000 */
.L_x_2842:
[----:B------:R-:W-:-:S13]  /*bdd0*/  ISETP.NE.AND P0, PT, R0, 0x7, PT ;  /* 0x000000070000780c */ /* 0x000fda0003f05270 */
[----:B------:R-:W-:Y:S05]  /*bde0*/  @!P0 BRA `(.L_x_2844) ;  /* 0x0000000000348947 */ /* 0x000fea0003800000 */
[----:B------:R-:W-:-:S13]  /*bdf0*/  ISETP.NE.AND P0, PT, R0, 0x8, PT ;  /* 0x000000080000780c */ /* 0x000fda0003f05270 */
[----:B------:R-:W-:Y:S05]  /*be00*/  @!P0 BRA `(.L_x_2845) ;  /* 0x0000000000188947 */ /* 0x000fea0003800000 */
[----:B------:R-:W-:-:S13]  /*be10*/  ISETP.NE.AND P0, PT, R0, 0x9, PT ;  /* 0x000000090000780c */ /* 0x000fda0003f05270 */
[----:B------:R-:W-:Y:S05]  /*be20*/  @P0 BRA `(.L_x_2839) ;  /* 0x0000000800900947 */ /* 0x000fea0003800000 */
[----:B----4-:R-:W-:Y:S02]  /*be30*/  IMAD.U32 R18, R18, 0x10000, RZ ;  /* 0x0001000012127824 */ /* 0x010fe400078e00ff */
[----:B------:R-:W-:-:S05]  /*be40*/  IMAD.MOV.U32 R19, RZ, RZ, RZ ;  /* 0x000000ffff137224 */ /* 0x000fca00078e00ff */
[----:B------:R-:W-:Y:S01]  /*be50*/  STG.E.64 desc[UR36][R2.64], R18 ;  /* 0x0000001202007986 */ /* 0x000fe2000c101b24 */
[----:B------:R-:W-:Y:S05]  /*be60*/  EXIT ;  /* 0x000000000000794d */ /* 0x000fea0003800000 */
.L_x_2845:
[----:B----4-:R-:W-:-:S05]  /*be70*/  IMAD.U32 R18, R18, 0x10000, RZ ;  /* 0x0001000012127824 */ /* 0x010fca00078e00ff */
[----:B------:R-:W-:-:S04]  /*be80*/  F2FP.F16.F32.PACK_AB R5, RZ, R18 ;  /* 0x00000012ff05723e */ /* 0x000fc800000000ff */
[----:B------:R-:W-:-:S05]  /*be90*/  PRMT R5, R5, 0x5410, RZ ;  /* 0x0000541005057816 */ /* 0x000fca00000000ff */
[----:B------:R-:W-:Y:S01]  /*bea0*/  STG.E desc[UR36][R2.64], R5 ;  /* 0x0000000502007986 */ /* 0x000fe2000c101924 */
[----:B------:R-:W-:Y:S05]  /*beb0*/  EXIT ;  /* 0x000000000000794d */ /* 0x000fea0003800000 */
.L_x_2844:
[----:B----4-:R-:W-:-:S04]  /*bec0*/  IMAD.U32 R4, R18, 0x10000, RZ ;  /* 0x0001000012047824 */ /* 0x010fc800078e00ff */
[----:B------:R-:W-:-:S06]  /*bed0*/  FMUL.FTZ R4, R4, 1 ;  /* 0x3f80000004047820 */ /* 0x000fcc0000410000 */
[----:B------:R-:W0:Y:S02]  /*bee0*/  F2F.F64.F32 R4, R4 ;  /* 0x0000000400047310 */ /* 0x000e240000201800 */
[----:B0-----:R-:W-:Y:S01]  /*bef0*/  STG.E.64 desc[UR36][R2.64], R4 ;  /* 0x0000000402007986 */ /* 0x001fe2000c101b24 */
[----:B------:R-:W-:Y:S05]  /*bf00*/  EXIT ;  /* 0x000000000000794d */ /* 0x000fea0003800000 */
.L_x_2835:
        /* <DEDUP_REMOVED lines=8> */
[----:B----4-:R-:W-:-:S05]  /*bf90*/  IMAD.U32 R18, R18, 0x10000, RZ ;  /* 0x0001000012127824 */ /* 0x010fca00078e00ff */
[----:B------:R-:W-:-:S04]  /*bfa0*/  FSETP.NEU.FTZ.AND P0, PT, R18, RZ, PT ;  /* 0x000000ff1200720b */ /* 0x000fc80003f1d000 */
[----:B------:R-:W-:-:S05]  /*bfb0*/  SEL R5, RZ, 0x1, !P0 ;  /* 0x00000001ff057807 */ /* 0x000fca0004000000 */
[----:B------:R-:W-:Y:S01]  /*bfc0*/  STG.E.U8 desc[UR36][R2.64], R5 ;  /* 0x0000000502007986 */ /* 0x000fe2000c101124 */
[----:B------:R-:W-:Y:S05]  /*bfd0*/  EXIT ;  /* 0x000000000000794d */ /* 0x000fea0003800000 */
.L_x_2848:
[----:B----4-:R-:W-:Y:S01]  /*bfe0*/  IMAD.U32 R18, R18, 0x10000, RZ ;  /* 0x0001000012127824 */ /* 0x010fe200078e00ff */
[----:B------:R-:W-:-:S03]  /*bff0*/  CS2R R6, SRZ ;  /* 0x0000000000067805 */ /* 0x000fc6000001ff00 */
[----:B------:R-:W-:-:S06]  /*c000*/  FMUL.FTZ R4, R18, 1 ;  /* 0x3f80000012047820 */ /* 0x000fcc0000410000 */
[----:B------:R-:W0:Y:S02]  /*c010*/  F2F.F64.F32 R4, R4 ;  /* 0x0000000400047310 */ /* 0x000e240000201800 */
[----:B0-----:R-:W-:Y:S01]  /*c020*/  STG.E.128 desc[UR36][R2.64], R4 ;  /* 0x0000000402007986 */ /* 0x001fe2000c101d24 */
[----:B------:R-:W-:Y:S05]  /*c030*/  EXIT ;  /* 0x000000000000794d */ /* 0x000fea0003800000 */
.L_x_2847:
[----:B------:R-:W-:-:S13]  /*c040*/  ISETP.NE.AND P0, PT, R0, 0xf, PT ;  /* 0x0000000f0000780c */ /* 0x000fda0003f05270 */
[----:B------:R-:W-:Y:S05]  /*c050*/  @!P0 BRA `(.L_x_2849) ;  /* 0x0000000000b48947 */ /* 0x000fea0003800000 */
[----:B------:R-:W-:-:S13]  /*c060*/  ISETP.NE.AND P0, PT, R0, 0x17, PT ;  /* 0x000000170000780c */ /* 0x000fda0003f05270 */
[----:B------:R-:W-:Y:S05]  /*c070*/  @!P0 BRA `(.L_x_2850) ;  /* 0x0000000000548947 */ /* 0x000fea0003800000 */
[----:B------:R-:W-:-:S13]  /*c080*/  ISETP.NE.AND P0, PT, R0, 0x18, PT ;  /* 0x000000180000780c */ /* 0x000fda0003f05270 */
[----:B------:R-:W-:Y:S05]  /*c090*/  @P0 BRA `(.L_x_2839) ;  /* 0x0000000400f40947 */ /* 0x000fea0003800000 */
[----:B----4-:R-:W-:Y:S01]  /*c0a0*/  IMAD.U32 R7, R18, 0x10000, RZ ;  /* 0x0001000012077824 */ /* 0x010fe200078e00ff */
        /* <DEDUP_REMOVED lines=14> */
.L_x_2852:
[----:B------:R-:W-:Y:S05]  /*c190*/  BSYNC B0 ;  /* 0x0000000000007941 */ /* 0x000fea0003800000 */
.L_x_2851:
[----:B------:R-:W-:-:S05]  /*c1a0*/  LOP3.LUT R5, R0, R5, RZ, 0xfc, !PT ;  /* 0x0000000500057212 */ /* 0x000fca00078efcff */
[----:B------:R-:W-:Y:S01]  /*c1b0*/  STG.E.U8 desc[UR36][R2.64], R5 ;  /* 0x0000000502007986 */ /* 0x000fe2000c101124 */
[----:B------:R-:W-:Y:S05]  /*c1c0*/  EXIT ;  /* 0x000000000000794d */ /* 0x000fea0003800000 */
.L_x_2850:
[----:B----4-:R-:W-:Y:S01]  /*c1d0*/  IMAD.U32 R5, R18, 0x10000, RZ ;  /* 0x0001000012057824 */ /* 0x010fe200078e00ff */
        /* <DEDUP_REMOVED lines=12> */
.L_x_2854:
[----:B------:R-:W-:Y:S01]  /*c2a0*/  IMAD.MOV.U32 R0, RZ, RZ, 0x7f ;  /* 0x0000007fff007424 */ /* 0x000fe200078e00ff */
[----:B------:R-:W-:-:S04]  /*c2b0*/  ISETP.GT.U32.AND P0, PT, R4, 0x7f800000, PT ;  /* 0x7f8000000400780c */ /* 0x000fc80003f04070 */
[----:B------:R-:W-:-:S09]  /*c2c0*/  SEL R0, R0, 0x7c, P0 ;  /* 0x0000007c00007807 */ /* 0x000fd20000000000 */
.L_x_2855:
[----:B------:R-:W-:Y:S05]  /*c2d0*/  BSYNC B0 ;  /* 0x0000000000007941 */ /* 0x000fea0003800000 */
.L_x_2853:
[----:B------:R-:W-:-:S04]  /*c2e0*/  LOP3.LUT R4, R5, 0x80000000, RZ, 0xc0, !PT ;  /* 0x8000000005047812 */ /* 0x000fc800078ec0ff */
[----:B------:R-:W-:-:S04]  /*c2f0*/  SHF.R.U32.HI R5, RZ, 0x18, R4 ;  /* 0x00000018ff057819 */ /* 0x000fc80000011604 */
[----:B------:R-:W-:-:S05]  /*c300*/  LOP3.LUT R5, R0, R5, RZ, 0xfc, !PT ;  /* 0x0000000500057212 */ /* 0x000fca00078efcff */
[----:B------:R-:W-:Y:S01]  /*c310*/  STG.E.U8 desc[UR36][R2.64], R5 ;  /* 0x0000000502007986 */ /* 0x000fe2000c101124 */
[----:B------:R-:W-:Y:S05]  /*c320*/  EXIT ;  /* 0x000000000000794d */ /* 0x000fea0003800000 */
.L_x_2849:
[----:B----4-:R-:W-:Y:S01]  /*c330*/  STG.E.U16 desc[UR36][R2.64], R18 ;  /* 0x0000001202007986 */ /* 0x010fe2000c101524 */
[----:B------:R-:W-:Y:S05]  /*c340*/  EXIT ;  /* 0x000000000000794d */ /* 0x000fea0003800000 */
.L_x_2846:
        /* <DEDUP_REMOVED lines=8> */
[----:B----4-:R-:W-:-:S06]  /*c3d0*/  IMAD.U32 R5, R18, 0x10000, RZ ;  /* 0x0001000012057824 */ /* 0x010fcc00078e00ff */
[----:B------:R-:W0:Y:S02]  /*c3e0*/  F2I.FTZ.U32.TRUNC.NTZ R5, R5 ;  /* 0x0000000500057305 */ /* 0x000e24000021f000 */
[----:B0-----:R-:W-:Y:S01]  /*c3f0*/  STG.E.U16 desc[UR36][R2.64], R5 ;  /* 0x0000000502007986 */ /* 0x001fe2000c101524 */
[----:B------:R-:W-:Y:S05]  /*c400*/  EXIT ;  /* 0x000000000000794d */ /* 0x000fea0003800000 */
.L_x_2858:
[----:B----4-:R-:W-:Y:S01]  /*c410*/  IMAD.U32 R7, R18, 0x10000, RZ ;  /* 0x0001000012077824 */ /* 0x010fe200078e00ff */
        /* <DEDUP_REMOVED lines=16> */
.L_x_2861:
[----:B------:R-:W-:-:S04]  /*c520*/  LOP3.LUT R0, R7, 0x80000000, RZ, 0xc0, !PT ;  /* 0x8000000007007812 */ /* 0x000fc800078ec0ff */
[----:B------:R-:W-:-:S04]  /*c530*/  SHF.R.U32.HI R5, RZ, 0x18, R0 ;  /* 0x00000018ff057819 */ /* 0x000fc80000011600 */
[----:B------:R-:W-:-:S04]  /*c540*/  LOP3.LUT R4, R4, R5, RZ, 0xfc, !PT ;  /* 0x0000000504047212 */ /* 0x000fc800078efcff */
[----:B------:R-:W-:-:S07]  /*c550*/  PRMT R0, R4, 0x7610, R0 ;  /* 0x0000761004007816 */ /* 0x000fce0000000000 */
.L_x_2860:
[----:B------:R-:W-:Y:S05]  /*c560*/  BSYNC B0 ;  /* 0x0000000000007941 */ /* 0x000fea0003800000 */
.L_x_2859:
[----:B------:R-:W-:Y:S01]  /*c570*/  STG.E.U8 desc[UR36][R2.64], R0 ;  /* 0x0000000002007986 */ /* 0x000fe2000c101124 */
[----:B------:R-:W-:Y:S05]  /*c580*/  EXIT ;  /* 0x000000000000794d */ /* 0x000fea0003800000 */
.L_x_2857:
        /* <DEDUP_REMOVED lines=17> */
.L_x_2864:
[----:B------:R-:W-:-:S04]  /*c6a0*/  LOP3.LUT R0, R7, 0x80000000, RZ, 0xc0, !PT ;  /* 0x8000000007007812 */ /* 0x000fc800078ec0ff */
[----:B------:R-:W-:-:S04]  /*c6b0*/  SHF.R.U32.HI R5, RZ, 0x18, R0 ;  /* 0x00000018ff057819 */ /* 0x000fc80000011600 */
[----:B------:R-:W-:-:S04]  /*c6c0*/  LOP3.LUT R4, R4, R5, RZ, 0xfc, !PT ;  /* 0x0000000504047212 */ /* 0x000fc800078efcff */
[----:B------:R-:W-:-:S07]  /*c6d0*/  PRMT R0, R4, 0x7610, R0 ;  /* 0x0000761004007816 */ /* 0x000fce0000000000 */
.L_x_2863:
[----:B------:R-:W-:Y:S05]  /*c6e0*/  BSYNC B0 ;  /* 0x0000000000007941 */ /* 0x000fea0003800000 */
.L_x_2862:
[----:B------:R-:W-:Y:S01]  /*c6f0*/  STG.E.U8 desc[UR36][R2.64], R0 ;  /* 0x0000000002007986 */ /* 0x000fe2000c101124 */
[----:B------:R-:W-:Y:S05]  /*c700*/  EXIT ;  /* 0x000000000000794d */ /* 0x000fea0003800000 */
.L_x_2856:
[----:B------:R-:W-:-:S13]  /*c710*/  ISETP.NE.AND P0, PT, R0, 0x1c, PT ;  /* 0x0000001c0000780c */ /* 0x000fda0003f05270 */
[----:B------:R-:W-:Y:S05]  /*c720*/  @!P0 BRA `(.L_x_2865) ;  /* 0x0000000000a48947 */ /* 0x000fea0003800000 */
[----:B------:R-:W-:-:S13]  /*c730*/  ISETP.NE.AND P0, PT, R0, 0x1d, PT ;  /* 0x0000001d0000780c */ /* 0x000fda0003f05270 */
[----:B------:R-:W-:Y:S05]  /*c740*/  @!P0 BRA `(.L_x_2866) ;  /* 0x00000000008c8947 */ /* 0x000fea0003800000 */
[----:B------:R-:W-:-:S13]  /*c750*/  ISETP.NE.AND P0, PT, R0, 0x2c, PT ;  /* 0x0000002c0000780c */ /* 0x000fda0003f05270 */
[----:B------:R-:W-:Y:S05]  /*c760*/  @P0 BRA `(.L_x_2839) ;  /* 0x0000000000400947 */ /* 0x000fea0003800000 */
[----:B----4-:R-:W-:-:S05]  /*c770*/  IMAD.U32 R5, R18, 0x10000, RZ ;  /* 0x0001000012057824 */ /* 0x010fca00078e00ff */
        /* <DEDUP_REMOVED lines=15> */
.L_x_2839:
        /* <DEDUP_REMOVED lines=15> */
[----:B-1--4-:R-:W-:Y:S05]  /*c960*/  CALL.ABS.NOINC R2 ;  /* 0x0000000002007343 */ /* 0x012fea0003c00000 */
.L_x_2867:
[----:B------:R-:W-:Y:S05]  /*c970*/  EXIT ;  /* 0x000000000000794d */ /* 0x000fea0003800000 */
.L_x_2866:
[----:B----4-:R-:W-:-:S06]  /*c980*/  IMAD.U32 R4, R18, 0x10000, RZ ;  /* 0x0001000012047824 */ /* 0x010fcc00078e00ff */
[----:B------:R-:W0:Y:S02]  /*c990*/  F2I.U64.TRUNC R4, R4 ;  /* 0x0000000400047311 */ /* 0x000e24000020d800 */
[----:B0-----:R-:W-:Y:S01]  /*c9a0*/  STG.E.64 desc[UR36][R2.64], R4 ;  /* 0x0000000402007986 */ /* 0x001fe2000c101b24 */
[----:B------:R-:W-:Y:S05]  /*c9b0*/  EXIT ;  /* 0x000000000000794d */ /* 0x000fea0003800000 */
.L_x_2865:
[----:B----4-:R-:W-:-:S04]  /*c9c0*/  IMAD.U32 R18, R18, 0x10000, RZ ;  /* 0x0001000012127824 */ /* 0x010fc800078e00ff */
[----:B------:R-:W0:Y:S02]  /*c9d0*/  F2I.FTZ.U32.TRUNC.NTZ R5, R18 ;  /* 0x0000001200057305 */ /* 0x000e24000021f000 */
[----:B0-----:R-:W-:Y:S01]  /*c9e0*/  STG.E desc[UR36][R2.64], R5 ;  /* 0x0000000502007986 */ /* 0x001fe2000c101924 */
[----:B------:R-:W-:Y:S05]  /*c9f0*/  EXIT ;  /* 0x000000000000794d */ /* 0x000fea0003800000 */
.L_x_2868:
        /* <DEDUP_REMOVED lines=16> */
.L_x_8031:


//--------------------- .text._ZN2at6native18elementwise_kernelILi128ELi4EZNS0_22gpu_kernel_impl_nocastINS0_13BinaryFunctorIN3c108BFloat16ES5_S5_ZZZNS0_20copysign_kernel_cudaERNS_18TensorIteratorBaseEENKUlvE_clEvENKUlvE1_clEvEUlS5_S5_E_EEEEvS7_RKT_EUliE_EEviT1_ --------------------------
	.section	.text._ZN2at6native18elementwise_kernelILi128ELi4EZNS0_22gpu_kernel_impl_nocastINS0_13BinaryFunctorIN3c108BFloat16ES5_S5_ZZZNS0_20copysign_kernel_cudaERNS_18TensorIteratorBaseEENKUlvE_clEvENKUlvE1_clEvEUlS5_S5_E_EEEEvS7_RKT_EUliE_EEviT1_,"ax",@progbits
	.align	128
        .global         _ZN2at6native18elementwise_kernelILi128ELi4EZNS0_22gpu_kernel_impl_nocastINS0_13BinaryFunctorIN3c108BFloat16ES5_S5_ZZZNS0_20copysign_kernel_cudaERNS_18TensorIteratorBaseEENKUlvE_clEvENKUlvE1_clEvEUlS5_S5_E_EEEEvS7_RKT_EUliE_EEviT1_
        .type           _ZN2at6native18elementwise_kernelILi128ELi4EZNS0_22gpu_kernel_impl_nocastINS0_13BinaryFunctorIN3c108BFloat16ES5_S5_ZZZNS0_20copysign_kernel_cudaERNS_18TensorIteratorBaseEENKUlvE_clEvENKUlvE1_clEvEUlS5_S5_E_EEEEvS7_RKT_EUliE_EEviT1_,@function
        .size           _ZN2at6native18elementwise_kernelILi128ELi4EZNS0_22gpu_kernel_impl_nocastINS0_13BinaryFunctorIN3c108BFloat16ES5_S5_ZZZNS0_20copysign_kernel_cudaERNS_18TensorIteratorBaseEENKUlvE_clEvENKUlvE1_clEvEUlS5_S5_E_EEEEvS7_RKT_EUliE_EEviT1_,(.L_x_8032 - _ZN2at6native18elementwise_kernelILi128ELi4EZNS0_22gpu_kernel_impl_nocastINS0_13BinaryFunctorIN3c108BFloat16ES5_S5_ZZZNS0_20copysign_kernel_cudaERNS_18TensorIteratorBaseEENKUlvE_clEvENKUlvE1_clEvEUlS5_S5_E_EEEEvS7_RKT_EUliE_EEviT1_)
        .other          _ZN2at6native18elementwise_kernelILi128ELi4EZNS0_22gpu_kernel_impl_nocastINS0_13BinaryFunctorIN3c108BFloat16ES5_S5_ZZZNS0_20copysign_kernel_cudaERNS_18TensorIteratorBaseEENKUlvE_clEvENKUlvE1_clEvEUlS5_S5_E_EEEEvS7_RKT_EUliE_EEviT1_,@"STO_CUDA_ENTRY STV_DEFAULT"
_ZN2at6native18elementwise_kernelILi128ELi4EZNS0_22gpu_kernel_impl_nocastINS0_13BinaryFunctorIN3c108BFloat16ES5_S5_ZZZNS0_20copysign_kernel_cudaERNS_18TensorIteratorBaseEENKUlvE_clEvENKUlvE1_clEvEUlS5_S5_E_EEEEvS7_RKT_EUliE_EEviT1_:
.text._ZN2at6native18elementwise_kernelILi128ELi4EZNS0_22gpu_kernel_impl_nocastINS0_13BinaryFunctorIN3c108BFloat16ES5_S5_ZZZNS0_20copysign_kernel_cudaERNS_18TensorIteratorBaseEENKUlvE_clEvENKUlvE1_clEvEUlS5_S5_E_EEEEvS7_RKT_EUliE_EEviT1_:
        /* <DEDUP_REMOVED lines=363> */
.L_x_2871:
        /* <DEDUP_REMOVED lines=12> */
[----:B--2---:R-:W-:-:S02]  /*1770*/  SHF.L.U32 R0, R6, 0x10, RZ ;  /* 0x0000001006007819 */ /* 0x004fc400000006ff */
[----:B---3--:R-:W-:-:S04]  /*1780*/  SHF.L.U32 R11, R8, 0x10, RZ ;  /* 0x00000010080b7819 */ /* 0x008fc800000006ff */
[----:B------:R-:W-:-:S04]  /*1790*/  LOP3.LUT R0, R0, 0x80000000, R11, 0xb8, !PT ;  /* 0x8000000000007812 */ /* 0x000fc800078eb80b */
[----:B------:R-:W-:-:S05]  /*17a0*/  F2FP.BF16.F32.PACK_AB R0, RZ, R0 ;  /* 0x00000000ff00723e */ /* 0x000fca00000010ff */
[----:B------:R0:W-:Y:S02]  /*17b0*/  STG.E.U16 desc[UR4][R4.64], R0 ;  /* 0x0000000004007986 */ /* 0x0001e4000c101504 */
.L_x_2870:
[----:B------:R-:W-:Y:S05]  /*17c0*/  BSYNC B0 ;  /* 0x0000000000007941 */ /* 0x000fea0003800000 */
.L_x_2869:
        /* <DEDUP_REMOVED lines=356> */
.L_x_2874:
        /* <DEDUP_REMOVED lines=12> */
[----:B------:R-:W-:-:S02]  /*2ed0*/  ISETP.GE.AND P0, PT, R3, UR6, PT ;  /* 0x0000000603007c0c */ /* 0x000fc4000bf06270 */
[----:B--2---:R-:W-:Y:S02]  /*2ee0*/  SHF.L.U32 R0, R6, 0x10, RZ ;  /* 0x0000001006007819 */ /* 0x004fe400000006ff */
[----:B---3--:R-:W-:-:S04]  /*2ef0*/  SHF.L.U32 R11, R8, 0x10, RZ ;  /* 0x00000010080b7819 */ /* 0x008fc800000006ff */
[----:B------:R-:W-:-:S04]  /*2f00*/  LOP3.LUT R0, R0, 0x80000000, R11, 0xb8, !PT ;  /* 0x8000000000007812 */ /* 0x000fc800078eb80b */
[----:B------:R-:W-:-:S05]  /*2f10*/  F2FP.BF16.F32.PACK_AB R0, RZ, R0 ;  /* 0x00000000ff00723e */ /* 0x000fca00000010ff */
        /* <DEDUP_REMOVED lines=355> */
.L_x_2875:
        /* <DEDUP_REMOVED lines=17> */
.L_x_2873:
[----:B------:R-:W-:Y:S05]  /*4660*/  BSYNC B0 ;  /* 0x0000000000007941 */ /* 0x000fea0003800000 */
.L_x_2872:
        /* <DEDUP_REMOVED lines=355> */
.L_x_2876:
        /* <DEDUP_REMOVED lines=10> */
[----:B------:R-:W-:Y:S02]  /*5d40*/  IADD3.X R5, RZ, UR7, RZ, P0, !PT ;  /* 0x00000007ff057c10 */ /* 0x000fe400087fe4ff */
[----:B--2---:R-:W-:Y:S02]  /*5d50*/  SHF.L.U32 R0, R2, 0x10, RZ ;  /* 0x0000001002007819 */ /* 0x004fe400000006ff */
[----:B---3--:R-:W-:-:S04]  /*5d60*/  SHF.L.U32 R9, R6, 0x10, RZ ;  /* 0x0000001006097819 */ /* 0x008fc800000006ff */
[----:B------:R-:W-:-:S04]  /*5d70*/  LOP3.LUT R0, R0, 0x80000000, R9, 0xb8, !PT ;  /* 0x8000000000007812 */ /* 0x000fc800078eb809 */
[----:B------:R-:W-:-:S05]  /*5d80*/  F2FP.BF16.F32.PACK_AB R0, RZ, R0 ;  /* 0x00000000ff00723e */ /* 0x000fca00000010ff */
[----:B------:R-:W-:Y:S01]  /*5d90*/  STG.E.U16 desc[UR4][R4.64], R0 ;  /* 0x0000000004007986 */ /* 0x000fe2000c101504 */
[----:B------:R-:W-:Y:S05]  /*5da0*/  EXIT ;  /* 0x000000000000794d */ /* 0x000fea0003800000 */
.L_x_2877:
        /* <DEDUP_REMOVED lines=13> */
.L_x_8032:


//--------------------- .text._ZN2at6native27unrolled_elementwise_kernelINS0_13BinaryFunctorIN3c108BFloat16ES4_S4_ZZZNS0_20copysign_kernel_cudaERNS_18TensorIteratorBaseEENKUlvE_clEvENKUlvE1_clEvEUlS4_S4_E_EESt5arrayIPcLm3EELi4E23TrivialOffsetCalculatorILi2EjESE_ILi1EjENS0_6memory15LoadWithoutCastENSH_16StoreWithoutCastEEEviT_T0_T2_T3_T4_T5_ --------------------------
	.section	.text._ZN2at6native27unrolled_elementwise_kernelINS0_13BinaryFunctorIN3c108BFloat16ES4_S4_ZZZNS0_20copysign_kernel_cudaERNS_18TensorIteratorBaseEENKUlvE_clEvENKUlvE1_clEvEUlS4_S4_E_EESt5arrayIPcLm3EELi4E23TrivialOffsetCalculatorILi2EjESE_ILi1EjENS0_6memory15LoadWithoutCastENSH_16StoreWithoutCastEEEviT_T0_T2_T3_T4_T5_,"ax",@progbits
	.align	128
        .global         _ZN2at6native27unrolled_elementwise_kernelINS0_13BinaryFunctorIN3c108BFloat16ES4_S4_ZZZNS0_20copysign_kernel_cudaERNS_18TensorIteratorBaseEENKUlvE_clEvENKUlvE1_clEvEUlS4_S4_E_EESt5arrayIPcLm3EELi4E23TrivialOffsetCalculatorILi2EjESE_ILi1EjENS0_6memory15LoadWithoutCastENSH_16StoreWithoutCastEEEviT_T0_T2_T3_T4_T5_
        .type           _ZN2at6native27unrolled_elementwise_kernelINS0_13BinaryFunctorIN3c108BFloat16ES4_S4_ZZZNS0_20copysign_kernel_cudaERNS_18TensorIteratorBaseEENKUlvE_clEvENKUlvE1_clEvEUlS4_S4_E_EESt5arrayIPcLm3EELi4E23TrivialOffsetCalculatorILi2EjESE_ILi1EjENS0_6memory15LoadWithoutCastENSH_16StoreWithoutCastEEEviT_T0_T2_T3_T4_T5_,@function
        .size           _ZN2at6native27unrolled_elementwise_kernelINS0_13BinaryFunctorIN3c108BFloat16ES4_S4_ZZZNS0_20copysign_kernel_cudaERNS_18TensorIteratorBaseEENKUlvE_clEvENKUlvE1_clEvEUlS4_S4_E_EESt5arrayIPcLm3EELi4E23TrivialOffsetCalculatorILi2EjESE_ILi1EjENS0_6memory15LoadWithoutCastENSH_16StoreWithoutCastEEEviT_T0_T2_T3_T4_T5_,(.L_x_8033 - _ZN2at6native27unrolled_elementwise_kernelINS0_13BinaryFunctorIN3c108BFloat16ES4_S4_ZZZNS0_20copysign_kernel_cudaERNS_18TensorIteratorBaseEENKUlvE_clEvENKUlvE1_clEvEUlS4_S4_E_EESt5arrayIPcLm3EELi4E23TrivialOffsetCalculatorILi2EjESE_ILi1EjENS0_6memory15LoadWithoutCastENSH_16StoreWithoutCastEEEviT_T0_T2_T3_T4_T5_)
        .other          _ZN2at6native27unrolled_elementwise_kernelINS0_13BinaryFunctorIN3c108BFloat16ES4_S4_ZZZNS0_20copysign_kernel_cudaERNS_18TensorIteratorBaseEENKUlvE_clEvENKUlvE1_clEvEUlS4_S4_E_EESt5arrayIPcLm3EELi4E23TrivialOffsetCalculatorILi2EjESE_ILi1EjENS0_6memory15LoadWithoutCastENSH_16StoreWithoutCastEEEviT_T0_T2_T3_T4_T5_,@"STO_CUDA_ENTRY STV_DEFAULT"
_ZN2at6native27unrolled_elementwise_kernelINS0_13BinaryFunctorIN3c108BFloat16ES4_S4_ZZZNS0_20copysign_kernel_cudaERNS_18TensorIteratorBaseEENKUlvE_clEvENKUlvE1_clEvEUlS4_S4_E_EESt5arrayIPcLm3EELi4E23TrivialOffsetCalculatorILi2EjESE_ILi1EjENS0_6memory15LoadWithoutCastENSH_16StoreWithoutCastEEEviT_T0_T2_T3_T4_T5_:
.text._ZN2at6native27unrolled_elementwise_kernelINS0_13BinaryFunctorIN3c108BFloat16ES4_S4_ZZZNS0_20copysign_kernel_cudaERNS_18TensorIteratorBaseEENKUlvE_clEvENKUlvE1_clEvEUlS4_S4_E_EESt5arrayIPcLm3EELi4E23TrivialOffsetCalculatorILi2EjESE_ILi1EjENS0_6memory15LoadWithoutCastENSH_16StoreWithoutCastEEEviT_T0_T2_T3_T4_T5_:
        /* <DEDUP_REMOVED lines=10> */
[----:B------:R-:W0:Y:S01]  /*00a0*/  @!P0 LDC.64 R10, c[0x0][0x220] ;  /* 0x00008800ff0a8b82 */ /* 0x000e220000000a00 */
[----:B------:R-:W-:-:S05]  /*00b0*/  @!P0 VIADD R21, R21, 0x80 ;  /* 0x0000008015158836 */ /* 0x000fca0000000000 */
[C---:B------:R-:W-:Y:S02]  /*00c0*/  ISETP.GE.AND P1, PT, R21.reuse, R14, PT ;  /* 0x0000000e1500720c */ /* 0x040fe40003f26270 */
[----:B------:R-:W1:Y:S11]  /*00d0*/  @!P0 LDC.64 R12, c[0x0][0x228] ;  /* 0x00008a00ff0c8b82 */ /* 0x000e760000000a00 */
[----:B------:R-:W-:Y:S01]  /*00e0*/  @!P1 LEA R23, R0, R21, 0x9 ;  /* 0x0000001500179211 */ /* 0x000fe200078e48ff */
[----:B------:R-:W-:Y:S01]  /*00f0*/  @!P1 VIADD R21, R21, 0x80 ;  /* 0x0000008015159836 */ /* 0x000fe20000000000 */
[----:B------:R-:W2:Y:S01]  /*0100*/  @!P1 LDC.64 R8, c[0x0][0x220] ;  /* 0x00008800ff089b82 */ /* 0x000ea20000000a00 */
[----:B0-----:R-:W-:-:S03]  /*0110*/  @!P0 IMAD.WIDE.U32 R10, R15, 0x2, R10 ;  /* 0x000000020f0a8825 */ /* 0x001fc600078e000a */
[----:B------:R-:W-:-:S04]  /*0120*/  ISETP.GE.AND P3, PT, R21, R14, PT ;  /* 0x0000000e1500720c */ /* 0x000fc80003f66270 */
[----:B------:R-:W0:Y:S01]  /*0130*/  @!P1 LDC.64 R6, c[0x0][0x228] ;  /* 0x00008a00ff069b82 */ /* 0x000e220000000a00 */
[----:B------:R-:W3:Y:S01]  /*0140*/  @!P0 LDG.E.U16 R16, desc[UR4][R10.64] ;  /* 0x000000040a108981 */ /* 0x000ee2000c1e1500 */
[----:B-1----:R-:W-:Y:S01]  /*0150*/  @!P0 IMAD.WIDE.U32 R12, R15, 0x2, R12 ;  /* 0x000000020f0c8825 */ /* 0x002fe200078e000c */
[----:B------:R-:W-:-:S06]  /*0160*/  PRMT R15, RZ, 0x7610, R15 ;  /* 0x00007610ff0f7816 */ /* 0x000fcc000000000f */
[----:B------:R-:W1:Y:S01]  /*0170*/  @!P3 LDC.64 R2, c[0x0][0x220] ;  /* 0x00008800ff02bb82 */ /* 0x000e620000000a00 */
[----:B------:R-:W4:Y:S01]  /*0180*/  @!P0 LDG.E.U16 R15, desc[UR4][R12.64] ;  /* 0x000000040c0f8981 */ /* 0x000f22000c1e1500 */
[----:B------:R-:W-:-:S06]  /*0190*/  @!P3 IMAD R25, R0, 0x200, R21 ;  /* 0x000002000019b824 */ /* 0x000fcc00078e0215 */
[----:B------:R-:W1:Y:S01]  /*01a0*/  @!P3 LDC.64 R4, c[0x0][0x228] ;  /* 0x00008a00ff04bb82 */ /* 0x000e620000000a00 */
[C---:B--2---:R-:W-:Y:S01]  /*01b0*/  @!P1 IMAD.WIDE.U32 R8, R23.reuse, 0x2, R8 ;  /* 0x0000000217089825 */ /* 0x044fe200078e0008 */
[----:B------:R-:W-:Y:S02]  /*01c0*/  PRMT R24, RZ, 0x7610, R24 ;  /* 0x00007610ff187816 */ /* 0x000fe40000000018 */
        /* <DEDUP_REMOVED lines=8> */
[----:B------:R1:W2:Y:S01]  /*0250*/  @!P3 LDG.E.U16 R23, desc[UR4][R4.64] ;  /* 0x000000040417b981 */ /* 0x0002a2000c1e1500 */
[----:B------:R-:W-:Y:S01]  /*0260*/  @!P3 IADD3 R21, R21, 0x80, RZ ;  /* 0x000000801515b810 */ /* 0x000fe20007ffe0ff */
[----:B0-----:R-:W0:Y:S02]  /*0270*/  @!P0 LDC.64 R2, c[0x0][0x218] ;  /* 0x00008600ff028b82 */ /* 0x001e240000000a00 */
[----:B------:R1:W2:Y:S01]  /*0280*/  @!P1 LDG.E.U16 R25, desc[UR4][R8.64] ;  /* 0x0000000408199981 */ /* 0x0002a2000c1e1500 */
[----:B------:R-:W-:-:S13]  /*0290*/  ISETP.GE.AND P2, PT, R21, R14, PT ;  /* 0x0000000e1500720c */ /* 0x000fda0003f46270 */
[----:B------:R-:W0:Y:S08]  /*02a0*/  @!P2 LDC.64 R12, c[0x0][0x220] ;  /* 0x00008800ff0cab82 */ /* 0x000e300000000a00 */
[----:B------:R-:W0:Y:S01]  /*02b0*/  @!P2 LDC.64 R10, c[0x0][0x228] ;  /* 0x00008a00ff0aab82 */ /* 0x000e220000000a00 */
[C---:B------:R-:W-:Y:S01]  /*02c0*/  @!P2 IMAD R21, R0.reuse, 0x200, R21 ;  /* 0x000002000015a824 */ /* 0x040fe200078e0215 */
[----:B------:R-:W-:-:S02]  /*02d0*/  @!P0 LEA R7, R0, R19, 0x9 ;  /* 0x0000001300078211 */ /* 0x000fc400078e48ff */
        /* <DEDUP_REMOVED lines=10> */
[----:B------:R-:W-:Y:S01]  /*0380*/  ISETP.GE.AND P2, PT, R5, R14, PT ;  /* 0x0000000e0500720c */ /* 0x000fe20003f46270 */
[----:B------:R-:W-:-:S02]  /*0390*/  VIADD R5, R19, 0x180 ;  /* 0x0000018013057836 */ /* 0x000fc40000000000 */
[----:B------:R-:W-:-:S05]  /*03a0*/  @!P0 IMAD.MOV.U32 R19, RZ, RZ, R9 ;  /* 0x000000ffff138224 */ /* 0x000fca00078e0009 */
[----:B------:R-:W-:Y:S01]  /*03b0*/  ISETP.GE.AND P3, PT, R19, R14, PT ;  /* 0x0000000e1300720c */ /* 0x000fe20003f66270 */
[----:B------:R-:W-:Y:S01]  /*03c0*/  BSSY B0, `(.L_x_2878) ;  /* 0x0000019000007945 */ /* 0x000fe20003800000 */
[----:B---3--:R-:W-:Y:S02]  /*03d0*/  @!P0 IMAD.U32 R16, R16, 0x10000, RZ ;  /* 0x0001000010108824 */ /* 0x008fe400078e00ff */
[----:B----4-:R-:W-:-:S05]  /*03e0*/  @!P0 IMAD.U32 R15, R15, 0x10000, RZ ;  /* 0x000100000f0f8824 */ /* 0x010fca00078e00ff */
[----:B------:R-:W-:-:S04]  /*03f0*/  @!P0 LOP3.LUT R15, R16, 0x80000000, R15, 0xb8, !PT ;  /* 0x80000000100f8812 */ /* 0x000fc800078eb80f */
[----:B------:R-:W-:-:S05]  /*0400*/  @!P0 F2FP.BF16.F32.PACK_AB R20, RZ, R15 ;  /* 0x0000000fff14823e */ /* 0x000fca00000010ff */
[----:B------:R0:W-:Y:S01]  /*0410*/  @!P0 STG.E.U16 desc[UR4][R2.64], R20 ;  /* 0x0000001402008986 */ /* 0x0001e2000c101504 */
[----:B--2---:R-:W-:Y:S02]  /*0420*/  @!P1 IMAD.U32 R24, R24, 0x10000, RZ ;  /* 0x0001000018189824 */ /* 0x004fe400078e00ff */
[----:B------:R-:W-:Y:S01]  /*0430*/  @!P2 IMAD.U32 R22, R22, 0x10000, RZ ;  /* 0x000100001616a824 */ /* 0x000fe200078e00ff */
[----:B------:R-:W-:Y:S02]  /*0440*/  @!P2 SHF.L.U32 R23, R23, 0x10, RZ ;  /* 0x000000101717a819 */ /* 0x000fe400000006ff */
[----:B------:R-:W-:Y:S02]  /*0450*/  @!P1 SHF.L.U32 R25, R25, 0x10, RZ ;  /* 0x0000001019199819 */ /* 0x000fe400000006ff */
[----:B------:R-:W-:Y:S02]  /*0460*/  @!P2 LOP3.LUT R22, R22, 0x80000000, R23, 0xb8, !PT ;  /* 0x800000001616a812 */ /* 0x000fe400078eb817 */
[----:B------:R-:W-:-:S02]  /*0470*/  @!P1 LOP3.LUT R24, R25, 0x80000000, R24, 0xb8, !PT ;  /* 0x8000000019189812 */ /* 0x000fc400078eb818 */
[----:B------:R-:W-:Y:S02]  /*0480*/  @!P2 F2FP.BF16.F32.PACK_AB R18, RZ, R22 ;  /* 0x00000016ff12a23e */ /* 0x000fe400000010ff */
[----:B------:R-:W-:Y:S01]  /*0490*/  @!P1 F2FP.BF16.F32.PACK_AB R17, RZ, R24 ;  /* 0x00000018ff11923e */ /* 0x000fe200000010ff */
[----:B0-----:R-:W-:Y:S06]  /*04a0*/  @P3 BRA `(.L_x_2879) ;  /* 0x0000000000283947 */ /* 0x001fec0003800000 */
[----:B------:R-:W0:Y:S01]  /*04b0*/  LDC.64 R6, c[0x0][0x218] ;  /* 0x00008600ff067b82 */ /* 0x000e220000000a00 */
[----:B------:R-:W-:Y:S02]  /*04c0*/  IMAD R3, R0, 0x200, R19 ;  /* 0x0000020000037824 */ /* 0x000fe400078e0213 */
        /* <DEDUP_REMOVED lines=8> */
.L_x_2879:
[----:B------:R-:W-:Y:S05]  /*0550*/  BSYNC B0 ;  /* 0x0000000000007941 */ /* 0x000fea0003800000 */
.L_x_2878:
[-C--:B------:R-:W-:Y:S02]  /*0560*/  ISETP.GE.AND P1, PT, R19, R14.reuse, PT ;  /* 0x0000000e1300720c */ /* 0x080fe40003f26270 */
[----:B------:R-:W-:-:S11]  /*0570*/  ISETP.GE.AND P0, PT, R5, R14, PT ;  /* 0x0000000e0500720c */ /* 0x000fd60003f06270 */
[----:B------:R-:W-:Y:S05]  /*0580*/  @P1 EXIT ;  /* 0x000000000000194d */ /* 0x000fea0003800000 */
[----:B0-----:R-:W0:Y:S01]  /*0590*/  LDC.64 R2, c[0x0][0x218] ;  /* 0x00008600ff027b82 */ /* 0x001e220000000a00 */
[----:B-----5:R-:W-:Y:S01]  /*05a0*/  @!P0 IMAD.U32 R21, R21, 0x10000, RZ ;  /* 0x0001000015158824 */ /* 0x020fe200078e00ff */
[----:B------:R-:W-:Y:S01]  /*05b0*/  @!P0 SHF.L.U32 R26, R26, 0x10, RZ ;  /* 0x000000101a1a8819 */ /* 0x000fe200000006ff */
[----:B------:R-:W-:-:S03]  /*05c0*/  IMAD R19, R0, 0x200, R19 ;  /* 0x0000020000137824 */ /* 0x000fc600078e0213 */
[----:B------:R-:W-:-:S04]  /*05d0*/  @!P0 LOP3.LUT R21, R21, 0x80000000, R26, 0xb8, !PT ;  /* 0x8000000015158812 */ /* 0x000fc800078eb81a */
[----:B------:R-:W-:Y:S01]  /*05e0*/  @!P0 F2FP.BF16.F32.PACK_AB R4, RZ, R21 ;  /* 0x00000015ff04823e */ /* 0x000fe200000010ff */
[----:B0-----:R-:W-:-:S05]  /*05f0*/  IMAD.WIDE.U32 R2, R19, 0x2, R2 ;  /* 0x0000000213027825 */ /* 0x001fca00078e0002 */
[----:B------:R-:W-:Y:S01]  /*0600*/  STG.E.U16 desc[UR4][R2.64], R4 ;  /* 0x0000000402007986 */ /* 0x000fe2000c101504 */
[----:B------:R-:W-:Y:S05]  /*0610*/  EXIT ;  /* 0x000000000000794d */ /* 0x000fea0003800000 */
.L_x_2880:
        /* <DEDUP_REMOVED lines=14> */
.L_x_8033:


//--------------------- .text._ZN2at6native29vectorized_elementwise_kernelILi2ENS0_13BinaryFunctorIN3c108BFloat16ES4_S4_ZZZNS0_20copysign_kernel_cudaERNS_18TensorIteratorBaseEENKUlvE_clEvENKUlvE1_clEvEUlS4_S4_E_EESt5arrayIPcLm3EEEEviT0_T1_ --------------------------
	.section	.text._ZN2at6native29vectorized_elementwise_kernelILi2ENS0_13BinaryFunctorIN3c108BFloat16ES4_S4_ZZZNS0_20copysign_kernel_cudaERNS_18TensorIteratorBaseEENKUlvE_clEvENKUlvE1_clEvEUlS4_S4_E_EESt5arrayIPcLm3EEEEviT0_T1_,"ax",@progbits
	.align	128
        .global         _ZN2at6native29vectorized_elementwise_kernelILi2ENS0_13BinaryFunctorIN3c108BFloat16ES4_S4_ZZZNS0_20copysign_kernel_cudaERNS_18TensorIteratorBaseEENKUlvE_clEvENKUlvE1_clEvEUlS4_S4_E_EESt5arrayIPcLm3EEEEviT0_T1_
        .type           _ZN2at6native29vectorized_elementwise_kernelILi2ENS0_13BinaryFunctorIN3c108BFloat16ES4_S4_ZZZNS0_20copysign_kernel_cudaERNS_18TensorIteratorBaseEENKUlvE_clEvENKUlvE1_clEvEUlS4_S4_E_EESt5arrayIPcLm3EEEEviT0_T1_,@function
        .size           _ZN2at6native29vectorized_elementwise_kernelILi2ENS0_13BinaryFunctorIN3c108BFloat16ES4_S4_ZZZNS0_20copysign_kernel_cudaERNS_18TensorIteratorBaseEENKUlvE_clEvENKUlvE1_clEvEUlS4_S4_E_EESt5arrayIPcLm3EEEEviT0_T1_,(.L_x_8034 - _ZN2at6native29vectorized_elementwise_kernelILi2ENS0_13BinaryFunctorIN3c108BFloat16ES4_S4_ZZZNS0_20copysign_kernel_cudaERNS_18TensorIteratorBaseEENKUlvE_clEvENKUlvE1_clEvEUlS4_S4_E_EESt5arrayIPcLm3EEEEviT0_T1_)
        .other          _ZN2at6native29vectorized_elementwise_kernelILi2ENS0_13BinaryFunctorIN3c108BFloat16ES4_S4_ZZZNS0_20copysign_kernel_cudaERNS_18TensorIteratorBaseEENKUlvE_clEvENKUlvE1_clEvEUlS4_S4_E_EESt5arrayIPcLm3EEEEviT0_T1_,@"STO_CUDA_ENTRY STV_DEFAULT"
_ZN2at6native29vectorized_elementwise_kernelILi2ENS0_13BinaryFunctorIN3c108BFloat16ES4_S4_ZZZNS0_20copysign_kernel_cudaERNS_18TensorIteratorBaseEENKUlvE_clEvENKUlvE1_clEvEUlS4_S4_E_EESt5arrayIPcLm3EEEEviT0_T1_:
.text._ZN2at6native29vectorized_elementwise_kernelILi2ENS0_13BinaryFunctorIN3c108BFloat16ES4_S4_ZZZNS0_20copysign_kernel_cudaERNS_18TensorIteratorBaseEENKUlvE_clEvENKUlvE1_clEvEUlS4_S4_E_EESt5arrayIPcLm3EEEEviT0_T1_:
        /* <DEDUP_REMOVED lines=20> */
[----:B------:R-:W3:Y:S04]  /*0140*/  LDG.E R18, desc[UR4][R12.64+0x200] ;  /* 0x000200040c127981 */ /* 0x000ee8000c1e1900 */
[----:B------:R3:W4:Y:S04]  /*0150*/  LDG.E R8, desc[UR4][R10.64+0x600] ;  /* 0x000600040a087981 */ /* 0x000728000c1e1900 */
[----:B------:R-:W4:Y:S04]  /*0160*/  LDG.E R6, desc[UR4][R12.64+0x400] ;  /* 0x000400040c067981 */ /* 0x000f28000c1e1900 */
[----:B------:R1:W4:Y:S01]  /*0170*/  LDG.E R7, desc[UR4][R12.64+0x600] ;  /* 0x000600040c077981 */ /* 0x000322000c1e1900 */
[----:B0-----:R-:W-:-:S04]  /*0180*/  IMAD.WIDE.U32 R4, R0, 0x2, R4 ;  /* 0x0000000200047825 */ /* 0x001fc800078e0004 */
[----:B------:R-:W-:Y:S01]  /*0190*/  IMAD.WIDE R4, R2, 0x4, R4 ;  /* 0x0000000402047825 */ /* 0x000fe200078e0204 */
[----:B--2---:R-:W-:-:S05]  /*01a0*/  PRMT R9, R15, 0x7632, R9 ;  /* 0x000076320f097816 */ /* 0x004fca0000000009 */
[----:B------:R-:W-:Y:S01]  /*01b0*/  IMAD.U32 R9, R9, 0x10000, RZ ;  /* 0x0001000009097824 */ /* 0x000fe200078e00ff */
[----:B-----5:R-:W-:-:S05]  /*01c0*/  PRMT R14, R16, 0x7632, R14 ;  /* 0x00007632100e7816 */ /* 0x020fca000000000e */
[----:B------:R-:W-:Y:S01]  /*01d0*/  IMAD.U32 R14, R14, 0x10000, RZ ;  /* 0x000100000e0e7824 */ /* 0x000fe200078e00ff */
[----:B---3--:R-:W-:Y:S01]  /*01e0*/  PRMT R10, R18, 0x7632, R10 ;  /* 0x00007632120a7816 */ /* 0x008fe2000000000a */
[----:B------:R-:W-:Y:S02]  /*01f0*/  IMAD.U32 R15, R15, 0x10000, RZ ;  /* 0x000100000f0f7824 */ /* 0x000fe400078e00ff */
[----:B------:R-:W-:Y:S01]  /*0200*/  IMAD.U32 R16, R16, 0x10000, RZ ;  /* 0x0001000010107824 */ /* 0x000fe200078e00ff */
[----:B------:R-:W-:Y:S02]  /*0210*/  LOP3.LUT R14, R9, 0x80000000, R14, 0xb8, !PT ;  /* 0x80000000090e7812 */ /* 0x000fe400078eb80e */
[C---:B------:R-:W-:Y:S01]  /*0220*/  PRMT R9, R17.reuse, 0x7632, R9 ;  /* 0x0000763211097816 */ /* 0x040fe20000000009 */
[----:B-1----:R-:W-:Y:S01]  /*0230*/  IMAD.U32 R12, R18, 0x10000, RZ ;  /* 0x00010000120c7824 */ /* 0x002fe200078e00ff */
[----:B------:R-:W-:Y:S02]  /*0240*/  SHF.L.U32 R11, R17, 0x10, RZ ;  /* 0x00000010110b7819 */ /* 0x000fe400000006ff */
[----:B------:R-:W-:Y:S01]  /*0250*/  LOP3.LUT R15, R15, 0x80000000, R16, 0xb8, !PT ;  /* 0x800000000f0f7812 */ /* 0x000fe200078eb810 */
[----:B------:R-:W-:-:S02]  /*0260*/  IMAD.U32 R13, R9, 0x10000, RZ ;  /* 0x00010000090d7824 */ /* 0x000fc400078e00ff */
[----:B------:R-:W-:Y:S01]  /*0270*/  IMAD.U32 R16, R10, 0x10000, RZ ;  /* 0x000100000a107824 */ /* 0x000fe200078e00ff */
[----:B------:R-:W-:Y:S01]  /*0280*/  LOP3.LUT R10, R11, 0x80000000, R12, 0xb8, !PT ;  /* 0x800000000b0a7812 */ /* 0x000fe200078eb80c */
[C---:B----4-:R-:W-:Y:S01]  /*0290*/  IMAD.U32 R12, R3.reuse, 0x10000, RZ ;  /* 0x00010000030c7824 */ /* 0x050fe200078e00ff */
[----:B------:R-:W-:Y:S01]  /*02a0*/  F2FP.BF16.F32.PACK_AB R9, R14, R15 ;  /* 0x0000000f0e09723e */ /* 0x000fe200000010ff */
[C---:B------:R-:W-:Y:S01]  /*02b0*/  IMAD.U32 R14, R8.reuse, 0x10000, RZ ;  /* 0x00010000080e7824 */ /* 0x040fe200078e00ff */
[----:B------:R-:W-:Y:S02]  /*02c0*/  PRMT R0, R3, 0x7632, R0 ;  /* 0x0000763203007816 */ /* 0x000fe40000000000 */
[----:B------:R-:W-:Y:S02]  /*02d0*/  PRMT R3, R8, 0x7632, R3 ;  /* 0x0000763208037816 */ /* 0x000fe40000000003 */
[----:B------:R-:W-:Y:S02]  /*02e0*/  LOP3.LUT R11, R13, 0x80000000, R16, 0xb8, !PT ;  /* 0x800000000d0b7812 */ /* 0x000fe400078eb810 */
[----:B------:R-:W-:-:S02]  /*02f0*/  PRMT R8, R6, 0x7632, R8 ;  /* 0x0000763206087816 */ /* 0x000fc40000000008 */
[----:B------:R-:W-:Y:S02]  /*0300*/  SHF.L.U32 R13, R6, 0x10, RZ ;  /* 0x00000010060d7819 */ /* 0x000fe400000006ff */
[C---:B------:R-:W-:Y:S01]  /*0310*/  PRMT R6, R7.reuse, 0x7632, R6 ;  /* 0x0000763207067816 */ /* 0x040fe20000000006 */
[----:B------:R-:W-:Y:S02]  /*0320*/  IMAD.U32 R15, R7, 0x10000, RZ ;  /* 0x00010000070f7824 */ /* 0x000fe400078e00ff */
[----:B------:R-:W-:Y:S01]  /*0330*/  IMAD.U32 R0, R0, 0x10000, RZ ;  /* 0x0001000000007824 */ /* 0x000fe200078e00ff */
[----:B------:R-:W-:Y:S01]  /*0340*/  SHF.L.U32 R6, R6, 0x10, RZ ;  /* 0x0000001006067819 */ /* 0x000fe200000006ff */
[----:B------:R-:W-:Y:S02]  /*0350*/  IMAD.U32 R7, R8, 0x10000, RZ ;  /* 0x0001000008077824 */ /* 0x000fe400078e00ff */
[----:B------:R-:W-:Y:S01]  /*0360*/  IMAD.U32 R3, R3, 0x10000, RZ ;  /* 0x0001000003037824 */ /* 0x000fe200078e00ff */
[----:B------:R-:W-:-:S02]  /*0370*/  LOP3.LUT R12, R12, 0x80000000, R13, 0xb8, !PT ;  /* 0x800000000c0c7812 */ /* 0x000fc400078eb80d */
[----:B------:R-:W-:Y:S02]  /*0380*/  LOP3.LUT R7, R0, 0x80000000, R7, 0xb8, !PT ;  /* 0x8000000000077812 */ /* 0x000fe400078eb807 */
[----:B------:R-:W-:Y:S02]  /*0390*/  LOP3.LUT R14, R14, 0x80000000, R15, 0xb8, !PT ;  /* 0x800000000e0e7812 */ /* 0x000fe400078eb80f */
[----:B------:R-:W-:Y:S02]  /*03a0*/  LOP3.LUT R3, R3, 0x80000000, R6, 0xb8, !PT ;  /* 0x8000000003037812 */ /* 0x000fe400078eb806 */
[----:B------:R-:W-:Y:S02]  /*03b0*/  F2FP.BF16.F32.PACK_AB R11, R11, R10 ;  /* 0x0000000a0b0b723e */ /* 0x000fe400000010ff */
[----:B------:R-:W-:Y:S02]  /*03c0*/  F2FP.BF16.F32.PACK_AB R7, R7, R12 ;  /* 0x0000000c0707723e */ /* 0x000fe400000010ff */
[----:B------:R-:W-:Y:S01]  /*03d0*/  F2FP.BF16.F32.PACK_AB R3, R3, R14 ;  /* 0x0000000e0303723e */ /* 0x000fe200000010ff */
[----:B------:R-:W-:Y:S04]  /*03e0*/  STG.E desc[UR4][R4.64], R9 ;  /* 0x0000000904007986 */ /* 0x000fe8000c101904 */
[----:B------:R-:W-:Y:S04]  /*03f0*/  STG.E desc[UR4][R4.64+0x200], R11 ;  /* 0x0002000b04007986 */ /* 0x000fe8000c101904 */
[----:B------:R-:W-:Y:S04]  /*0400*/  STG.E desc[UR4][R4.64+0x400], R7 ;  /* 0x0004000704007986 */ /* 0x000fe8000c101904 */
[----:B------:R-:W-:Y:S01]  /*0410*/  STG.E desc[UR4][R4.64+0x600], R3 ;  /* 0x0006000304007986 */ /* 0x000fe2000c101904 */
[----:B------:R-:W-:Y:S05]  /*0420*/  EXIT ;  /* 0x000000000000794d */ /* 0x000fea0003800000 */
.L_x_2881:
[----:B------:R-:W0:Y:S01]  /*0430*/  S2R R3, SR_TID.X ;  /* 0x0000000000037919 */ /* 0x000e220000002100 */
[----:B------:R-:W-:Y:S02]  /*0440*/  PRMT R25, RZ, 0x7610, R25 ;  /* 0x00007610ff197816 */ /* 0x000fe40000000019 */
[----:B0-----:R-:W-:-:S13]  /*0450*/  ISETP.GE.AND P0, PT, R3, R2, PT ;  /* 0x000000020300720c */ /* 0x001fda0003f06270 */
[----:B------:R-:W-:Y:S01]  /*0460*/  @!P0 IMAD.IADD R27, R0, 0x1, R3 ;  /* 0x00000001001b8824 */ /* 0x000fe200078e0203 */
[----:B------:R-:W0:Y:S01]  /*0470*/  @!P0 LDC.64 R16, c[0x0][0x220] ;  /* 0x00008800ff108b82 */ /* 0x000e220000000a00 */
[----:B------:R-:W-:-:S05]  /*0480*/  @!P0 VIADD R3, R3, 0x80 ;  /* 0x0000008003038836 */ /* 0x000fca0000000000 */
[C---:B------:R-:W-:Y:S02]  /*0490*/  ISETP.GE.AND P1, PT, R3.reuse, R2, PT ;  /* 0x000000020300720c */ /* 0x040fe40003f26270 */
[----:B------:R-:W1:Y:S11]  /*04a0*/  @!P0 LDC.64 R22, c[0x0][0x228] ;  /* 0x00008a00ff168b82 */ /* 0x000e760000000a00 */
[----:B------:R-:W-:Y:S01]  /*04b0*/  @!P1 IMAD.IADD R11, R0, 0x1, R3 ;  /* 0x00000001000b9824 */ /* 0x000fe200078e0203 */
[----:B------:R-:W2:Y:S01]  /*04c0*/  @!P1 LDC.64 R18, c[0x0][0x220] ;  /* 0x00008800ff129b82 */ /* 0x000ea20000000a00 */
[----:B------:R-:W-:-:S02]  /*04d0*/  @!P1 VIADD R3, R3, 0x80 ;  /* 0x0000008003039836 */ /* 0x000fc40000000000 */
[----:B0-----:R-:W-:-:S03]  /*04e0*/  @!P0 IMAD.WIDE.U32 R16, R27, 0x2, R16 ;  /* 0x000000021b108825 */ /* 0x001fc600078e0010 */
[CC--:B------:R-:W-:Y:S02]  /*04f0*/  ISETP.GE.AND P2, PT, R3.reuse, R2.reuse, PT ;  /* 0x000000020300720c */ /* 0x0c0fe40003f46270 */
[----:B------:R-:W0:Y:S01]  /*0500*/  @!P1 LDC.64 R14, c[0x0][0x228] ;  /* 0x00008a00ff0e9b82 */ /* 0x000e220000000a00 */
[----:B------:R3:W4:Y:S10]  /*0510*/  @!P0 LDG.E.U16 R25, desc[UR4][R16.64] ;  /* 0x0000000410198981 */ /* 0x000734000c1e1500 */
[----:B------:R-:W-:Y:S01]  /*0520*/  @!P2 IADD3 R13, R0, R3, RZ ;  /* 0x00000003000da210 */ /* 0x000fe20007ffe0ff */
[----:B------:R-:W-:Y:S01]  /*0530*/  @!P2 VIADD R3, R3, 0x80 ;  /* 0x000000800303a836 */ /* 0x000fe20000000000 */
[----:B------:R-:W5:Y:S04]  /*0540*/  @!P2 LDC.64 R20, c[0x0][0x220] ;  /* 0x00008800ff14ab82 */ /* 0x000f680000000a00 */
[----:B------:R-:W-:-:S04]  /*0550*/  ISETP.GE.AND P3, PT, R3, R2, PT ;  /* 0x000000020300720c */ /* 0x000fc80003f66270 */
[----:B------:R-:W5:Y:S09]  /*0560*/  @!P2 LDC.64 R30, c[0x0][0x228] ;  /* 0x00008a00ff1eab82 */ /* 0x000f720000000a00 */
[----:B------:R-:W-:Y:S01]  /*0570*/  @!P3 IMAD.IADD R12, R0, 0x1, R3 ;  /* 0x00000001000cb824 */ /* 0x000fe200078e0203 */
[----:B------:R-:W5:Y:S01]  /*0580*/  @!P3 LDC.64 R28, c[0x0][0x220] ;  /* 0x00008800ff1cbb82 */ /* 0x000f620000000a00 */
[----:B------:R-:W-:-:S05]  /*0590*/  @!P3 VIADD R3, R3, 0x80 ;  /* 0x000000800303b836 */ /* 0x000fca0000000000 */
[----:B------:R-:W-:Y:S01]  /*05a0*/  ISETP.GE.AND P4, PT, R3, R2, PT ;  /* 0x000000020300720c */ /* 0x000fe20003f86270 */
[----:B-1----:R-:W-:Y:S01]  /*05b0*/  @!P0 IMAD.WIDE.U32 R22, R27, 0x2, R22 ;  /* 0x000000021b168825 */ /* 0x002fe200078e0016 */
[----:B------:R-:W-:Y:S02]  /*05c0*/  PRMT R27, RZ, 0x7610, R27 ;  /* 0x00007610ff1b7816 */ /* 0x000fe4000000001b */
[----:B---3--:R-:W-:Y:S01]  /*05d0*/  PRMT R16, RZ, 0x7610, R16 ;  /* 0x00007610ff107816 */ /* 0x008fe20000000010 */
[----:B--2---:R-:W-:Y:S01]  /*05e0*/  @!P1 IMAD.WIDE.U32 R18, R11, 0x2, R18 ;  /* 0x000000020b129825 */ /* 0x004fe200078e0012 */
[----:B------:R-:W-:-:S03]  /*05f0*/  PRMT R26, RZ, 0x7610, R26 ;  /* 0x00007610ff1a7816 */ /* 0x000fc6000000001a */
[----:B0-----:R-:W-:Y:S01]  /*0600*/  @!P1 IMAD.WIDE.U32 R14, R11, 0x2, R14 ;  /* 0x000000020b0e9825 */ /* 0x001fe200078e000e */
[----:B------:R0:W2:Y:S03]  /*0610*/  @!P1 LDG.E.U16 R27, desc[UR4][R18.64] ;  /* 0x00000004121b9981 */ /* 0x0000a6000c1e1500 */
[----:B------:R-:W-:Y:S01]  /*0620*/  @!P4 IMAD.IADD R11, R0, 0x1, R3 ;  /* 0x00000001000bc824 */ /* 0x000fe200078e0203 */
[----:B------:R1:W3:Y:S01]  /*0630*/  @!P0 LDG.E.U16 R16, desc[UR4][R22.64] ;  /* 0x0000000416108981 */ /* 0x0002e2000c1e1500 */
[----:B------:R-:W-:Y:S01]  /*0640*/  @!P4 IADD3 R3, R3, 0x80, RZ ;  /* 0x000000800303c810 */ /* 0x000fe20007ffe0ff */
[----:B-----5:R-:W-:Y:S02]  /*0650*/  @!P2 IMAD.WIDE.U32 R20, R13, 0x2, R20 ;  /* 0x000000020d14a825 */ /* 0x020fe400078e0014 */
[----:B------:R5:W2:Y:S01]  /*0660*/  @!P1 LDG.E.U16 R26, desc[UR4][R14.64] ;  /* 0x000000040e1a9981 */ /* 0x000aa2000c1e1500 */
[----:B0-----:R-:W0:Y:S01]  /*0670*/  @!P3 LDC.64 R18, c[0x0][0x228] ;  /* 0x00008a00ff12bb82 */ /* 0x001e220000000a00 */
[----:B------:R-:W-:-:S02]  /*0680*/  ISETP.GE.AND P1, PT, R3, R2, PT ;  /* 0x000000020300720c */ /* 0x000fc40003f26270 */
[----:B-1----:R-:W-:-:S05]  /*0690*/  PRMT R23, RZ, 0x7610, R23 ;  /* 0x00007610ff177816 */ /* 0x002fca0000000017 */
[----:B-----5:R-:W1:Y:S01]  /*06a0*/  @!P4 LDC.64 R14, c[0x0][0x220] ;  /* 0x00008800ff0ecb82 */ /* 0x020e620000000a00 */
[----:B------:R5:W2:Y:S01]  /*06b0*/  @!P2 LDG.E.U16 R23, desc[UR4][R20.64] ;  /* 0x000000041417a981 */ /* 0x000aa2000c1e1500 */
[----:B------:R-:W-:Y:S01]  /*06c0*/  @!P2 IMAD.WIDE.U32 R30, R13, 0x2, R30 ;  /* 0x000000020d1ea825 */ /* 0x000fe200078e001e */
[----:B------:R-:W-:-:S03]  /*06d0*/  PRMT R22, RZ, 0x7610, R22 ;  /* 0x00007610ff167816 */ /* 0x000fc60000000016 */
[----:B------:R-:W-:Y:S01]  /*06e0*/  @!P3 IMAD.WIDE.U32 R28, R12, 0x2, R28 ;  /* 0x000000020c1cb825 */ /* 0x000fe200078e001c */
[----:B-----5:R-:W-:-:S04]  /*06f0*/  PRMT R21, RZ, 0x7610, R21 ;  /* 0x00007610ff157816 */ /* 0x020fc80000000015 */
[----:B------:R5:W2:Y:S04]  /*0700*/  @!P3 LDG.E.U16 R22, desc[UR4][R28.64] ;  /* 0x000000041c16b981 */ /* 0x000aa8000c1e1500 */
[----:B------:R5:W2:Y:S02]  /*0710*/  @!P2 LDG.E.U16 R21, desc[UR4][R30.64] ;  /* 0x000000041e15a981 */ /* 0x000aa4000c1e1500 */
[----:B-----5:R-:W5:Y:S08]  /*0720*/  @!P1 LDC.64 R28, c[0x0][0x220] ;  /* 0x00008800ff1c9b82 */ /* 0x020f700000000a00 */
[----:B------:R-:W5:Y:S01]  /*0730*/  @!P4 LDC.64 R30, c[0x0][0x228] ;  /* 0x00008a00ff1ecb82 */ /* 0x000f620000000a00 */
[----:B0-----:R-:W-:Y:S01]  /*0740*/  @!P3 IMAD.WIDE.U32 R18, R12, 0x2, R18 ;  /* 0x000000020c12b825 */ /* 0x001fe200078e0012 */
[----:B------:R-:W-:-:S03]  /*0750*/  PRMT R12, RZ, 0x7610, R12 ;  /* 0x00007610ff0c7816 */ /* 0x000fc6000000000c */
[----:B-1----:R-:W-:-:S04]  /*0760*/  @!P4 IMAD.WIDE.U32 R14, R11, 0x2, R14 ;  /* 0x000000020b0ec825 */ /* 0x002fc800078e000e */
[----:B------:R-:W-:Y:S01]  /*0770*/  @!P1 IMAD.IADD R13, R0, 0x1, R3 ;  /* 0x00000001000d9824 */ /* 0x000fe200078e0203 */
[----:B------:R0:W2:Y:S01]  /*0780*/  @!P4 LDG.E.U16 R12, desc[UR4][R14.64] ;  /* 0x000000040e0cc981 */ /* 0x0000a2000c1e1500 */
[----:B------:R-:W-:Y:S01]  /*0790*/  @!P1 VIADD R3, R3, 0x80 ;  /* 0x0000008003039836 */ /* 0x000fe20000000000 */
[----:B------:R-:W-:-:S04]  /*07a0*/  PRMT R20, RZ, 0x7610, R20 ;  /* 0x00007610ff147816 */ /* 0x000fc80000000014 */
[----:B------:R-:W-:Y:S02]  /*07b0*/  ISETP.GE.AND P2, PT, R3, R2, PT ;  /* 0x000000020300720c */ /* 0x000fe40003f46270 */
[----:B------:R1:W2:Y:S01]  /*07c0*/  @!P3 LDG.E.U16 R20, desc[UR4][R18.64] ;  /* 0x000000041214b981 */ /* 0x0002a2000c1e1500 */
[----:B0-----:R-:W0:Y:S01]  /*07d0*/  @!P1 LDC.64 R14, c[0x0][0x228] ;  /* 0x00008a00ff0e9b82 */ /* 0x001e220000000a00 */
[----:B-----5:R-:W-:-:S04]  /*07e0*/  @!P1 IMAD.WIDE.U32 R28, R13, 0x2, R28 ;  /* 0x000000020d1c9825 */ /* 0x020fc800078e001c */
[----:B------:R-:W-:Y:S01]  /*07f0*/  @!P4 IMAD.WIDE.U32 R30, R11, 0x2, R30 ;  /* 0x000000020b1ec825 */ /* 0x000fe200078e001e */
[----:B------:R-:W-:Y:S02]  /*0800*/  PRMT R11, RZ, 0x7610, R11 ;  /* 0x00007610ff0b7816 */ /* 0x000fe4000000000b */
[----:B-1----:R-:W-:-:S04]  /*0810*/  PRMT R19, RZ, 0x7610, R19 ;  /* 0x00007610ff137816 */ /* 0x002fc80000000013 */
[----:B------:R1:W5:Y:S04]  /*0820*/  @!P1 LDG.E.U16 R11, desc[UR4][R28.64] ;  /* 0x000000041c0b9981 */ /* 0x000368000c1e1500 */
[----:B------:R1:W5:Y:S02]  /*0830*/  @!P4 LDG.E.U16 R19, desc[UR4][R30.64] ;  /* 0x000000041e13c981 */ /* 0x000364000c1e1500 */
[----:B-1----:R-:W1:Y:S08]  /*0840*/  @!P2 LDC.64 R28, c[0x0][0x228] ;  /* 0x00008a00ff1cab82 */ /* 0x002e700000000a00 */
[----:B------:R-:W1:Y:S01]  /*0850*/  @!P2 LDC.64 R30, c[0x0][0x220] ;  /* 0x00008800ff1eab82 */ /* 0x000e620000000a00 */
[----:B0-----:R-:W-:Y:S01]  /*0860*/  @!P1 IMAD.WIDE.U32 R14, R13, 0x2, R14 ;  /* 0x000000020d0e9825 */ /* 0x001fe200078e000e */
[----:B------:R-:W-:-:S03]  /*0870*/  PRMT R18, RZ, 0x7610, R18 ;  /* 0x00007610ff127816 */ /* 0x000fc60000000012 */
[----:B------:R-:W-:Y:S02]  /*0880*/  @!P2 IMAD.IADD R13, R0, 0x1, R3 ;  /* 0x00000001000da824 */ /* 0x000fe400078e0203 */
[----:B------:R-:W-:Y:S01]  /*0890*/  @!P2 VIADD R3, R3, 0x80 ;  /* 0x000000800303a836 */ /* 0x000fe20000000000 */
[----:B------:R0:W5:Y:S04]  /*08a0*/  @!P1 LDG.E.U16 R18, desc[UR4][R14.64] ;  /* 0x000000040e129981 */ /* 0x000168000c1e1500 */
[----:B------:R-:W-:Y:S02]  /*08b0*/  ISETP.GE.AND P1, PT, R3, R2, PT ;  /* 0x000000020300720c */ /* 0x000fe40003f26270 */
[----:B------:R-:W-:Y:S01]  /*08c0*/  PRMT R17, RZ, 0x7610, R17 ;  /* 0x00007610ff117816 */ /* 0x000fe20000000011 */
[----:B-1----:R-:W-:Y:S01]  /*08d0*/  @!P2 IMAD.WIDE.U32 R28, R13, 0x2, R28 ;  /* 0x000000020d1ca825 */ /* 0x002fe200078e001c */
[----:B0-----:R-:W-:-:S04]  /*08e0*/  PRMT R14, RZ, 0x7610, R14 ;  /* 0x00007610ff0e7816 */ /* 0x001fc8000000000e */
[----:B------:R0:W5:Y:S01]  /*08f0*/  @!P2 LDG.E.U16 R17, desc[UR4][R28.64] ;  /* 0x000000041c11a981 */ /* 0x000162000c1e1500 */
[----:B------:R-:W-:-:S05]  /*0900*/  @!P2 IMAD.WIDE.U32 R30, R13, 0x2, R30 ;  /* 0x000000020d1ea825 */ /* 0x000fca00078e001e */
[----:B------:R1:W5:Y:S01]  /*0910*/  @!P2 LDG.E.U16 R14, desc[UR4][R30.64] ;  /* 0x000000041e0ea981 */ /* 0x000362000c1e1500 */
[----:B0-----:R-:W0:Y:S08]  /*0920*/  @!P1 LDC.64 R28, c[0x0][0x228] ;  /* 0x00008a00ff1c9b82 */ /* 0x001e300000000a00 */
[----:B-1----:R-:W1:Y:S01]  /*0930*/  @!P1 LDC.64 R30, c[0x0][0x220] ;  /* 0x00008800ff1e9b82 */ /* 0x002e620000000a00 */
[----:B------:R-:W-:-:S02]  /*0940*/  @!P1 IADD3 R3, R0, R3, RZ ;  /* 0x0000000300039210 */ /* 0x000fc40007ffe0ff */
[----:B------:R-:W-:Y:S02]  /*0950*/  PRMT R13, RZ, 0x7610, R13 ;  /* 0x00007610ff0d7816 */ /* 0x000fe4000000000d */
[----:B------:R-:W-:Y:S01]  /*0960*/  PRMT R15, RZ, 0x7610, R15 ;  /* 0x00007610ff0f7816 */ /* 0x000fe2000000000f */
[----:B0-----:R-:W-:-:S05]  /*0970*/  @!P1 IMAD.WIDE.U32 R28, R3, 0x2, R28 ;  /* 0x00000002031c9825 */ /* 0x001fca00078e001c */
[----:B------:R-:W5:Y:S01]  /*0980*/  @!P1 LDG.E.U16 R15, desc[UR4][R28.64] ;  /* 0x000000041c0f9981 */ /* 0x000f62000c1e1500 */
[----:B-1----:R-:W-:-:S05]  /*0990*/  @!P1 IMAD.WIDE.U32 R30, R3, 0x2, R30 ;  /* 0x00000002031e9825 */ /* 0x002fca00078e001e */
[----:B------:R0:W5:Y:S01]  /*09a0*/  @!P1 LDG.E.U16 R13, desc[UR4][R30.64] ;  /* 0x000000041e0d9981 */ /* 0x000162000c1e1500 */
[----:B------:R-:W1:Y:S01]  /*09b0*/  S2R R3, SR_TID.X ;  /* 0x0000000000037919 */ /* 0x000e620000002100 */
[----:B0-----:R-:W0:Y:S01]  /*09c0*/  @!P0 LDC.64 R30, c[0x0][0x218] ;  /* 0x00008600ff1e8b82 */ /* 0x001e220000000a00 */
[----:B------:R-:W-:Y:S04]  /*09d0*/  BSSY B0, `(.L_x_2882) ;  /* 0x0000060000007945 */ /* 0x000fe80003800000 */
[----:B------:R-:W-:Y:S01]  /*09e0*/  BSSY B1, `(.L_x_2883) ;  /* 0x0000058000017945 */ /* 0x000fe20003800000 */
[C---:B-1----:R-:W-:Y:S02]  /*09f0*/  VIADD R28, R3.reuse, 0x200 ;  /* 0x00000200031c7836 */ /* 0x042fe40000000000 */
[----:B------:R-:W-:-:S02]  /*0a00*/  VIADD R29, R3, 0x380 ;  /* 0x00000380031d7836 */ /* 0x000fc40000000000 */
[----:B----4-:R-:W-:Y:S02]  /*0a10*/  @!P0 IMAD.U32 R25, R25, 0x10000, RZ ;  /* 0x0001000019198824 */ /* 0x010fe400078e00ff */
[----:B---3--:R-:W-:-:S05]  /*0a20*/  @!P0 IMAD.U32 R16, R16, 0x10000, RZ ;  /* 0x0001000010108824 */ /* 0x008fca00078e00ff */
[----:B------:R-:W-:Y:S01]  /*0a30*/  @!P0 LOP3.LUT R25, R25, 0x80000000, R16, 0xb8, !PT ;  /* 0x8000000019198812 */ /* 0x000fe200078eb810 */
[----:B------:R-:W-:-:S05]  /*0a40*/  VIADD R16, R3, 0x80 ;  /* 0x0000008003107836 */ /* 0x000fca0000000000 */
[----:B------:R-:W-:-:S13]  /*0a50*/  ISETP.GE.AND P4, PT, R16, R2, PT ;  /* 0x000000021000720c */ /* 0x000fda0003f86270 */
[----:B--2---:R-:W-:Y:S01]  /*0a60*/  @!P4 IMAD.U32 R27, R27, 0x10000, RZ ;  /* 0x000100001b1bc824 */ /* 0x004fe200078e00ff */
[----:B------:R-:W-:-:S04]  /*0a70*/  @!P4 SHF.L.U32 R26, R26, 0x10, RZ ;  /* 0x000000101a1ac819 */ /* 0x000fc800000006ff */
[----:B------:R-:W-:Y:S01]  /*0a80*/  @!P4 LOP3.LUT R26, R27, 0x80000000, R26, 0xb8, !PT ;  /* 0x800000001b1ac812 */ /* 0x000fe200078eb81a */
[----:B------:R-:W-:-:S05]  /*0a90*/  VIADD R27, R3, 0x100 ;  /* 0x00000100031b7836 */ /* 0x000fca0000000000 */
[-C--:B------:R-:W-:Y:S01]  /*0aa0*/  ISETP.GE.AND P1, PT, R27, R2.reuse, PT ;  /* 0x000000021b00720c */ /* 0x080fe20003f26270 */
[C---:B------:R-:W-:Y:S01]  /*0ab0*/  VIADD R27, R3.reuse, 0x180 ;  /* 0x00000180031b7836 */ /* 0x040fe20000000000 */
[----:B------:R-:W-:Y:S02]  /*0ac0*/  @!P0 F2FP.BF16.F32.PACK_AB R24, RZ, R25 ;  /* 0x00000019ff18823e */ /* 0x000fe400000010ff */
[----:B------:R-:W-:Y:S02]  /*0ad0*/  IADD3 R25, R3, 0x280, RZ ;  /* 0x0000028003197810 */ /* 0x000fe40007ffe0ff */
[-C--:B------:R-:W-:Y:S01]  /*0ae0*/  ISETP.GE.AND P2, PT, R27, R2.reuse, PT ;  /* 0x000000021b00720c */ /* 0x080fe20003f46270 */
[----:B------:R-:W-:Y:S01]  /*0af0*/  @!P0 IMAD.IADD R27, R0, 0x1, R3 ;  /* 0x00000001001b8824 */ /* 0x000fe200078e0203 */
[----:B------:R-:W-:-:S03]  /*0b00*/  ISETP.GE.AND P6, PT, R25, R2, PT ;  /* 0x000000021900720c */ /* 0x000fc60003fc6270 */
[----:B0-----:R-:W-:-:S04]  /*0b10*/  @!P0 IMAD.WIDE.U32 R30, R27, 0x2, R30 ;  /* 0x000000021b1e8825 */ /* 0x001fc800078e001e */
[----:B------:R-:W-:Y:S01]  /*0b20*/  VIADD R27, R3, 0x300 ;  /* 0x00000300031b7836 */ /* 0x000fe20000000000 */
[----:B------:R-:W-:Y:S02]  /*0b30*/  @!P4 F2FP.BF16.F32.PACK_AB R4, RZ, R26 ;  /* 0x0000001aff04c23e */ /* 0x000fe400000010ff */
[-C--:B------:R-:W-:Y:S02]  /*0b40*/  ISETP.GE.AND P3, PT, R28, R2.reuse, PT ;  /* 0x000000021c00720c */ /* 0x080fe40003f66270 */
[-C--:B------:R-:W-:Y:S02]  /*0b50*/  ISETP.GE.AND P5, PT, R27, R2.reuse, PT ;  /* 0x000000021b00720c */ /* 0x080fe40003fa6270 */
[----:B------:R-:W-:Y:S02]  /*0b60*/  ISETP.GE.AND P4, PT, R29, R2, PT ;  /* 0x000000021d00720c */ /* 0x000fe40003f86270 */
[----:B------:R-:W-:Y:S02]  /*0b70*/  PRMT R26, R24, 0x7610, R26 ;  /* 0x00007610181a7816 */ /* 0x000fe4000000001a */
[----:B------:R-:W-:-:S03]  /*0b80*/  @!P0 MOV R3, R16 ;  /* 0x0000001000038202 */ /* 0x000fc60000000f00 */
[----:B------:R0:W-:Y:S01]  /*0b90*/  @!P0 STG.E.U16 desc[UR4][R30.64], R26 ;  /* 0x0000001a1e008986 */ /* 0x0001e2000c101504 */
[----:B------:R-:W-:Y:S01]  /*0ba0*/  ISETP.GE.AND P0, PT, R3, R2, PT ;  /* 0x000000020300720c */ /* 0x000fe20003f06270 */
[----:B------:R-:W-:Y:S02]  /*0bb0*/  @!P1 IMAD.U32 R24, R21, 0x10000, RZ ;  /* 0x0001000015189824 */ /* 0x000fe400078e00ff */
[----:B------:R-:W-:Y:S02]  /*0bc0*/  @!P2 IMAD.U32 R21, R20, 0x10000, RZ ;  /* 0x000100001415a824 */ /* 0x000fe400078e00ff */
[----:B------:R-:W-:Y:S02]  /*0bd0*/  @!P1 IMAD.U32 R23, R23, 0x10000, RZ ;  /* 0x0001000017179824 */ /* 0x000fe400078e00ff */
[----:B------:R-:W-:Y:S01]  /*0be0*/  @!P2 IMAD.U32 R22, R22, 0x10000, RZ ;  /* 0x000100001616a824 */ /* 0x000fe200078e00ff */
[----:B-----5:R-:W-:Y:S01]  /*0bf0*/  @!P6 SHF.L.U32 R11, R11, 0x10, RZ ;  /* 0x000000100b0be819 */ /* 0x020fe200000006ff */
[----:B------:R-:W-:-:S02]  /*0c00*/  @!P3 IMAD.U32 R20, R12, 0x10000, RZ ;  /* 0x000100000c14b824 */ /* 0x000fc400078e00ff */
[----:B------:R-:W-:Y:S01]  /*0c10*/  @!P3 IMAD.U32 R19, R19, 0x10000, RZ ;  /* 0x000100001313b824 */ /* 0x000fe200078e00ff */
[----:B------:R-:W-:Y:S02]  /*0c20*/  @!P1 LOP3.LUT R16, R23, 0x80000000, R24, 0xb8, !PT ;  /* 0x8000000017109812 */ /* 0x000fe400078eb818 */
[----:B------:R-:W-:Y:S02]  /*0c30*/  @!P2 LOP3.LUT R12, R22, 0x80000000, R21, 0xb8, !PT ;  /* 0x80000000160ca812 */ /* 0x000fe400078eb815 */
[----:B------:R-:W-:Y:S02]  /*0c40*/  @!P3 LOP3.LUT R19, R20, 0x80000000, R19, 0xb8, !PT ;  /* 0x800000001413b812 */ /* 0x000fe400078eb813 */
[----:B------:R-:W-:Y:S01]  /*0c50*/  @!P1 F2FP.BF16.F32.PACK_AB R5, RZ, R16 ;  /* 0x00000010ff05923e */ /* 0x000fe200000010ff */
[----:B------:R-:W-:-:S05]  /*0c60*/  @!P6 IMAD.U32 R18, R18, 0x10000, RZ ;  /* 0x000100001212e824 */ /* 0x000fca00078e00ff */
[----:B------:R-:W-:Y:S01]  /*0c70*/  @!P6 LOP3.LUT R11, R11, 0x80000000, R18, 0xb8, !PT ;  /* 0x800000000b0be812 */ /* 0x000fe200078eb812 */
[----:B------:R-:W-:Y:S02]  /*0c80*/  @!P5 IMAD.U32 R17, R17, 0x10000, RZ ;  /* 0x000100001111d824 */ /* 0x000fe400078e00ff */
[----:B------:R-:W-:Y:S01]  /*0c90*/  @!P5 IMAD.U32 R14, R14, 0x10000, RZ ;  /* 0x000100000e0ed824 */ /* 0x000fe200078e00ff */
[----:B------:R-:W-:-:S04]  /*0ca0*/  @!P2 F2FP.BF16.F32.PACK_AB R6, RZ, R12 ;  /* 0x0000000cff06a23e */ /* 0x000fc800000010ff */
[----:B------:R-:W-:Y:S02]  /*0cb0*/  @!P5 LOP3.LUT R14, R14, 0x80000000, R17, 0xb8, !PT ;  /* 0x800000000e0ed812 */ /* 0x000fe400078eb811 */
[----:B------:R-:W-:Y:S02]  /*0cc0*/  @!P3 F2FP.BF16.F32.PACK_AB R7, RZ, R19 ;  /* 0x00000013ff07b23e */ /* 0x000fe400000010ff */
[----:B------:R-:W-:Y:S02]  /*0cd0*/  @!P6 F2FP.BF16.F32.PACK_AB R8, RZ, R11 ;  /* 0x0000000bff08e23e */ /* 0x000fe400000010ff */
[----:B------:R-:W-:Y:S02]  /*0ce0*/  @!P5 F2FP.BF16.F32.PACK_AB R9, RZ, R14 ;  /* 0x0000000eff09d23e */ /* 0x000fe400000010ff */
[----:B------:R-:W-:Y:S01]  /*0cf0*/  @!P4 SHF.L.U32 R18, R15, 0x10, RZ ;  /* 0x000000100f12c819 */ /* 0x000fe200000006ff */
[----:B------:R-:W-:-:S05]  /*0d00*/  @!P4 IMAD.U32 R13, R13, 0x10000, RZ ;  /* 0x000100000d0dc824 */ /* 0x000fca00078e00ff */
[----:B------:R-:W-:-:S04]  /*0d10*/  @!P4 LOP3.LUT R13, R13, 0x80000000, R18, 0xb8, !PT ;  /* 0x800000000d0dc812 */ /* 0x000fc800078eb812 */
[----:B------:R-:W-:Y:S01]  /*0d20*/  @!P4 F2FP.BF16.F32.PACK_AB R10, RZ, R13 ;  /* 0x0000000dff0ac23e */ /* 0x000fe200000010ff */
[----:B0-----:R-:W-:Y:S06]  /*0d30*/  @P0 BRA `(.L_x_2884) ;  /* 0x0000000000300947 */ /* 0x001fec0003800000 */
[----:B------:R-:W0:Y:S01]  /*0d40*/  LDC.64 R12, c[0x0][0x218] ;  /* 0x00008600ff0c7b82 */ /* 0x000e220000000a00 */
[----:B------:R-:W-:Y:S02]  /*0d50*/  IMAD.IADD R11, R0, 0x1, R3 ;  /* 0x00000001000b7824 */ /* 0x000fe400078e0203 */
[----:B------:R-:W-:-:S05]  /*0d60*/  VIADD R3, R3, 0x80 ;  /* 0x0000008003037836 */ /* 0x000fca0000000000 */
        /* <DEDUP_REMOVED lines=9> */
.L_x_2884:
[----:B------:R-:W-:-:S13]  /*0e00*/  ISETP.GE.AND P0, PT, R3, R2, PT ;  /* 0x000000020300720c */ /* 0x000fda0003f06270 */
[----:B------:R-:W-:Y:S05]  /*0e10*/  @P0 BRA `(.L_x_2886) ;  /* 0x0000000000300947 */ /* 0x000fea0003800000 */
[----:B0-----:R-:W0:Y:S01]  /*0e20*/  LDC.64 R4, c[0x0][0x218] ;  /* 0x00008600ff047b82 */ /* 0x001e220000000a00 */
[----:B------:R-:W-:Y:S01]  /*0e30*/  IADD3 R11, R0, R3, RZ ;  /* 0x00000003000b7210 */ /* 0x000fe20007ffe0ff */
[----:B------:R-:W-:-:S04]  /*0e40*/  VIADD R3, R3, 0x80 ;  /* 0x0000008003037836 */ /* 0x000fc80000000000 */
[----:B0-----:R-:W-:-:S05]  /*0e50*/  IMAD.WIDE.U32 R4, R11, 0x2, R4 ;  /* 0x000000020b047825 */ /* 0x001fca00078e0004 */
[----:B------:R1:W-:Y:S02]  /*0e60*/  STG.E.U16 desc[UR4][R4.64], R6 ;  /* 0x0000000604007986 */ /* 0x0003e4000c101504 */
.L_x_2885:
[----:B------:R-:W-:-:S13]  /*0e70*/  ISETP.GE.AND P0, PT, R3, R2, PT ;  /* 0x000000020300720c */ /* 0x000fda0003f06270 */
[----:B------:R-:W-:Y:S05]  /*0e80*/  @P0 BRA `(.L_x_2887) ;  /* 0x0000000000340947 */ /* 0x000fea0003800000 */
[----:B01----:R-:W0:Y:S01]  /*0e90*/  LDC.64 R4, c[0x0][0x218] ;  /* 0x00008600ff047b82 */ /* 0x003e220000000a00 */
[----:B------:R-:W-:Y:S02]  /*0ea0*/  IMAD.IADD R11, R0, 0x1, R3 ;  /* 0x00000001000b7824 */ /* 0x000fe400078e0203 */
[----:B------:R-:W-:Y:S02]  /*0eb0*/  VIADD R3, R3, 0x80 ;  /* 0x0000008003037836 */ /* 0x000fe40000000000 */
[----:B0-----:R-:W-:-:S05]  /*0ec0*/  IMAD.WIDE.U32 R4, R11, 0x2, R4 ;  /* 0x000000020b047825 */ /* 0x001fca00078e0004 */
[----:B------:R1:W-:Y:S02]  /*0ed0*/  STG.E.U16 desc[UR4][R4.64], R7 ;  /* 0x0000000704007986 */ /* 0x0003e4000c101504 */
.L_x_2886:
[----:B------:R-:W-:-:S13]  /*0ee0*/  ISETP.GE.AND P0, PT, R3, R2, PT ;  /* 0x000000020300720c */ /* 0x000fda0003f06270 */
[----:B------:R-:W-:Y:S05]  /*0ef0*/  @P0 BREAK B1 ;  /* 0x0000000000010942 */ /* 0x000fea0003800000 */
[----:B------:R-:W-:Y:S05]  /*0f00*/  @P0 BRA `(.L_x_2888) ;  /* 0x0000000000300947 */ /* 0x000fea0003800000 */
[----:B01----:R-:W0:Y:S01]  /*0f10*/  LDC.64 R4, c[0x0][0x218] ;  /* 0x00008600ff047b82 */ /* 0x003e220000000a00 */
[----:B------:R-:W-:Y:S01]  /*0f20*/  IMAD.IADD R7, R0, 0x1, R3 ;  /* 0x0000000100077824 */ /* 0x000fe200078e0203 */
[----:B------:R-:W-:-:S03]  /*0f30*/  IADD3 R3, R3, 0x80, RZ ;  /* 0x0000008003037810 */ /* 0x000fc60007ffe0ff */
[----:B0-----:R-:W-:-:S05]  /*0f40*/  IMAD.WIDE.U32 R4, R7, 0x2, R4 ;  /* 0x0000000207047825 */ /* 0x001fca00078e0004 */
[----:B------:R2:W-:Y:S02]  /*0f50*/  STG.E.U16 desc[UR4][R4.64], R8 ;  /* 0x0000000804007986 */ /* 0x0005e4000c101504 */
.L_x_2887:
[----:B------:R-:W-:Y:S05]  /*0f60*/  BSYNC B1 ;  /* 0x0000000000017941 */ /* 0x000fea0003800000 */
.L_x_2883:
[----:B------:R-:W-:-:S13]  /*0f70*/  ISETP.GE.AND P0, PT, R3, R2, PT ;  /* 0x000000020300720c */ /* 0x000fda0003f06270 */
[----:B012---:R-:W0:Y:S01]  /*0f80*/  @!P0 LDC.64 R4, c[0x0][0x218] ;  /* 0x00008600ff048b82 */ /* 0x007e220000000a00 */
[----:B------:R-:W-:Y:S02]  /*0f90*/  @!P0 IMAD.IADD R7, R0, 0x1, R3 ;  /* 0x0000000100078824 */ /* 0x000fe400078e0203 */
[----:B------:R-:W-:Y:S02]  /*0fa0*/  @!P0 VIADD R3, R3, 0x80 ;  /* 0x0000008003038836 */ /* 0x000fe40000000000 */
[----:B0-----:R-:W-:-:S05]  /*0fb0*/  @!P0 IMAD.WIDE.U32 R4, R7, 0x2, R4 ;  /* 0x0000000207048825 */ /* 0x001fca00078e0004 */
[----:B------:R2:W-:Y:S02]  /*0fc0*/  @!P0 STG.E.U16 desc[UR4][R4.64], R9 ;  /* 0x0000000904008986 */ /* 0x0005e4000c101504 */
.L_x_2888:
[----:B------:R-:W-:Y:S05]  /*0fd0*/  BSYNC B0 ;  /* 0x0000000000007941 */ /* 0x000fea0003800000 */
.L_x_2882:
[----:B------:R-:W-:Y:S05]  /*0fe0*/  WARPSYNC.ALL ;  /* 0x0000000000007948 */ /* 0x000fea0003800000 */
[----:B------:R-:W-:-:S13]  /*0ff0*/  ISETP.GE.AND P0, PT, R3, R2, PT ;  /* 0x000000020300720c */ /* 0x000fda0003f06270 */
[----:B------:R-:W-:Y:S05]  /*1000*/  @P0 EXIT ;  /* 0x000000000000094d */ /* 0x000fea0003800000 */
[----:B012---:R-:W0:Y:S01]  /*1010*/  LDC.64 R4, c[0x0][0x218] ;  /* 0x00008600ff047b82 */ /* 0x007e220000000a00 */
[----:B------:R-:W-:-:S04]  /*1020*/  IMAD.IADD R3, R0, 0x1, R3 ;  /* 0x0000000100037824 */ /* 0x000fc800078e0203 */
[----:B0-----:R-:W-:-:S05]  /*1030*/  IMAD.WIDE.U32 R2, R3, 0x2, R4 ;  /* 0x0000000203027825 */ /* 0x001fca00078e0004 */
[----:B------:R-:W-:Y:S01]  /*1040*/  STG.E.U16 desc[UR4][R2.64], R10 ;  /* 0x0000000a02007986 */ /* 0x000fe2000c101504 */
[----:B------:R-:W-:Y:S05]  /*1050*/  EXIT ;  /* 0x000000000000794d */ /* 0x000fea0003800000 */
.L_x_2889:
        /* <DEDUP_REMOVED lines=10> */
.L_x_8034:


//--------------------- .text._ZN2at6native29vectorized_elementwise_kernelILi4ENS0_13BinaryFunctorIN3c108BFloat16ES4_S4_ZZZNS0_20copysign_kernel_cudaERNS_18TensorIteratorBaseEENKUlvE_clEvENKUlvE1_clEvEUlS4_S4_E_EESt5arrayIPcLm3EEEEviT0_T1_ --------------------------
	.section	.text._ZN2at6native29vectorized_elementwise_kernelILi4ENS0_13BinaryFunctorIN3c108BFloat16ES4_S4_ZZZNS0_20copysign_kernel_cudaERNS_18TensorIteratorBaseEENKUlvE_clEvENKUlvE1_clEvEUlS4_S4_E_EESt5arrayIPcLm3EEEEviT0_T1_,"ax",@progbits
	.align	128
        .global         _ZN2at6native29vectorized_elementwise_kernelILi4ENS0_13BinaryFunctorIN3c108BFloat16ES4_S4_ZZZNS0_20copysign_kernel_cudaERNS_18TensorIteratorBaseEENKUlvE_clEvENKUlvE1_clEvEUlS4_S4_E_EESt5arrayIPcLm3EEEEviT0_T1_
        .type           _ZN2at6native29vectorized_elementwise_kernelILi4ENS0_13BinaryFunctorIN3c108BFloat16ES4_S4_ZZZNS0_20copysign_kernel_cudaERNS_18TensorIteratorBaseEENKUlvE_clEvENKUlvE1_clEvEUlS4_S4_E_EESt5arrayIPcLm3EEEEviT0_T1_,@function
        .size           _ZN2at6native29vectorized_elementwise_kernelILi4ENS0_13BinaryFunctorIN3c108BFloat16ES4_S4_ZZZNS0_20copysign_kernel_cudaERNS_18TensorIteratorBaseEENKUlvE_clEvENKUlvE1_clEvEUlS4_S4_E_EESt5arrayIPcLm3EEEEviT0_T1_,(.L_x_8035 - _ZN2at6native29vectorized_elementwise_kernelILi4ENS0_13BinaryFunctorIN3c108BFloat16ES4_S4_ZZZNS0_20copysign_kernel_cudaERNS_18TensorIteratorBaseEENKUlvE_clEvENKUlvE1_clEvEUlS4_S4_E_EESt5arrayIPcLm3EEEEviT0_T1_)
        .other          _ZN2at6native29vectorized_elementwise_kernelILi4ENS0_13BinaryFunctorIN3c108BFloat16ES4_S4_ZZZNS0_20copysign_kernel_cudaERNS_18TensorIteratorBaseEENKUlvE_clEvENKUlvE1_clEvEUlS4_S4_E_EESt5arrayIPcLm3EEEEviT0_T1_,@"STO_CUDA_ENTRY STV_DEFAULT"
_ZN2at6native29vectorized_elementwise_kernelILi4ENS0_13BinaryFunctorIN3c108BFloat16ES4_S4_ZZZNS0_20copysign_kernel_cudaERNS_18TensorIteratorBaseEENKUlvE_clEvENKUlvE1_clEvEUlS4_S4_E_EESt5arrayIPcLm3EEEEviT0_T1_:
.text._ZN2at6native29vectorized_elementwise_kernelILi4ENS0_13BinaryFunctorIN3c108BFloat16ES4_S4_ZZZNS0_20copysign_kernel_cudaERNS_18TensorIteratorBaseEENKUlvE_clEvENKUlvE1_clEvEUlS4_S4_E_EESt5arrayIPcLm3EEEEviT0_T1_:
        /* <DEDUP_REMOVED lines=19> */
[----:B------:R4:W4:Y:S01]  /*0130*/  LDG.E.64 R6, desc[UR4][R14.64+0x400] ;  /* 0x000400040e067981 */ /* 0x000922000c1e1b00 */
[----:B---3--:R-:W-:-:S04]  /*0140*/  IMAD.WIDE.U32 R8, R0, 0x2, R8 ;  /* 0x0000000200087825 */ /* 0x008fc800078e0008 */
[----:B------:R-:W-:Y:S01]  /*0150*/  IMAD.WIDE R8, R2, 0x8, R8 ;  /* 0x0000000802087825 */ /* 0x000fe200078e0208 */
[----:B--2---:R-:W-:-:S03]  /*0160*/  PRMT R16, R19, 0x7632, R16 ;  /* 0x0000763213107816 */ /* 0x004fc60000000010 */
[----:B------:R-:W-:Y:S01]  /*0170*/  IMAD.U32 R20, R19, 0x10000, RZ ;  /* 0x0001000013147824 */ /* 0x000fe200078e00ff */
[C---:B-----5:R-:W-:Y:S01]  /*0180*/  PRMT R17, R10.reuse, 0x7632, R17 ;  /* 0x000076320a117816 */ /* 0x060fe20000000011 */
[----:B------:R-:W-:Y:S01]  /*0190*/  IMAD.U32 R19, R10, 0x10000, RZ ;  /* 0x000100000a137824 */ /* 0x000fe200078e00ff */
[C---:B------:R-:W-:Y:S01]  /*01a0*/  PRMT R10, R11.reuse, 0x7632, R10 ;  /* 0x000076320b0a7816 */ /* 0x040fe2000000000a */
[----:B------:R-:W-:Y:S02]  /*01b0*/  IMAD.U32 R11, R11, 0x10000, RZ ;  /* 0x000100000b0b7824 */ /* 0x000fe400078e00ff */
[----:B------:R-:W-:Y:S02]  /*01c0*/  IMAD.U32 R16, R16, 0x10000, RZ ;  /* 0x0001000010107824 */ /* 0x000fe400078e00ff */
[----:B0-----:R-:W-:Y:S01]  /*01d0*/  IMAD.U32 R13, R10, 0x10000, RZ ;  /* 0x000100000a0d7824 */ /* 0x001fe200078e00ff */
[----:B------:R-:W-:Y:S01]  /*01e0*/  LOP3.LUT R10, R20, 0x80000000, R11, 0xb8, !PT ;  /* 0x80000000140a7812 */ /* 0x000fe200078eb80b */
[----:B----4-:R-:W-:Y:S01]  /*01f0*/  IMAD.U32 R15, R5, 0x10000, RZ ;  /* 0x00010000050f7824 */ /* 0x010fe200078e00ff */
[----:B------:R-:W-:-:S02]  /*0200*/  PRMT R0, R4, 0x7632, R0 ;  /* 0x0000763204007816 */ /* 0x000fc40000000000 */
[----:B------:R-:W-:Y:S01]  /*0210*/  LOP3.LUT R11, R16, 0x80000000, R13, 0xb8, !PT ;  /* 0x80000000100b7812 */ /* 0x000fe200078eb80d */
[----:B------:R-:W-:Y:S01]  /*0220*/  IMAD.U32 R13, R4, 0x10000, RZ ;  /* 0x00010000040d7824 */ /* 0x000fe200078e00ff */
[----:B------:R-:W-:Y:S02]  /*0230*/  PRMT R4, R5, 0x7632, R4 ;  /* 0x0000763205047816 */ /* 0x000fe40000000004 */
[----:B------:R-:W-:Y:S02]  /*0240*/  PRMT R5, R6, 0x7632, R5 ;  /* 0x0000763206057816 */ /* 0x000fe40000000005 */
[----:B------:R-:W-:Y:S02]  /*0250*/  PRMT R3, R18, 0x7632, R3 ;  /* 0x0000763212037816 */ /* 0x000fe40000000003 */
[----:B------:R-:W-:Y:S02]  /*0260*/  SHF.L.U32 R14, R6, 0x10, RZ ;  /* 0x00000010060e7819 */ /* 0x000fe400000006ff */
[----:B------:R-:W-:Y:S01]  /*0270*/  PRMT R6, R7, 0x7632, R6 ;  /* 0x0000763207067816 */ /* 0x000fe20000000006 */
[----:B------:R-:W-:Y:S01]  /*0280*/  IMAD.U32 R18, R18, 0x10000, RZ ;  /* 0x0001000012127824 */ /* 0x000fe200078e00ff */
[----:B------:R-:W-:Y:S01]  /*0290*/  SHF.L.U32 R12, R3, 0x10, RZ ;  /* 0x00000010030c7819 */ /* 0x000fe200000006ff */
[----:B------:R-:W-:-:S02]  /*02a0*/  IMAD.U32 R17, R17, 0x10000, RZ ;  /* 0x0001000011117824 */ /* 0x000fc400078e00ff */
[----:B------:R-:W-:Y:S01]  /*02b0*/  IMAD.U32 R16, R7, 0x10000, RZ ;  /* 0x0001000007107824 */ /* 0x000fe200078e00ff */
[----:B------:R-:W-:Y:S01]  /*02c0*/  SHF.L.U32 R7, R6, 0x10, RZ ;  /* 0x0000001006077819 */ /* 0x000fe200000006ff */
[----:B------:R-:W-:Y:S02]  /*02d0*/  IMAD.U32 R0, R0, 0x10000, RZ ;  /* 0x0001000000007824 */ /* 0x000fe400078e00ff */
[----:B------:R-:W-:Y:S02]  /*02e0*/  IMAD.U32 R4, R4, 0x10000, RZ ;  /* 0x0001000004047824 */ /* 0x000fe400078e00ff */
[----:B------:R-:W-:Y:S01]  /*02f0*/  IMAD.U32 R5, R5, 0x10000, RZ ;  /* 0x0001000005057824 */ /* 0x000fe200078e00ff */
[----:B------:R-:W-:Y:S02]  /*0300*/  LOP3.LUT R3, R18, 0x80000000, R19, 0xb8, !PT ;  /* 0x8000000012037812 */ /* 0x000fe400078eb813 */
[----:B------:R-:W-:Y:S02]  /*0310*/  LOP3.LUT R12, R12, 0x80000000, R17, 0xb8, !PT ;  /* 0x800000000c0c7812 */ /* 0x000fe400078eb811 */
[----:B------:R-:W-:-:S02]  /*0320*/  LOP3.LUT R13, R13, 0x80000000, R14, 0xb8, !PT ;  /* 0x800000000d0d7812 */ /* 0x000fc400078eb80e */
[----:B------:R-:W-:Y:S02]  /*0330*/  LOP3.LUT R15, R15, 0x80000000, R16, 0xb8, !PT ;  /* 0x800000000f0f7812 */ /* 0x000fe400078eb810 */
[----:B------:R-:W-:Y:S02]  /*0340*/  LOP3.LUT R0, R0, 0x80000000, R5, 0xb8, !PT ;  /* 0x8000000000007812 */ /* 0x000fe400078eb805 */
[----:B------:R-:W-:Y:S02]  /*0350*/  LOP3.LUT R4, R4, 0x80000000, R7, 0xb8, !PT ;  /* 0x8000000004047812 */ /* 0x000fe400078eb807 */
[----:B------:R-:W-:Y:S02]  /*0360*/  F2FP.BF16.F32.PACK_AB R2, R12, R3 ;  /* 0x000000030c02723e */ /* 0x000fe400000010ff */
[----:B------:R-:W-:Y:S02]  /*0370*/  F2FP.BF16.F32.PACK_AB R3, R11, R10 ;  /* 0x0000000a0b03723e */ /* 0x000fe400000010ff */
[----:B------:R-:W-:-:S02]  /*0380*/  F2FP.BF16.F32.PACK_AB R14, R0, R13 ;  /* 0x0000000d000e723e */ /* 0x000fc400000010ff */
[----:B------:R-:W-:Y:S01]  /*0390*/  F2FP.BF16.F32.PACK_AB R15, R4, R15 ;  /* 0x0000000f040f723e */ /* 0x000fe200000010ff */
[----:B------:R-:W-:Y:S04]  /*03a0*/  STG.E.64 desc[UR4][R8.64], R2 ;  /* 0x0000000208007986 */ /* 0x000fe8000c101b04 */
[----:B------:R-:W-:Y:S01]  /*03b0*/  STG.E.64 desc[UR4][R8.64+0x400], R14 ;  /* 0x0004000e08007986 */ /* 0x000fe2000c101b04 */
[----:B------:R-:W-:Y:S05]  /*03c0*/  EXIT ;  /* 0x000000000000794d */ /* 0x000fea0003800000 */
.L_x_2890:
        /* <DEDUP_REMOVED lines=157> */
.L_x_2893:
[----:B------:R-:W-:-:S13]  /*0da0*/  ISETP.GE.AND P0, PT, R3, R2, PT ;  /* 0x000000020300720c */ /* 0x000fda0003f06270 */
[----:B------:R-:W-:Y:S05]  /*0db0*/  @P0 BRA `(.L_x_2895) ;  /* 0x0000000000300947 */ /* 0x000fea0003800000 */
[----:B0-----:R-:W0:Y:S01]  /*0dc0*/  LDC.64 R4, c[0x0][0x218] ;  /* 0x00008600ff047b82 */ /* 0x001e220000000a00 */
[----:B------:R-:W-:Y:S01]  /*0dd0*/  IADD3 R11, R0, R3, RZ ;  /* 0x00000003000b7210 */ /* 0x000fe20007ffe0ff */
[----:B------:R-:W-:-:S04]  /*0de0*/  VIADD R3, R3, 0x80 ;  /* 0x0000008003037836 */ /* 0x000fc80000000000 */
[----:B0-----:R-:W-:-:S05]  /*0df0*/  IMAD.WIDE.U32 R4, R11, 0x2, R4 ;  /* 0x000000020b047825 */ /* 0x001fca00078e0004 */
[----:B------:R1:W-:Y:S02]  /*0e00*/  STG.E.U16 desc[UR4][R4.64], R6 ;  /* 0x0000000604007986 */ /* 0x0003e4000c101504 */
.L_x_2894:
[----:B------:R-:W-:-:S13]  /*0e10*/  ISETP.GE.AND P0, PT, R3, R2, PT ;  /* 0x000000020300720c */ /* 0x000fda0003f06270 */
[----:B------:R-:W-:Y:S05]  /*0e20*/  @P0 BRA `(.L_x_2896) ;  /* 0x0000000000340947 */ /* 0x000fea0003800000 */
[----:B01----:R-:W0:Y:S01]  /*0e30*/  LDC.64 R4, c[0x0][0x218] ;  /* 0x00008600ff047b82 */ /* 0x003e220000000a00 */
[----:B------:R-:W-:Y:S02]  /*0e40*/  IMAD.IADD R11, R0, 0x1, R3 ;  /* 0x00000001000b7824 */ /* 0x000fe400078e0203 */
[----:B------:R-:W-:Y:S02]  /*0e50*/  VIADD R3, R3, 0x80 ;  /* 0x0000008003037836 */ /* 0x000fe40000000000 */
[----:B0-----:R-:W-:-:S05]  /*0e60*/  IMAD.WIDE.U32 R4, R11, 0x2, R4 ;  /* 0x000000020b047825 */ /* 0x001fca00078e0004 */
[----:B------:R1:W-:Y:S02]  /*0e70*/  STG.E.U16 desc[UR4][R4.64], R7 ;  /* 0x0000000704007986 */ /* 0x0003e4000c101504 */
.L_x_2895:
        /* <DEDUP_REMOVED lines=8> */
.L_x_2896:
[----:B------:R-:W-:Y:S05]  /*0f00*/  BSYNC B1 ;  /* 0x0000000000017941 */ /* 0x000fea0003800000 */
.L_x_2892:
[----:B------:R-:W-:-:S13]  /*0f10*/  ISETP.GE.AND P0, PT, R3, R2, PT ;  /* 0x000000020300720c */ /* 0x000fda0003f06270 */
[----:B012---:R-:W0:Y:S01]  /*0f20*/  @!P0 LDC.64 R4, c[0x0][0x218] ;  /* 0x00008600ff048b82 */ /* 0x007e220000000a00 */
[----:B------:R-:W-:Y:S02]  /*0f30*/  @!P0 IMAD.IADD R7, R0, 0x1, R3 ;  /* 0x0000000100078824 */ /* 0x000fe400078e0203 */
[----:B------:R-:W-:Y:S02]  /*0f40*/  @!P0 VIADD R3, R3, 0x80 ;  /* 0x0000008003038836 */ /* 0x000fe40000000000 */
[----:B0-----:R-:W-:-:S05]  /*0f50*/  @!P0 IMAD.WIDE.U32 R4, R7, 0x2, R4 ;  /* 0x0000000207048825 */ /* 0x001fca00078e0004 */
[----:B------:R2:W-:Y:S02]  /*0f60*/  @!P0 STG.E.U16 desc[UR4][R4.64], R9 ;  /* 0x0000000904008986 */ /* 0x0005e4000c101504 */
.L_x_2897:
[----:B------:R-:W-:Y:S05]  /*0f70*/  BSYNC B0 ;  /* 0x0000000000007941 */ /* 0x000fea0003800000 */
.L_x_2891:
        /* <DEDUP_REMOVED lines=8> */
.L_x_2898:
        /* <DEDUP_REMOVED lines=16> */
.L_x_8035:


//--------------------- .text._ZN2at6native29vectorized_elementwise_kernelILi8ENS0_13BinaryFunctorIN3c108BFloat16ES4_S4_ZZZNS0_20copysign_kernel_cudaERNS_18TensorIteratorBaseEENKUlvE_clEvENKUlvE1_clEvEUlS4_S4_E_EESt5arrayIPcLm3EEEEviT0_T1_ --------------------------
	.section	.text._ZN2at6native29vectorized_elementwise_kernelILi8ENS0_13BinaryFunctorIN3c108BFloat16ES4_S4_ZZZNS0_20copysign_kernel_cudaERNS_18TensorIteratorBaseEENKUlvE_clEvENKUlvE1_clEvEUlS4_S4_E_EESt5arrayIPcLm3EEEEviT0_T1_,"ax",@progbits
	.align	128
        .global         _ZN2at6native29vectorized_elementwise_kernelILi8ENS0_13BinaryFunctorIN3c108BFloat16ES4_S4_ZZZNS0_20copysign_kernel_cudaERNS_18TensorIteratorBaseEENKUlvE_clEvENKUlvE1_clEvEUlS4_S4_E_EESt5arrayIPcLm3EEEEviT0_T1_
        .type           _ZN2at6native29vectorized_elementwise_kernelILi8ENS0_13BinaryFunctorIN3c108BFloat16ES4_S4_ZZZNS0_20copysign_kernel_cudaERNS_18TensorIteratorBaseEENKUlvE_clEvENKUlvE1_clEvEUlS4_S4_E_EESt5arrayIPcLm3EEEEviT0_T1_,@function
        .size           _ZN2at6native29vectorized_elementwise_kernelILi8ENS0_13BinaryFunctorIN3c108BFloat16ES4_S4_ZZZNS0_20copysign_kernel_cudaERNS_18TensorIteratorBaseEENKUlvE_clEvENKUlvE1_clEvEUlS4_S4_E_EESt5arrayIPcLm3EEEEviT0_T1_,(.L_x_8036 - _ZN2at6native29vectorized_elementwise_kernelILi8ENS0_13BinaryFunctorIN3c108BFloat16ES4_S4_ZZZNS0_20copysign_kernel_cudaERNS_18TensorIteratorBaseEENKUlvE_clEvENKUlvE1_clEvEUlS4_S4_E_EESt5arrayIPcLm3EEEEviT0_T1_)
        .other          _ZN2at6native29vectorized_elementwise_kernelILi8ENS0_13BinaryFunctorIN3c108BFloat16ES4_S4_ZZZNS0_20copysign_kernel_cudaERNS_18TensorIteratorBaseEENKUlvE_clEvENKUlvE1_clEvEUlS4_S4_E_EESt5arrayIPcLm3EEEEviT0_T1_,@"STO_CUDA_ENTRY STV_DEFAULT"
_ZN2at6native29vectorized_elementwise_kernelILi8ENS0_13BinaryFunctorIN3c108BFloat16ES4_S4_ZZZNS0_20copysign_kernel_cudaERNS_18TensorIteratorBaseEENKUlvE_clEvENKUlvE1_clEvEUlS4_S4_E_EESt5arrayIPcLm3EEEEviT0_T1_:
.text._ZN2at6native29vectorized_elementwise_kernelILi8ENS0_13BinaryFunctorIN3c108BFloat16ES4_S4_ZZZNS0_20copysign_kernel_cudaERNS_18TensorIteratorBaseEENKUlvE_clEvENKUlvE1_clEvEUlS4_S4_E_EESt5arrayIPcLm3EEEEviT0_T1_:
        /* <DEDUP_REMOVED lines=12> */
[----:B0-----:R-:W-:-:S04]  /*00c0*/  IMAD.WIDE.U32 R14, R12, 0x10, R2 ;  /* 0x000000100c0e7825 */ /* 0x001fc800078e0002 */
[----:B--2---:R-:W-:Y:S01]  /*00d0*/  IMAD.WIDE R2, R0, 0x2, R4 ;  /* 0x0000000200027825 */ /* 0x004fe200078e0204 */
[----:B------:R-:W2:Y:S03]  /*00e0*/  LDG.E.128 R8, desc[UR4][R14.64] ;  /* 0x000000040e087981 */ /* 0x000ea6000c1e1d00 */
[----:B------:R-:W-:Y:S02]  /*00f0*/  IMAD.WIDE.U32 R4, R12, 0x10, R2 ;  /* 0x000000100c047825 */ /* 0x000fe400078e0002 */
[----:B------:R-:W0:Y:S04]  /*0100*/  LDC.64 R2, c[0x0][0x218] ;  /* 0x00008600ff027b82 */ /* 0x000e280000000a00 */
[----:B------:R-:W3:Y:S01]  /*0110*/  LDG.E.128 R4, desc[UR4][R4.64] ;  /* 0x0000000404047981 */ /* 0x000ee2000c1e1d00 */
[----:B0-----:R-:W-:-:S04]  /*0120*/  IMAD.WIDE.U32 R2, R0, 0x2, R2 ;  /* 0x0000000200027825 */ /* 0x001fc800078e0002 */
[----:B------:R-:W-:Y:S01]  /*0130*/  IMAD.WIDE R2, R12, 0x10, R2 ;  /* 0x000000100c027825 */ /* 0x000fe200078e0202 */
[----:B--2---:R-:W-:-:S03]  /*0140*/  PRMT R13, R8, 0x7632, R13 ;  /* 0x00007632080d7816 */ /* 0x004fc6000000000d */
[----:B------:R-:W-:Y:S01]  /*0150*/  IMAD.U32 R16, R8, 0x10000, RZ ;  /* 0x0001000008107824 */ /* 0x000fe200078e00ff */
[C---:B------:R-:W-:Y:S01]  /*0160*/  PRMT R8, R9.reuse, 0x7632, R8 ;  /* 0x0000763209087816 */ /* 0x040fe20000000008 */
[----:B------:R-:W-:Y:S01]  /*0170*/  IMAD.U32 R17, R9, 0x10000, RZ ;  /* 0x0001000009117824 */ /* 0x000fe200078e00ff */
[C---:B------:R-:W-:Y:S01]  /*0180*/  PRMT R9, R10.reuse, 0x7632, R9 ;  /* 0x000076320a097816 */ /* 0x040fe20000000009 */
[----:B------:R-:W-:Y:S01]  /*0190*/  IMAD.U32 R19, R10, 0x10000, RZ ;  /* 0x000100000a137824 */ /* 0x000fe200078e00ff */
[C---:B------:R-:W-:Y:S01]  /*01a0*/  PRMT R10, R11.reuse, 0x7632, R10 ;  /* 0x000076320b0a7816 */ /* 0x040fe2000000000a */
[----:B------:R-:W-:Y:S02]  /*01b0*/  IMAD.U32 R21, R11, 0x10000, RZ ;  /* 0x000100000b157824 */ /* 0x000fe400078e00ff */
[----:B------:R-:W-:Y:S01]  /*01c0*/  IMAD.U32 R13, R13, 0x10000, RZ ;  /* 0x000100000d0d7824 */ /* 0x000fe200078e00ff */
[C---:B---3--:R-:W-:Y:S01]  /*01d0*/  SHF.L.U32 R15, R4.reuse, 0x10, RZ ;  /* 0x00000010040f7819 */ /* 0x048fe200000006ff */
[C---:B------:R-:W-:Y:S01]  /*01e0*/  IMAD.U32 R18, R5.reuse, 0x10000, RZ ;  /* 0x0001000005127824 */ /* 0x040fe200078e00ff */
[----:B------:R-:W-:Y:S01]  /*01f0*/  PRMT R11, R4, 0x7632, R11 ;  /* 0x00007632040b7816 */ /* 0x000fe2000000000b */
[C---:B------:R-:W-:Y:S01]  /*0200*/  IMAD.U32 R20, R6.reuse, 0x10000, RZ ;  /* 0x0001000006147824 */ /* 0x040fe200078e00ff */
[----:B------:R-:W-:Y:S01]  /*0210*/  PRMT R4, R5, 0x7632, R4 ;  /* 0x0000763205047816 */ /* 0x000fe20000000004 */
[----:B------:R-:W-:Y:S01]  /*0220*/  IMAD.U32 R22, R7, 0x10000, RZ ;  /* 0x0001000007167824 */ /* 0x000fe200078e00ff */
[----:B------:R-:W-:Y:S01]  /*0230*/  PRMT R5, R6, 0x7632, R5 ;  /* 0x0000763206057816 */ /* 0x000fe20000000005 */
[----:B------:R-:W-:Y:S01]  /*0240*/  IMAD.U32 R0, R11, 0x10000, RZ ;  /* 0x000100000b007824 */ /* 0x000fe200078e00ff */
[----:B------:R-:W-:Y:S01]  /*0250*/  LOP3.LUT R6, R16, 0x80000000, R15, 0xb8, !PT ;  /* 0x8000000010067812 */ /* 0x000fe200078eb80f */
[----:B------:R-:W-:Y:S01]  /*0260*/  IMAD.U32 R8, R8, 0x10000, RZ ;  /* 0x0001000008087824 */ /* 0x000fe200078e00ff */
[----:B------:R-:W-:Y:S01]  /*0270*/  PRMT R14, R7, 0x7632, R14 ;  /* 0x00007632070e7816 */ /* 0x000fe2000000000e */
[----:B------:R-:W-:Y:S01]  /*0280*/  IMAD.U32 R10, R10, 0x10000, RZ ;  /* 0x000100000a0a7824 */ /* 0x000fe200078e00ff */
[----:B------:R-:W-:-:S02]  /*0290*/  LOP3.LUT R15, R17, 0x80000000, R18, 0xb8, !PT ;  /* 0x80000000110f7812 */ /* 0x000fc400078eb812 */
[----:B------:R-:W-:Y:S01]  /*02a0*/  SHF.L.U32 R17, R9, 0x10, RZ ;  /* 0x0000001009117819 */ /* 0x000fe200000006ff */
[----:B------:R-:W-:Y:S01]  /*02b0*/  IMAD.U32 R9, R4, 0x10000, RZ ;  /* 0x0001000004097824 */ /* 0x000fe200078e00ff */
[----:B------:R-:W-:Y:S01]  /*02c0*/  LOP3.LUT R13, R13, 0x80000000, R0, 0xb8, !PT ;  /* 0x800000000d0d7812 */ /* 0x000fe200078eb800 */
[----:B------:R-:W-:Y:S01]  /*02d0*/  IMAD.U32 R4, R5, 0x10000, RZ ;  /* 0x0001000005047824 */ /* 0x000fe200078e00ff */
[----:B------:R-:W-:Y:S02]  /*02e0*/  SHF.L.U32 R5, R14, 0x10, RZ ;  /* 0x000000100e057819 */ /* 0x000fe400000006ff */
[----:B------:R-:W-:Y:S02]  /*02f0*/  LOP3.LUT R16, R19, 0x80000000, R20, 0xb8, !PT ;  /* 0x8000000013107812 */ /* 0x000fe400078eb814 */
[----:B------:R-:W-:Y:S02]  /*0300*/  LOP3.LUT R7, R21, 0x80000000, R22, 0xb8, !PT ;  /* 0x8000000015077812 */ /* 0x000fe400078eb816 */
[----:B------:R-:W-:-:S02]  /*0310*/  LOP3.LUT R8, R8, 0x80000000, R9, 0xb8, !PT ;  /* 0x8000000008087812 */ /* 0x000fc400078eb809 */
[----:B------:R-:W-:Y:S02]  /*0320*/  LOP3.LUT R17, R17, 0x80000000, R4, 0xb8, !PT ;  /* 0x8000000011117812 */ /* 0x000fe400078eb804 */
[----:B------:R-:W-:Y:S02]  /*0330*/  LOP3.LUT R10, R10, 0x80000000, R5, 0xb8, !PT ;  /* 0x800000000a0a7812 */ /* 0x000fe400078eb805 */
[----:B------:R-:W-:Y:S02]  /*0340*/  F2FP.BF16.F32.PACK_AB R4, R13, R6 ;  /* 0x000000060d04723e */ /* 0x000fe400000010ff */
[----:B------:R-:W-:Y:S02]  /*0350*/  F2FP.BF16.F32.PACK_AB R5, R8, R15 ;  /* 0x0000000f0805723e */ /* 0x000fe400000010ff */
[----:B------:R-:W-:Y:S02]  /*0360*/  F2FP.BF16.F32.PACK_AB R6, R17, R16 ;  /* 0x000000101106723e */ /* 0x000fe400000010ff */
[----:B------:R-:W-:-:S05]  /*0370*/  F2FP.BF16.F32.PACK_AB R7, R10, R7 ;  /* 0x000000070a07723e */ /* 0x000fca00000010ff */
[----:B------:R-:W-:Y:S01]  /*0380*/  STG.E.128 desc[UR4][R2.64], R4 ;  /* 0x0000000402007986 */ /* 0x000fe2000c101d04 */
[----:B------:R-:W-:Y:S05]  /*0390*/  EXIT ;  /* 0x000000000000794d */ /* 0x000fea0003800000 */
.L_x_2899:
        /* <DEDUP_REMOVED lines=157> */
.L_x_2902:
[----:B------:R-:W-:-:S13]  /*0d70*/  ISETP.GE.AND P0, PT, R3, R2, PT ;  /* 0x000000020300720c */ /* 0x000fda0003f06270 */
[----:B------:R-:W-:Y:S05]  /*0d80*/  @P0 BRA `(.L_x_2904) ;  /* 0x0000000000300947 */ /* 0x000fea0003800000 */
[----:B0-----:R-:W0:Y:S01]  /*0d90*/  LDC.64 R4, c[0x0][0x218] ;  /* 0x00008600ff047b82 */ /* 0x001e220000000a00 */
[----:B------:R-:W-:Y:S01]  /*0da0*/  IADD3 R11, R0, R3, RZ ;  /* 0x00000003000b7210 */ /* 0x000fe20007ffe0ff */
[----:B------:R-:W-:-:S04]  /*0db0*/  VIADD R3, R3, 0x80 ;  /* 0x0000008003037836 */ /* 0x000fc80000000000 */
[----:B0-----:R-:W-:-:S05]  /*0dc0*/  IMAD.WIDE.U32 R4, R11, 0x2, R4 ;  /* 0x000000020b047825 */ /* 0x001fca00078e0004 */
[----:B------:R1:W-:Y:S02]  /*0dd0*/  STG.E.U16 desc[UR4][R4.64], R6 ;  /* 0x0000000604007986 */ /* 0x0003e4000c101504 */
.L_x_2903:
[----:B------:R-:W-:-:S13]  /*0de0*/  ISETP.GE.AND P0, PT, R3, R2, PT ;  /* 0x000000020300720c */ /* 0x000fda0003f06270 */
[----:B------:R-:W-:Y:S05]  /*0df0*/  @P0 BRA `(.L_x_2905) ;  /* 0x0000000000340947 */ /* 0x000fea0003800000 */
[----:B01----:R-:W0:Y:S01]  /*0e00*/  LDC.64 R4, c[0x0][0x218] ;  /* 0x00008600ff047b82 */ /* 0x003e220000000a00 */
[----:B------:R-:W-:Y:S02]  /*0e10*/  IMAD.IADD R11, R0, 0x1, R3 ;  /* 0x00000001000b7824 */ /* 0x000fe400078e0203 */
[----:B------:R-:W-:Y:S02]  /*0e20*/  VIADD R3, R3, 0x80 ;  /* 0x0000008003037836 */ /* 0x000fe40000000000 */
[----:B0-----:R-:W-:-:S05]  /*0e30*/  IMAD.WIDE.U32 R4, R11, 0x2, R4 ;  /* 0x000000020b047825 */ /* 0x001fca00078e0004 */
[----:B------:R1:W-:Y:S02]  /*0e40*/  STG.E.U16 desc[UR4][R4.64], R7 ;  /* 0x0000000704007986 */ /* 0x0003e4000c101504 */
.L_x_2904:
        /* <DEDUP_REMOVED lines=8> */
.L_x_2905:
[----:B------:R-:W-:Y:S05]  /*0ed0*/  BSYNC B1 ;  /* 0x0000000000017941 */ /* 0x000fea0003800000 */
.L_x_2901:
[----:B------:R-:W-:-:S13]  /*0ee0*/  ISETP.GE.AND P0, PT, R3, R2, PT ;  /* 0x000000020300720c */ /* 0x000fda0003f06270 */
[----:B012---:R-:W0:Y:S01]  /*0ef0*/  @!P0 LDC.64 R4, c[0x0][0x218] ;  /* 0x00008600ff048b82 */ /* 0x007e220000000a00 */
[----:B------:R-:W-:Y:S02]  /*0f00*/  @!P0 IMAD.IADD R7, R0, 0x1, R3 ;  /* 0x0000000100078824 */ /* 0x000fe400078e0203 */
[----:B------:R-:W-:Y:S02]  /*0f10*/  @!P0 VIADD R3, R3, 0x80 ;  /* 0x0000008003038836 */ /* 0x000fe40000000000 */
[----:B0-----:R-:W-:-:S05]  /*0f20*/  @!P0 IMAD.WIDE.U32 R4, R7, 0x2, R4 ;  /* 0x0000000207048825 */ /* 0x001fca00078e0004 */
[----:B------:R2:W-:Y:S02]  /*0f30*/  @!P0 STG.E.U16 desc[UR4][R4.64], R9 ;  /* 0x0000000904008986 */ /* 0x0005e4000c101504 */
.L_x_2906:
[----:B------:R-:W-:Y:S05]  /*0f40*/  BSYNC B0 ;  /* 0x0000000000007941 */ /* 0x000fea0003800000 */
.L_x_2900:
        /* <DEDUP_REMOVED lines=8> */
.L_x_2907:
        /* <DEDUP_REMOVED lines=11> */
.L_x_8036:


//--------------------- .text._ZN2at6native18elementwise_kernelILi128ELi4EZNS0_15gpu_kernel_implINS0_13BUnaryFunctorIN3c108BFloat16ES5_S5_ZZZNS0_20copysign_kernel_cudaERNS_18TensorIteratorBaseEENKUlvE_clEvENKUlvE1_clEvEUlS5_S5_E_EEEEvS7_RKT_EUliE_EEviT1_ --------------------------
	.section	.text._ZN2at6native18elementwise_kernelILi128ELi4EZNS0_15gpu_kernel_implINS0_13BUnaryFunctorIN3c108BFloat16ES5_S5_ZZZNS0_20copysign_kernel_cudaERNS_18TensorIteratorBaseEENKUlvE_clEvENKUlvE1_clEvEUlS5_S5_E_EEEEvS7_RKT_EUliE_EEviT1_,"ax",@progbits
	.align	128
        .global         _ZN2at6native18elementwise_kernelILi128ELi4EZNS0_15gpu_kernel_implINS0_13BUnaryFunctorIN3c108BFloat16ES5_S5_ZZZNS0_20copysign_kernel_cudaERNS_18TensorIteratorBaseEENKUlvE_clEvENKUlvE1_clEvEUlS5_S5_E_EEEEvS7_RKT_EUliE_EEviT1_
        .type           _ZN2at6native18elementwise_kernelILi128ELi4EZNS0_15gpu_kernel_implINS0_13BUnaryFunctorIN3c108BFloat16ES5_S5_ZZZNS0_20copysign_kernel_cudaERNS_18TensorIteratorBaseEENKUlvE_clEvENKUlvE1_clEvEUlS5_S5_E_EEEEvS7_RKT_EUliE_EEviT1_,@function
        .size           _ZN2at6native18elementwise_kernelILi128ELi4EZNS0_15gpu_kernel_implINS0_13BUnaryFunctorIN3c108BFloat16ES5_S5_ZZZNS0_20copysign_kernel_cudaERNS_18TensorIteratorBaseEENKUlvE_clEvENKUlvE1_clEvEUlS5_S5_E_EEEEvS7_RKT_EUliE_EEviT1_,(.L_x_8037 - _ZN2at6native18elementwise_kernelILi128ELi4EZNS0_15gpu_kernel_implINS0_13BUnaryFunctorIN3c108BFloat16ES5_S5_ZZZNS0_20copysign_kernel_cudaERNS_18TensorIteratorBaseEENKUlvE_clEvENKUlvE1_clEvEUlS5_S5_E_EEEEvS7_RKT_EUliE_EEviT1_)
        .other          _ZN2at6native18elementwise_kernelILi128ELi4EZNS0_15gpu_kernel_implINS0_13BUnaryFunctorIN3c108BFloat16ES5_S5_ZZZNS0_20copysign_kernel_cudaERNS_18TensorIteratorBaseEENKUlvE_clEvENKUlvE1_clEvEUlS5_S5_E_EEEEvS7_RKT_EUliE_EEviT1_,@"STO_CUDA_ENTRY STV_DEFAULT"
_ZN2at6native18elementwise_kernelILi128ELi4EZNS0_15gpu_kernel_implINS0_13BUnaryFunctorIN3c108BFloat16ES5_S5_ZZZNS0_20copysign_kernel_cudaERNS_18TensorIteratorBaseEENKUlvE_clEvENKUlvE1_clEvEUlS5_S5_E_EEEEvS7_RKT_EUliE_EEviT1_:
.text._ZN2at6native18elementwise_kernelILi128ELi4EZNS0_15gpu_kernel_implINS0_13BUnaryFunctorIN3c108BFloat16ES5_S5_ZZZNS0_20copysign_kernel_cudaERNS_18TensorIteratorBaseEENKUlvE_clEvENKUlvE1_clEvEUlS5_S5_E_EEEEvS7_RKT_EUliE_EEviT1_:
        /* <DEDUP_REMOVED lines=314> */
.L_x_2910:
        /* <DEDUP_REMOVED lines=22> */
.L_x_2914:
[----:B------:R-:W2:Y:S02]  /*1500*/  LDG.E.U8 R2, desc[UR36][R2.64] ;  /* 0x0000002402027981 */ /* 0x000ea4000c1e1100 */
[----:B--2---:R-:W-:-:S04]  /*1510*/  I2FP.F32.U32 R0, R2 ;  /* 0x0000000200007245 */ /* 0x004fc80000201000 */
[----:B------:R-:W-:Y:S01]  /*1520*/  F2FP.BF16.F32.PACK_AB R0, RZ, R0 ;  /* 0x00000000ff00723e */ /* 0x000fe200000010ff */
[----:B------:R-:W-:Y:S06]  /*1530*/  BRA `(.L_x_2916) ;  /* 0x0000000c00907947 */ /* 0x000fec0003800000 */
.L_x_2913:
        /* <DEDUP_REMOVED lines=10> */
.L_x_2918:
[----:B------:R-:W2:Y:S02]  /*15e0*/  LDG.E R2, desc[UR36][R2.64] ;  /* 0x0000002402027981 */ /* 0x000ea4000c1e1900 */
[----:B--2---:R-:W-:-:S04]  /*15f0*/  I2FP.F32.S32 R0, R2 ;  /* 0x0000000200007245 */ /* 0x004fc80000201400 */
[----:B------:R-:W-:Y:S01]  /*1600*/  F2FP.BF16.F32.PACK_AB R0, RZ, R0 ;  /* 0x00000000ff00723e */ /* 0x000fe200000010ff */
[----:B------:R-:W-:Y:S06]  /*1610*/  BRA `(.L_x_2916) ;  /* 0x0000000c00587947 */ /* 0x000fec0003800000 */
.L_x_2917:
[----:B------:R-:W2:Y:S02]  /*1620*/  LDG.E.U16 R2, desc[UR36][R2.64] ;  /* 0x0000002402027981 */ /* 0x000ea4000c1e1500 */
[----:B--2---:R-:W0:Y:S02]  /*1630*/  I2F.S16 R0, R2 ;  /* 0x0000000200007306 */ /* 0x004e240000101400 */
[----:B0-----:R-:W-:Y:S01]  /*1640*/  F2FP.BF16.F32.PACK_AB R0, RZ, R0 ;  /* 0x00000000ff00723e */ /* 0x001fe200000010ff */
[----:B------:R-:W-:Y:S06]  /*1650*/  BRA `(.L_x_2916) ;  /* 0x0000000c00487947 */ /* 0x000fec0003800000 */
.L_x_2912:
        /* <DEDUP_REMOVED lines=9> */
.L_x_2920:
[----:B------:R-:W2:Y:S02]  /*16f0*/  LDG.E.U16 R0, desc[UR36][R2.64] ;  /* 0x0000002402007981 */ /* 0x000ea4000c1e1500 */
[----:B--2---:R-:W-:-:S05]  /*1700*/  HADD2.F32 R0, -RZ, R0.H0_H0 ;  /* 0x20000000ff007230 */ /* 0x004fca0000004100 */
[----:B------:R-:W-:Y:S01]  /*1710*/  F2FP.BF16.F32.PACK_AB R0, RZ, R0 ;  /* 0x00000000ff00723e */ /* 0x000fe200000010ff */
[----:B------:R-:W-:Y:S06]  /*1720*/  BRA `(.L_x_2916) ;  /* 0x0000000c00147947 */ /* 0x000fec0003800000 */
.L_x_2919:
        /* <DEDUP_REMOVED lines=9> */
.L_x_2922:
[----:B------:R-:W2:Y:S02]  /*17c0*/  LDG.E.U16 R2, desc[UR36][R2.64] ;  /* 0x0000002402027981 */ /* 0x000ea4000c1e1500 */
[----:B--2---:R-:W-:-:S05]  /*17d0*/  HADD2.F32 R0, -RZ, R2.H0_H0 ;  /* 0x20000002ff007230 */ /* 0x004fca0000004100 */
[----:B------:R-:W-:Y:S01]  /*17e0*/  F2FP.BF16.F32.PACK_AB R0, RZ, R0 ;  /* 0x00000000ff00723e */ /* 0x000fe200000010ff */
[----:B------:R-:W-:Y:S06]  /*17f0*/  BRA `(.L_x_2916) ;  /* 0x0000000800e07947 */ /* 0x000fec0003800000 */
.L_x_2921:
        /* <DEDUP_REMOVED lines=8> */
.L_x_2911:
        /* <DEDUP_REMOVED lines=13> */
.L_x_2925:
        /* <DEDUP_REMOVED lines=8> */
.L_x_2924:
        /* <DEDUP_REMOVED lines=28> */
.L_x_2927:
        /* <DEDUP_REMOVED lines=15> */
.L_x_2926:
[----:B------:R0:W5:Y:S01]  /*1c80*/  LDG.E.U16 R0, desc[UR36][R2.64] ;  /* 0x0000002402007981 */ /* 0x000162000c1e1500 */
[----:B------:R-:W-:Y:S05]  /*1c90*/  BRA `(.L_x_2916) ;  /* 0x0000000400b87947 */ /* 0x000fea0003800000 */
.L_x_2923:
        /* <DEDUP_REMOVED lines=12> */
.L_x_2930:
        /* <DEDUP_REMOVED lines=21> */
.L_x_2934:
[----:B------:R-:W-:Y:S05]  /*1eb0*/  BSYNC B1 ;  /* 0x0000000000017941 */ /* 0x000fea0003800000 */
.L_x_2933:
[----:B------:R-:W-:Y:S01]  /*1ec0*/  LEA R3, R0, 0x3b800000, 0x17 ;  /* 0x3b80000000037811 */ /* 0x000fe200078eb8ff */
[----:B------:R-:W-:-:S05]  /*1ed0*/  IMAD.SHL.U32 R0, R2, 0x100000, RZ ;  /* 0x0010000002007824 */ /* 0x000fca00078e00ff */
[----:B------:R-:W-:-:S07]  /*1ee0*/  LOP3.LUT R0, R3, R0, R4, 0xfe, !PT ;  /* 0x0000000003007212 */ /* 0x000fce00078efe04 */
.L_x_2932:
[----:B------:R-:W-:Y:S05]  /*1ef0*/  BSYNC B0 ;  /* 0x0000000000007941 */ /* 0x000fea0003800000 */
.L_x_2931:
[----:B------:R-:W-:Y:S01]  /*1f00*/  F2FP.BF16.F32.PACK_AB R0, RZ, R0 ;  /* 0x00000000ff00723e */ /* 0x000fe200000010ff */
[----:B------:R-:W-:Y:S06]  /*1f10*/  BRA `(.L_x_2916) ;  /* 0x0000000400187947 */ /* 0x000fec0003800000 */
.L_x_2929:
        /* <DEDUP_REMOVED lines=21> */
.L_x_2938:
[----:B------:R-:W-:Y:S05]  /*2070*/  BSYNC B1 ;  /* 0x0000000000017941 */ /* 0x000fea0003800000 */
.L_x_2937:
[----:B------:R-:W-:Y:S01]  /*2080*/  LEA R3, R0, 0x37800000, 0x17 ;  /* 0x3780000000037811 */ /* 0x000fe200078eb8ff */
[----:B------:R-:W-:-:S05]  /*2090*/  IMAD.SHL.U32 R0, R2, 0x200000, RZ ;  /* 0x0020000002007824 */ /* 0x000fca00078e00ff */
[----:B------:R-:W-:-:S07]  /*20a0*/  LOP3.LUT R0, R3, R0, R4, 0xfe, !PT ;  /* 0x0000000003007212 */ /* 0x000fce00078efe04 */
.L_x_2936:
[----:B------:R-:W-:Y:S05]  /*20b0*/  BSYNC B0 ;  /* 0x0000000000007941 */ /* 0x000fea0003800000 */
.L_x_2935:
[----:B------:R-:W-:Y:S01]  /*20c0*/  F2FP.BF16.F32.PACK_AB R0, RZ, R0 ;  /* 0x00000000ff00723e */ /* 0x000fe200000010ff */
[----:B------:R-:W-:Y:S06]  /*20d0*/  BRA `(.L_x_2916) ;  /* 0x0000000000a87947 */ /* 0x000fec0003800000 */
.L_x_2928:
        /* <DEDUP_REMOVED lines=14> */
.L_x_2942:
[----:B------:R-:W-:Y:S05]  /*21c0*/  BSYNC B0 ;  /* 0x0000000000007941 */ /* 0x000fea0003800000 */
.L_x_2941:
[----:B------:R-:W-:Y:S01]  /*21d0*/  F2FP.BF16.F32.PACK_AB R0, RZ, R0 ;  /* 0x00000000ff00723e */ /* 0x000fe200000010ff */
[----:B------:R-:W-:Y:S06]  /*21e0*/  BRA `(.L_x_2916) ;  /* 0x0000000000647947 */ /* 0x000fec0003800000 */
.L_x_2915:
        /* <DEDUP_REMOVED lines=16> */
.L_x_2943:
[----:B------:R-:W-:Y:S01]  /*22f0*/  PRMT R0, RZ, 0x7610, R0 ;  /* 0x00007610ff007816 */ /* 0x000fe20000000000 */
[----:B------:R-:W-:Y:S06]  /*2300*/  BRA `(.L_x_2916) ;  /* 0x00000000001c7947 */ /* 0x000fec0003800000 */
.L_x_2940:
[----:B------:R-:W2:Y:S02]  /*2310*/  LDG.E.64 R2, desc[UR36][R2.64] ;  /* 0x0000002402027981 */ /* 0x000ea4000c1e1b00 */
[----:B--2---:R-:W0:Y:S02]  /*2320*/  I2F.U64 R0, R2 ;  /* 0x0000000200007312 */ /* 0x004e240000301000 */
[----:B0-----:R-:W-:Y:S01]  /*2330*/  F2FP.BF16.F32.PACK_AB R0, RZ, R0 ;  /* 0x00000000ff00723e */ /* 0x001fe200000010ff */
[----:B------:R-:W-:Y:S06]  /*2340*/  BRA `(.L_x_2916) ;  /* 0x00000000000c7947 */ /* 0x000fec0003800000 */
.L_x_2939:
[----:B------:R-:W2:Y:S02]  /*2350*/  LDG.E R2, desc[UR36][R2.64] ;  /* 0x0000002402027981 */ /* 0x000ea4000c1e1900 */
[----:B--2---:R-:W-:-:S04]  /*2360*/  I2FP.F32.U32 R0, R2 ;  /* 0x0000000200007245 */ /* 0x004fc80000201000 */
[----:B------:R-:W-:-:S07]  /*2370*/  F2FP.BF16.F32.PACK_AB R0, RZ, R0 ;  /* 0x00000000ff00723e */ /* 0x000fce00000010ff */
.L_x_2916:
[----:B0-----:R-:W0:Y:S01]  /*2380*/  LDC.U16 R2, c[0x0][0x422] ;  /* 0x00010880ff027b82 */ /* 0x001e220000000400 */
[----:B-----5:R-:W-:-:S07]  /*2390*/  IMAD.U32 R0, R0, 0x10000, RZ ;  /* 0x0001000000007824 */ /* 0x020fce00078e00ff */
[----:B------:R-:W1:Y:S01]  /*23a0*/  LDC.U8 R4, c[0x0][0x424] ;  /* 0x00010900ff047b82 */ /* 0x000e620000000000 */
[----:B0-----:R-:W-:-:S05]  /*23b0*/  IMAD.U32 R3, R2, 0x10000, RZ ;  /* 0x0001000002037824 */ /* 0x001fca00078e00ff */
[----:B------:R-:W-:Y:S02]  /*23c0*/  LOP3.LUT R0, R0, 0x80000000, R3, 0xb8, !PT ;  /* 0x8000000000007812 */ /* 0x000fe400078eb803 */
[----:B-1----:R-:W-:Y:S02]  /*23d0*/  PRMT R2, R4, 0x9910, RZ ;  /* 0x0000991004027816 */ /* 0x002fe400000000ff */
[----:B------:R0:W1:Y:S02]  /*23e0*/  F2F.BF16.F32 R3, R0 ;  /* 0x0000000000037304 */ /* 0x0000640000202000 */
[----:B------:R-:W-:-:S13]  /*23f0*/  ISETP.GT.AND P0, PT, R2, 0x9, PT ;  /* 0x000000090200780c */ /* 0x000fda0003f04270 */
[----:B01----:R-:W-:Y:S05]  /*2400*/  @P0 BRA `(.L_x_2944) ;  /* 0x00000004000c0947 */ /* 0x003fea0003800000 */
        /* <DEDUP_REMOVED lines=12> */
.L_x_2947:
[----:B------:R-:W-:-:S06]  /*24d0*/  IMAD.U32 R3, R3, 0x10000, RZ ;  /* 0x0001000003037824 */ /* 0x000fcc00078e00ff */
[----:B------:R-:W0:Y:S02]  /*24e0*/  F2I.S64.TRUNC R2, R3 ;  /* 0x0000000300027311 */ /* 0x000e24000020d900 */
[----:B0-----:R3:W-:Y:S01]  /*24f0*/  STG.E.U8 desc[UR36][R16.64], R2 ;  /* 0x0000000210007986 */ /* 0x0017e2000c101124 */
[----:B------:R-:W-:Y:S05]  /*2500*/  BRA `(.L_x_2949) ;  /* 0x0000000c00847947 */ /* 0x000fea0003800000 */
.L_x_2946:
        /* <DEDUP_REMOVED lines=10> */
.L_x_2951:
[----:B------:R-:W-:-:S06]  /*25b0*/  IMAD.U32 R3, R3, 0x10000, RZ ;  /* 0x0001000003037824 */ /* 0x000fcc00078e00ff */
[----:B------:R-:W0:Y:S02]  /*25c0*/  F2I.FTZ.TRUNC.NTZ R3, R3 ;  /* 0x0000000300037305 */ /* 0x000e24000021f100 */
[----:B0-----:R1:W-:Y:S01]  /*25d0*/  STG.E desc[UR36][R16.64], R3 ;  /* 0x0000000310007986 */ /* 0x0013e2000c101924 */
[----:B------:R-:W-:Y:S05]  /*25e0*/  BRA `(.L_x_2949) ;  /* 0x0000000c004c7947 */ /* 0x000fea0003800000 */
.L_x_2950:
[----:B------:R-:W-:-:S06]  /*25f0*/  IMAD.U32 R3, R3, 0x10000, RZ ;  /* 0x0001000003037824 */ /* 0x000fcc00078e00ff */
[----:B------:R-:W0:Y:S02]  /*2600*/  F2I.FTZ.TRUNC.NTZ R3, R3 ;  /* 0x0000000300037305 */ /* 0x000e24000021f100 */
[----:B0-----:R2:W-:Y:S01]  /*2610*/  STG.E.U16 desc[UR36][R16.64], R3 ;  /* 0x0000000310007986 */ /* 0x0015e2000c101524 */
[----:B------:R-:W-:Y:S05]  /*2620*/  BRA `(.L_x_2949) ;  /* 0x0000000c003c7947 */ /* 0x000fea0003800000 */
.L_x_2945:
        /* <DEDUP_REMOVED lines=9> */
.L_x_2953:
[----:B------:R-:W-:-:S05]  /*26c0*/  IMAD.U32 R0, R3, 0x10000, RZ ;  /* 0x0001000003007824 */ /* 0x000fca00078e00ff */
[----:B------:R-:W-:-:S05]  /*26d0*/  F2FP.F16.F32.PACK_AB R0, RZ, R0 ;  /* 0x00000000ff00723e */ /* 0x000fca00000000ff */
[----:B------:R0:W-:Y:S01]  /*26e0*/  STG.E.U16 desc[UR36][R16.64], R0 ;  /* 0x0000000010007986 */ /* 0x0001e2000c101524 */
[----:B------:R-:W-:Y:S05]  /*26f0*/  BRA `(.L_x_2949) ;  /* 0x0000000c00087947 */ /* 0x000fea0003800000 */
.L_x_2952:
        /* <DEDUP_REMOVED lines=10> */
.L_x_2955:
[----:B------:R-:W-:-:S05]  /*27a0*/  IMAD.U32 R3, R3, 0x10000, RZ ;  /* 0x0001000003037824 */ /* 0x000fca00078e00ff */
[----:B------:R-:W-:-:S04]  /*27b0*/  F2FP.F16.F32.PACK_AB R3, RZ, R3 ;  /* 0x00000003ff03723e */ /* 0x000fc800000000ff */
[----:B------:R-:W-:-:S05]  /*27c0*/  PRMT R3, R3, 0x5410, RZ ;  /* 0x0000541003037816 */ /* 0x000fca00000000ff */
[----:B------:R0:W-:Y:S01]  /*27d0*/  STG.E desc[UR36][R16.64], R3 ;  /* 0x0000000310007986 */ /* 0x0001e2000c101924 */
[----:B------:R-:W-:Y:S05]  /*27e0*/  BRA `(.L_x_2949) ;  /* 0x0000000800cc7947 */ /* 0x000fea0003800000 */
.L_x_2954:
[----:B------:R-:W-:-:S04]  /*27f0*/  IMAD.U32 R2, R3, 0x10000, RZ ;  /* 0x0001000003027824 */ /* 0x000fc800078e00ff */
[----:B------:R-:W-:-:S06]  /*2800*/  FMUL.FTZ R2, R2, 1 ;  /* 0x3f80000002027820 */ /* 0x000fcc0000410000 */
[----:B------:R-:W0:Y:S02]  /*2810*/  F2F.F64.F32 R2, R2 ;  /* 0x0000000200027310 */ /* 0x000e240000201800 */
[----:B0-----:R0:W-:Y:S01]  /*2820*/  STG.E.64 desc[UR36][R16.64], R2 ;  /* 0x0000000210007986 */ /* 0x0011e2000c101b24 */
[----:B------:R-:W-:Y:S05]  /*2830*/  BRA `(.L_x_2949) ;  /* 0x0000000800b87947 */ /* 0x000fea0003800000 */
.L_x_2944:
        /* <DEDUP_REMOVED lines=13> */
.L_x_2958:
[----:B------:R-:W-:Y:S01]  /*2910*/  IMAD.U32 R3, R3, 0x10000, RZ ;  /* 0x0001000003037824 */ /* 0x000fe200078e00ff */
[----:B------:R-:W-:-:S03]  /*2920*/  CS2R R6, SRZ ;  /* 0x0000000000067805 */ /* 0x000fc6000001ff00 */
[----:B------:R-:W-:-:S04]  /*2930*/  FMUL.FTZ R3, R3, 1 ;  /* 0x3f80000003037820 */ /* 0x000fc80000410000 */
[----:B------:R-:W0:Y:S02]  /*2940*/  F2F.F64.F32 R4, R3 ;  /* 0x0000000300047310 */ /* 0x000e240000201800 */
[----:B0-----:R0:W-:Y:S01]  /*2950*/  STG.E.128 desc[UR36][R16.64], R4 ;  /* 0x0000000410007986 */ /* 0x0011e2000c101d24 */
[----:B------:R-:W-:Y:S05]  /*2960*/  BRA `(.L_x_2949) ;  /* 0x00000008006c7947 */ /* 0x000fea0003800000 */
.L_x_2957:
        /* <DEDUP_REMOVED lines=21> */
.L_x_2962:
[----:B------:R-:W-:Y:S05]  /*2ac0*/  BSYNC B0 ;  /* 0x0000000000007941 */ /* 0x000fea0003800000 */
.L_x_2961:
[----:B------:R-:W-:-:S05]  /*2ad0*/  LOP3.LUT R3, R0, R3, RZ, 0xfc, !PT ;  /* 0x0000000300037212 */ /* 0x000fca00078efcff */
[----:B------:R0:W-:Y:S01]  /*2ae0*/  STG.E.U8 desc[UR36][R16.64], R3 ;  /* 0x0000000310007986 */ /* 0x0001e2000c101124 */
[----:B------:R-:W-:Y:S05]  /*2af0*/  BRA `(.L_x_2949) ;  /* 0x0000000800087947 */ /* 0x000fea0003800000 */
.L_x_2960:
        /* <DEDUP_REMOVED lines=13> */
.L_x_2964:
[----:B------:R-:W-:Y:S01]  /*2bd0*/  IMAD.MOV.U32 R0, RZ, RZ, 0x7f ;  /* 0x0000007fff007424 */ /* 0x000fe200078e00ff */
[----:B------:R-:W-:-:S04]  /*2be0*/  ISETP.GT.U32.AND P0, PT, R2, 0x7f800000, PT ;  /* 0x7f8000000200780c */ /* 0x000fc80003f04070 */
[----:B------:R-:W-:-:S09]  /*2bf0*/  SEL R0, R0, 0x7c, P0 ;  /* 0x0000007c00007807 */ /* 0x000fd20000000000 */
.L_x_2965:
[----:B------:R-:W-:Y:S05]  /*2c00*/  BSYNC B0 ;  /* 0x0000000000007941 */ /* 0x000fea0003800000 */
.L_x_2963:
[----:B------:R-:W-:-:S04]  /*2c10*/  LOP3.LUT R2, R3, 0x80000000, RZ, 0xc0, !PT ;  /* 0x8000000003027812 */ /* 0x000fc800078ec0ff */
[----:B------:R-:W-:-:S04]  /*2c20*/  SHF.R.U32.HI R3, RZ, 0x18, R2 ;  /* 0x00000018ff037819 */ /* 0x000fc80000011602 */
[----:B------:R-:W-:-:S05]  /*2c30*/  LOP3.LUT R3, R0, R3, RZ, 0xfc, !PT ;  /* 0x0000000300037212 */ /* 0x000fca00078efcff */
[----:B------:R0:W-:Y:S01]  /*2c40*/  STG.E.U8 desc[UR36][R16.64], R3 ;  /* 0x0000000310007986 */ /* 0x0001e2000c101124 */
[----:B------:R-:W-:Y:S05]  /*2c50*/  BRA `(.L_x_2949) ;  /* 0x0000000400b07947 */ /* 0x000fea0003800000 */
.L_x_2959:
[----:B------:R0:W-:Y:S01]  /*2c60*/  STG.E.U16 desc[UR36][R16.64], R3 ;  /* 0x0000000310007986 */ /* 0x0001e2000c101524 */
[----:B------:R-:W-:Y:S05]  /*2c70*/  BRA `(.L_x_2949) ;  /* 0x0000000400a87947 */ /* 0x000fea0003800000 */
.L_x_2956:
        /* <DEDUP_REMOVED lines=12> */
.L_x_2968:
        /* <DEDUP_REMOVED lines=17> */
.L_x_2971:
[----:B------:R-:W-:-:S04]  /*2e50*/  LOP3.LUT R2, R3, 0x80000000, RZ, 0xc0, !PT ;  /* 0x8000000003027812 */ /* 0x000fc800078ec0ff */
[----:B------:R-:W-:-:S04]  /*2e60*/  SHF.R.U32.HI R3, RZ, 0x18, R2 ;  /* 0x00000018ff037819 */ /* 0x000fc80000011602 */
[----:B------:R-:W-:-:S04]  /*2e70*/  LOP3.LUT R0, R0, R3, RZ, 0xfc, !PT ;  /* 0x0000000300007212 */ /* 0x000fc800078efcff */
[----:B------:R-:W-:-:S07]  /*2e80*/  PRMT R8, R0, 0x7610, R8 ;  /* 0x0000761000087816 */ /* 0x000fce0000000008 */
.L_x_2970:
[----:B------:R-:W-:Y:S05]  /*2e90*/  BSYNC B0 ;  /* 0x0000000000007941 */ /* 0x000fea0003800000 */
.L_x_2969:
[----:B------:R0:W-:Y:S01]  /*2ea0*/  STG.E.U8 desc[UR36][R16.64], R8 ;  /* 0x0000000810007986 */ /* 0x0001e2000c101124 */
[----:B------:R-:W-:Y:S05]  /*2eb0*/  BRA `(.L_x_2949) ;  /* 0x0000000400187947 */ /* 0x000fea0003800000 */
.L_x_2967:
        /* <DEDUP_REMOVED lines=17> */
.L_x_2974:
[----:B------:R-:W-:-:S04]  /*2fd0*/  LOP3.LUT R2, R3, 0x80000000, RZ, 0xc0, !PT ;  /* 0x8000000003027812 */ /* 0x000fc800078ec0ff */
[----:B------:R-:W-:-:S04]  /*2fe0*/  SHF.R.U32.HI R3, RZ, 0x18, R2 ;  /* 0x00000018ff037819 */ /* 0x000fc80000011602 */
[----:B------:R-:W-:-:S04]  /*2ff0*/  LOP3.LUT R0, R0, R3, RZ, 0xfc, !PT ;  /* 0x0000000300007212 */ /* 0x000fc800078efcff */
[----:B------:R-:W-:-:S07]  /*3000*/  PRMT R8, R0, 0x7610, R8 ;  /* 0x0000761000087816 */ /* 0x000fce0000000008 */
.L_x_2973:
[----:B------:R-:W-:Y:S05]  /*3010*/  BSYNC B0 ;  /* 0x0000000000007941 */ /* 0x000fea0003800000 */
.L_x_2972:
[----:B------:R0:W-:Y:S01]  /*3020*/  STG.E.U8 desc[UR36][R16.64], R8 ;  /* 0x0000000810007986 */ /* 0x0001e2000c101124 */
[----:B------:R-:W-:Y:S05]  /*3030*/  BRA `(.L_x_2949) ;  /* 0x0000000000b87947 */ /* 0x000fea0003800000 */
.L_x_2966:
        /* <DEDUP_REMOVED lines=22> */
.L_x_2948:
        /* <DEDUP_REMOVED lines=16> */
.L_x_2977:
[----:B------:R-:W-:Y:S05]  /*32a0*/  BRA `(.L_x_2949) ;  /* 0x00000000001c7947 */ /* 0x000fea0003800000 */
.L_x_2976:
[----:B------:R-:W-:-:S06]  /*32b0*/  IMAD.U32 R3, R3, 0x10000, RZ ;  /* 0x0001000003037824 */ /* 0x000fcc00078e00ff */
[----:B------:R-:W0:Y:S02]  /*32c0*/  F2I.U64.TRUNC R2, R3 ;  /* 0x0000000300027311 */ /* 0x000e24000020d800 */
[----:B0-----:R0:W-:Y:S01]  /*32d0*/  STG.E.64 desc[UR36][R16.64], R2 ;  /* 0x0000000210007986 */ /* 0x0011e2000c101b24 */
[----:B------:R-:W-:Y:S05]  /*32e0*/  BRA `(.L_x_2949) ;  /* 0x00000000000c7947 */ /* 0x000fea0003800000 */
.L_x_2975:
[----:B------:R-:W-:-:S06]  /*32f0*/  IMAD.U32 R3, R3, 0x10000, RZ ;  /* 0x0001000003037824 */ /* 0x000fcc00078e00ff */
[----:B------:R-:W0:Y:S02]  /*3300*/  F2I.FTZ.U32.TRUNC.NTZ R3, R3 ;  /* 0x0000000300037305 */ /* 0x000e24000021f000 */
[----:B0-----:R0:W-:Y:S02]  /*3310*/  STG.E desc[UR36][R16.64], R3 ;  /* 0x0000000310007986 */ /* 0x0011e4000c101924 */
.L_x_2949:
[----:B------:R-:W-:-:S04]  /*3320*/  IMAD R18, R23, 0x200, R18 ;  /* 0x0000020017127824 */ /* 0x000fc800078e0212 */
[----:B------:R-:W-:-:S07]  /*3330*/  VIADD R19, R18, 0x80 ;  /* 0x0000008012137836 */ /* 0x000fce0000000000 */
.L_x_2909:
[----:B------:R-:W-:Y:S05]  /*3340*/  BSYNC B6 ;  /* 0x0000000000067941 */ /* 0x000fea0003800000 */
.L_x_2908:
        /* <DEDUP_REMOVED lines=307> */
.L_x_2980:
        /* <DEDUP_REMOVED lines=22> */
.L_x_2984:
[----:B------:R-:W2:Y:S02]  /*47e0*/  LDG.E.U8 R2, desc[UR36][R2.64] ;  /* 0x0000002402027981 */ /* 0x000ea4000c1e1100 */
[----:B--2---:R-:W-:-:S04]  /*47f0*/  I2FP.F32.U32 R0, R2 ;  /* 0x0000000200007245 */ /* 0x004fc80000201000 */
[----:B------:R-:W-:Y:S01]  /*4800*/  F2FP.BF16.F32.PACK_AB R0, RZ, R0 ;  /* 0x00000000ff00723e */ /* 0x000fe200000010ff */
[----:B------:R-:W-:Y:S06]  /*4810*/  BRA `(.L_x_2986) ;  /* 0x0000000c00907947 */ /* 0x000fec0003800000 */
.L_x_2983:
        /* <DEDUP_REMOVED lines=10> */
.L_x_2988:
[----:B------:R-:W2:Y:S02]  /*48c0*/  LDG.E R2, desc[UR36][R2.64] ;  /* 0x0000002402027981 */ /* 0x000ea4000c1e1900 */
[----:B--2---:R-:W-:-:S04]  /*48d0*/  I2FP.F32.S32 R0, R2 ;  /* 0x0000000200007245 */ /* 0x004fc80000201400 */
[----:B------:R-:W-:Y:S01]  /*48e0*/  F2FP.BF16.F32.PACK_AB R0, RZ, R0 ;  /* 0x00000000ff00723e */ /* 0x000fe200000010ff */
[----:B------:R-:W-:Y:S06]  /*48f0*/  BRA `(.L_x_2986) ;  /* 0x0000000c00587947 */ /* 0x000fec0003800000 */
.L_x_2987:
[----:B------:R-:W2:Y:S02]  /*4900*/  LDG.E.U16 R2, desc[UR36][R2.64] ;  /* 0x0000002402027981 */ /* 0x000ea4000c1e1500 */
[----:B--2---:R-:W0:Y:S02]  /*4910*/  I2F.S16 R0, R2 ;  /* 0x0000000200007306 */ /* 0x004e240000101400 */
[----:B0-----:R-:W-:Y:S01]  /*4920*/  F2FP.BF16.F32.PACK_AB R0, RZ, R0 ;  /* 0x00000000ff00723e */ /* 0x001fe200000010ff */
[----:B------:R-:W-:Y:S06]  /*4930*/  BRA `(.L_x_2986) ;  /* 0x0000000c00487947 */ /* 0x000fec0003800000 */
.L_x_2982:
        /* <DEDUP_REMOVED lines=9> */
.L_x_2990:
[----:B------:R-:W2:Y:S02]  /*49d0*/  LDG.E.U16 R0, desc[UR36][R2.64] ;  /* 0x0000002402007981 */ /* 0x000ea4000c1e1500 */
[----:B--2---:R-:W-:-:S05]  /*49e0*/  HADD2.F32 R0, -RZ, R0.H0_H0 ;  /* 0x20000000ff007230 */ /* 0x004fca0000004100 */
[----:B------:R-:W-:Y:S01]  /*49f0*/  F2FP.BF16.F32.PACK_AB R0, RZ, R0 ;  /* 0x00000000ff00723e */ /* 0x000fe200000010ff */
[----:B------:R-:W-:Y:S06]  /*4a00*/  BRA `(.L_x_2986) ;  /* 0x0000000c00147947 */ /* 0x000fec0003800000 */
.L_x_2989:
        /* <DEDUP_REMOVED lines=9> */
.L_x_2992:
[----:B------:R-:W2:Y:S02]  /*4aa0*/  LDG.E.U16 R2, desc[UR36][R2.64] ;  /* 0x0000002402027981 */ /* 0x000ea4000c1e1500 */
[----:B--2---:R-:W-:-:S05]  /*4ab0*/  HADD2.F32 R0, -RZ, R2.H0_H0 ;  /* 0x20000002ff007230 */ /* 0x004fca0000004100 */
[----:B------:R-:W-:Y:S01]  /*4ac0*/  F2FP.BF16.F32.PACK_AB R0, RZ, R0 ;  /* 0x00000000ff00723e */ /* 0x000fe200000010ff */
[----:B------:R-:W-:Y:S06]  /*4ad0*/  BRA `(.L_x_2986) ;  /* 0x0000000800e07947 */ /* 0x000fec0003800000 */
.L_x_2991:
        /* <DEDUP_REMOVED lines=8> */
.L_x_2981:
        /* <DEDUP_REMOVED lines=13> */
.L_x_2995:
        /* <DEDUP_REMOVED lines=8> */
.L_x_2994:
        /* <DEDUP_REMOVED lines=28> */
.L_x_2997:
        /* <DEDUP_REMOVED lines=15> */
.L_x_2996:
[----:B------:R0:W5:Y:S01]  /*4f60*/  LDG.E.U16 R0, desc[UR36][R2.64] ;  /* 0x0000002402007981 */ /* 0x000162000c1e1500 */
[----:B------:R-:W-:Y:S05]  /*4f70*/  BRA `(.L_x_2986) ;  /* 0x0000000400b87947 */ /* 0x000fea0003800000 */
.L_x_2993:
        /* <DEDUP_REMOVED lines=12> */
.L_x_3000:
        /* <DEDUP_REMOVED lines=21> */
.L_x_3004:
[----:B------:R-:W-:Y:S05]  /*5190*/  BSYNC B1 ;  /* 0x0000000000017941 */ /* 0x000fea0003800000 */
.L_x_3003:
[----:B------:R-:W-:Y:S01]  /*51a0*/  LEA R3, R0, 0x3b800000, 0x17 ;  /* 0x3b80000000037811 */ /* 0x000fe200078eb8ff */
[----:B------:R-:W-:-:S05]  /*51b0*/  IMAD.SHL.U32 R0, R2, 0x100000, RZ ;  /* 0x0010000002007824 */ /* 0x000fca00078e00ff */
[----:B------:R-:W-:-:S07]  /*51c0*/  LOP3.LUT R0, R3, R0, R4, 0xfe, !PT ;  /* 0x0000000003007212 */ /* 0x000fce00078efe04 */
.L_x_3002:
[----:B------:R-:W-:Y:S05]  /*51d0*/  BSYNC B0 ;  /* 0x0000000000007941 */ /* 0x000fea0003800000 */
.L_x_3001:
[----:B------:R-:W-:Y:S01]  /*51e0*/  F2FP.BF16.F32.PACK_AB R0, RZ, R0 ;  /* 0x00000000ff00723e */ /* 0x000fe200000010ff */
[----:B------:R-:W-:Y:S06]  /*51f0*/  BRA `(.L_x_2986) ;  /* 0x0000000400187947 */ /* 0x000fec0003800000 */
.L_x_2999:
        /* <DEDUP_REMOVED lines=21> */
.L_x_3008:
[----:B------:R-:W-:Y:S05]  /*5350*/  BSYNC B1 ;  /* 0x0000000000017941 */ /* 0x000fea0003800000 */
.L_x_3007:
[----:B------:R-:W-:Y:S01]  /*5360*/  LEA R3, R0, 0x37800000, 0x17 ;  /* 0x3780000000037811 */ /* 0x000fe200078eb8ff */
[----:B------:R-:W-:-:S05]  /*5370*/  IMAD.SHL.U32 R0, R2, 0x200000, RZ ;  /* 0x0020000002007824 */ /* 0x000fca00078e00ff */
[----:B------:R-:W-:-:S07]  /*5380*/  LOP3.LUT R0, R3, R0, R4, 0xfe, !PT ;  /* 0x0000000003007212 */ /* 0x000fce00078efe04 */
.L_x_3006:
[----:B------:R-:W-:Y:S05]  /*5390*/  BSYNC B0 ;  /* 0x0000000000007941 */ /* 0x000fea0003800000 */
.L_x_3005:
[----:B------:R-:W-:Y:S01]  /*53a0*/  F2FP.BF16.F32.PACK_AB R0, RZ, R0 ;  /* 0x00000000ff00723e */ /* 0x000fe200000010ff */
[----:B------:R-:W-:Y:S06]  /*53b0*/  BRA `(.L_x_2986) ;  /* 0x0000000000a87947 */ /* 0x000fec0003800000 */
.L_x_2998:
        /* <DEDUP_REMOVED lines=14> */
.L_x_3012:
[----:B------:R-:W-:Y:S05]  /*54a0*/  BSYNC B0 ;  /* 0x0000000000007941 */ /* 0x000fea0003800000 */
.L_x_3011:
[----:B------:R-:W-:Y:S01]  /*54b0*/  F2FP.BF16.F32.PACK_AB R0, RZ, R0 ;  /* 0x00000000ff00723e */ /* 0x000fe200000010ff */
[----:B------:R-:W-:Y:S06]  /*54c0*/  BRA `(.L_x_2986) ;  /* 0x0000000000647947 */ /* 0x000fec0003800000 */
.L_x_2985:
        /* <DEDUP_REMOVED lines=16> */
.L_x_3013:
[----:B------:R-:W-:Y:S01]  /*55d0*/  PRMT R0, RZ, 0x7610, R0 ;  /* 0x00007610ff007816 */ /* 0x000fe20000000000 */
[----:B------:R-:W-:Y:S06]  /*55e0*/  BRA `(.L_x_2986) ;  /* 0x00000000001c7947 */ /* 0x000fec0003800000 */
.L_x_3010:
[----:B------:R-:W2:Y:S02]  /*55f0*/  LDG.E.64 R2, desc[UR36][R2.64] ;  /* 0x0000002402027981 */ /* 0x000ea4000c1e1b00 */
[----:B--2---:R-:W0:Y:S02]  /*5600*/  I2F.U64 R0, R2 ;  /* 0x0000000200007312 */ /* 0x004e240000301000 */
[----:B0-----:R-:W-:Y:S01]  /*5610*/  F2FP.BF16.F32.PACK_AB R0, RZ, R0 ;  /* 0x00000000ff00723e */ /* 0x001fe200000010ff */
[----:B------:R-:W-:Y:S06]  /*5620*/  BRA `(.L_x_2986) ;  /* 0x00000000000c7947 */ /* 0x000fec0003800000 */
.L_x_3009:
[----:B------:R-:W2:Y:S02]  /*5630*/  LDG.E R2, desc[UR36][R2.64] ;  /* 0x0000002402027981 */ /* 0x000ea4000c1e1900 */
[----:B--2---:R-:W-:-:S04]  /*5640*/  I2FP.F32.U32 R0, R2 ;  /* 0x0000000200007245 */ /* 0x004fc80000201000 */
[----:B------:R-:W-:-:S07]  /*5650*/  F2FP.BF16.F32.PACK_AB R0, RZ, R0 ;  /* 0x00000000ff00723e */ /* 0x000fce00000010ff */
.L_x_2986:
        /* <DEDUP_REMOVED lines=21> */
.L_x_3017:
[----:B------:R-:W-:-:S06]  /*57b0*/  IMAD.U32 R3, R3, 0x10000, RZ ;  /* 0x0001000003037824 */ /* 0x000fcc00078e00ff */
[----:B------:R-:W0:Y:S02]  /*57c0*/  F2I.S64.TRUNC R2, R3 ;  /* 0x0000000300027311 */ /* 0x000e24000020d900 */
[----:B0-----:R0:W-:Y:S01]  /*57d0*/  STG.E.U8 desc[UR36][R16.64], R2 ;  /* 0x0000000210007986 */ /* 0x0011e2000c101124 */
[----:B------:R-:W-:Y:S05]  /*57e0*/  BRA `(.L_x_3019) ;  /* 0x0000000c00847947 */ /* 0x000fea0003800000 */
.L_x_3016:
        /* <DEDUP_REMOVED lines=10> */
.L_x_3021:
[----:B------:R-:W-:-:S06]  /*5890*/  IMAD.U32 R3, R3, 0x10000, RZ ;  /* 0x0001000003037824 */ /* 0x000fcc00078e00ff */
[----:B------:R-:W0:Y:S02]  /*58a0*/  F2I.FTZ.TRUNC.NTZ R3, R3 ;  /* 0x0000000300037305 */ /* 0x000e24000021f100 */
[----:B0-----:R0:W-:Y:S01]  /*58b0*/  STG.E desc[UR36][R16.64], R3 ;  /* 0x0000000310007986 */ /* 0x0011e2000c101924 */
[----:B------:R-:W-:Y:S05]  /*58c0*/  BRA `(.L_x_3019) ;  /* 0x0000000c004c7947 */ /* 0x000fea0003800000 */
.L_x_3020:
[----:B------:R-:W-:-:S06]  /*58d0*/  IMAD.U32 R3, R3, 0x10000, RZ ;  /* 0x0001000003037824 */ /* 0x000fcc00078e00ff */
[----:B------:R-:W0:Y:S02]  /*58e0*/  F2I.FTZ.TRUNC.NTZ R3, R3 ;  /* 0x0000000300037305 */ /* 0x000e24000021f100 */
[----:B0-----:R0:W-:Y:S01]  /*58f0*/  STG.E.U16 desc[UR36][R16.64], R3 ;  /* 0x0000000310007986 */ /* 0x0011e2000c101524 */
[----:B------:R-:W-:Y:S05]  /*5900*/  BRA `(.L_x_3019) ;  /* 0x0000000c003c7947 */ /* 0x000fea0003800000 */
.L_x_3015:
        /* <DEDUP_REMOVED lines=9> */
.L_x_3023:
[----:B------:R-:W-:-:S05]  /*59a0*/  IMAD.U32 R0, R3, 0x10000, RZ ;  /* 0x0001000003007824 */ /* 0x000fca00078e00ff */
[----:B------:R-:W-:-:S05]  /*59b0*/  F2FP.F16.F32.PACK_AB R0, RZ, R0 ;  /* 0x00000000ff00723e */ /* 0x000fca00000000ff */
[----:B------:R0:W-:Y:S01]  /*59c0*/  STG.E.U16 desc[UR36][R16.64], R0 ;  /* 0x0000000010007986 */ /* 0x0001e2000c101524 */
[----:B------:R-:W-:Y:S05]  /*59d0*/  BRA `(.L_x_3019) ;  /* 0x0000000c00087947 */ /* 0x000fea0003800000 */
.L_x_3022:
        /* <DEDUP_REMOVED lines=10> */
.L_x_3025:
[----:B------:R-:W-:-:S05]  /*5a80*/  IMAD.U32 R3, R3, 0x10000, RZ ;  /* 0x0001000003037824 */ /* 0x000fca00078e00ff */
[----:B------:R-:W-:-:S04]  /*5a90*/  F2FP.F16.F32.PACK_AB R3, RZ, R3 ;  /* 0x00000003ff03723e */ /* 0x000fc800000000ff */
[----:B------:R-:W-:-:S05]  /*5aa0*/  PRMT R3, R3, 0x5410, RZ ;  /* 0x0000541003037816 */ /* 0x000fca00000000ff */
[----:B------:R0:W-:Y:S01]  /*5ab0*/  STG.E desc[UR36][R16.64], R3 ;  /* 0x0000000310007986 */ /* 0x0001e2000c101924 */
[----:B------:R-:W-:Y:S05]  /*5ac0*/  BRA `(.L_x_3019) ;  /* 0x0000000800cc7947 */ /* 0x000fea0003800000 */
.L_x_3024:
[----:B------:R-:W-:-:S04]  /*5ad0*/  IMAD.U32 R2, R3, 0x10000, RZ ;  /* 0x0001000003027824 */ /* 0x000fc800078e00ff */
[----:B------:R-:W-:-:S06]  /*5ae0*/  FMUL.FTZ R2, R2, 1 ;  /* 0x3f80000002027820 */ /* 0x000fcc0000410000 */
[----:B------:R-:W0:Y:S02]  /*5af0*/  F2F.F64.F32 R2, R2 ;  /* 0x0000000200027310 */ /* 0x000e240000201800 */
[----:B0-----:R0:W-:Y:S01]  /*5b00*/  STG.E.64 desc[UR36][R16.64], R2 ;  /* 0x0000000210007986 */ /* 0x0011e2000c101b24 */
[----:B------:R-:W-:Y:S05]  /*5b10*/  BRA `(.L_x_3019) ;  /* 0x0000000800b87947 */ /* 0x000fea0003800000 */
.L_x_3014:
        /* <DEDUP_REMOVED lines=13> */
.L_x_3028:
[----:B------:R-:W-:Y:S01]  /*5bf0*/  IMAD.U32 R3, R3, 0x10000, RZ ;  /* 0x0001000003037824 */ /* 0x000fe200078e00ff */
[----:B------:R-:W-:-:S03]  /*5c00*/  CS2R R6, SRZ ;  /* 0x0000000000067805 */ /* 0x000fc6000001ff00 */
[----:B------:R-:W-:-:S04]  /*5c10*/  FMUL.FTZ R3, R3, 1 ;  /* 0x3f80000003037820 */ /* 0x000fc80000410000 */
[----:B------:R-:W0:Y:S02]  /*5c20*/  F2F.F64.F32 R4, R3 ;  /* 0x0000000300047310 */ /* 0x000e240000201800 */
[----:B0-----:R0:W-:Y:S01]  /*5c30*/  STG.E.128 desc[UR36][R16.64], R4 ;  /* 0x0000000410007986 */ /* 0x0011e2000c101d24 */
[----:B------:R-:W-:Y:S05]  /*5c40*/  BRA `(.L_x_3019) ;  /* 0x00000008006c7947 */ /* 0x000fea0003800000 */
.L_x_3027:
        /* <DEDUP_REMOVED lines=21> */
.L_x_3032:
[----:B------:R-:W-:Y:S05]  /*5da0*/  BSYNC B0 ;  /* 0x0000000000007941 */ /* 0x000fea0003800000 */
.L_x_3031:
[----:B------:R-:W-:-:S05]  /*5db0*/  LOP3.LUT R3, R0, R3, RZ, 0xfc, !PT ;  /* 0x0000000300037212 */ /* 0x000fca00078efcff */
[----:B------:R0:W-:Y:S01]  /*5dc0*/  STG.E.U8 desc[UR36][R16.64], R3 ;  /* 0x0000000310007986 */ /* 0x0001e2000c101124 */
[----:B------:R-:W-:Y:S05]  /*5dd0*/  BRA `(.L_x_3019) ;  /* 0x0000000800087947 */ /* 0x000fea0003800000 */
.L_x_3030:
        /* <DEDUP_REMOVED lines=13> */
.L_x_3034:
[----:B------:R-:W-:Y:S01]  /*5eb0*/  IMAD.MOV.U32 R0, RZ, RZ, 0x7f ;  /* 0x0000007fff007424 */ /* 0x000fe200078e00ff */
[----:B------:R-:W-:-:S04]  /*5ec0*/  ISETP.GT.U32.AND P0, PT, R2, 0x7f800000, PT ;  /* 0x7f8000000200780c */ /* 0x000fc80003f04070 */
[----:B------:R-:W-:-:S09]  /*5ed0*/  SEL R0, R0, 0x7c, P0 ;  /* 0x0000007c00007807 */ /* 0x000fd20000000000 */
.L_x_3035:
[----:B------:R-:W-:Y:S05]  /*5ee0*/  BSYNC B0 ;  /* 0x0000000000007941 */ /* 0x000fea0003800000 */
.L_x_3033:
[----:B------:R-:W-:-:S04]  /*5ef0*/  LOP3.LUT R2, R3, 0x80000000, RZ, 0xc0, !PT ;  /* 0x8000000003027812 */ /* 0x000fc800078ec0ff */
[----:B------:R-:W-:-:S04]  /*5f00*/  SHF.R.U32.HI R3, RZ, 0x18, R2 ;  /* 0x00000018ff037819 */ /* 0x000fc80000011602 */
[----:B------:R-:W-:-:S05]  /*5f10*/  LOP3.LUT R3, R0, R3, RZ, 0xfc, !PT ;  /* 0x0000000300037212 */ /* 0x000fca00078efcff */
[----:B------:R0:W-:Y:S01]  /*5f20*/  STG.E.U8 desc[UR36][R16.64], R3 ;  /* 0x0000000310007986 */ /* 0x0001e2000c101124 */
[----:B------:R-:W-:Y:S05]  /*5f30*/  BRA `(.L_x_3019) ;  /* 0x0000000400b07947 */ /* 0x000fea0003800000 */
.L_x_3029:
[----:B------:R0:W-:Y:S01]  /*5f40*/  STG.E.U16 desc[UR36][R16.64], R3 ;  /* 0x0000000310007986 */ /* 0x0001e2000c101524 */
[----:B------:R-:W-:Y:S05]  /*5f50*/  BRA `(.L_x_3019) ;  /* 0x0000000400a87947 */ /* 0x000fea0003800000 */
.L_x_3026:
        /* <DEDUP_REMOVED lines=12> */
.L_x_3038:
        /* <DEDUP_REMOVED lines=17> */
.L_x_3041:
[----:B------:R-:W-:-:S04]  /*6130*/  LOP3.LUT R2, R3, 0x80000000, RZ, 0xc0, !PT ;  /* 0x8000000003027812 */ /* 0x000fc800078ec0ff */
[----:B------:R-:W-:-:S04]  /*6140*/  SHF.R.U32.HI R3, RZ, 0x18, R2 ;  /* 0x00000018ff037819 */ /* 0x000fc80000011602 */
[----:B------:R-:W-:-:S04]  /*6150*/  LOP3.LUT R0, R0, R3, RZ, 0xfc, !PT ;  /* 0x0000000300007212 */ /* 0x000fc800078efcff */
[----:B------:R-:W-:-:S07]  /*6160*/  PRMT R8, R0, 0x7610, R8 ;  /* 0x0000761000087816 */ /* 0x000fce0000000008 */
.L_x_3040:
[----:B------:R-:W-:Y:S05]  /*6170*/  BSYNC B0 ;  /* 0x0000000000007941 */ /* 0x000fea0003800000 */
.L_x_3039:
[----:B------:R3:W-:Y:S01]  /*6180*/  STG.E.U8 desc[UR36][R16.64], R8 ;  /* 0x0000000810007986 */ /* 0x0007e2000c101124 */
[----:B------:R-:W-:Y:S05]  /*6190*/  BRA `(.L_x_3019) ;  /* 0x0000000400187947 */ /* 0x000fea0003800000 */
.L_x_3037:
        /* <DEDUP_REMOVED lines=17> */
.L_x_3044:
[----:B------:R-:W-:-:S04]  /*62b0*/  LOP3.LUT R2, R3, 0x80000000, RZ, 0xc0, !PT ;  /* 0x8000000003027812 */ /* 0x000fc800078ec0ff */
[----:B------:R-:W-:-:S04]  /*62c0*/  SHF.R.U32.HI R3, RZ, 0x18, R2 ;  /* 0x00000018ff037819 */ /* 0x000fc80000011602 */
[----:B------:R-:W-:-:S04]  /*62d0*/  LOP3.LUT R0, R0, R3, RZ, 0xfc, !PT ;  /* 0x0000000300007212 */ /* 0x000fc800078efcff */
[----:B------:R-:W-:-:S07]  /*62e0*/  PRMT R8, R0, 0x7610, R8 ;  /* 0x0000761000087816 */ /* 0x000fce0000000008 */
.L_x_3043:
[----:B------:R-:W-:Y:S05]  /*62f0*/  BSYNC B0 ;  /* 0x0000000000007941 */ /* 0x000fea0003800000 */
.L_x_3042:
[----:B------:R0:W-:Y:S01]  /*6300*/  STG.E.U8 desc[UR36][R16.64], R8 ;  /* 0x0000000810007986 */ /* 0x0001e2000c101124 */
[----:B------:R-:W-:Y:S05]  /*6310*/  BRA `(.L_x_3019) ;  /* 0x0000000000b87947 */ /* 0x000fea0003800000 */
.L_x_3036:
        /* <DEDUP_REMOVED lines=22> */
.L_x_3018:
        /* <DEDUP_REMOVED lines=16> */
.L_x_3047:
[----:B------:R-:W-:Y:S05]  /*6580*/  BRA `(.L_x_3019) ;  /* 0x00000000001c7947 */ /* 0x000fea0003800000 */
.L_x_3046:
[----:B------:R-:W-:-:S06]  /*6590*/  IMAD.U32 R3, R3, 0x10000, RZ ;  /* 0x0001000003037824 */ /* 0x000fcc00078e00ff */
[----:B------:R-:W0:Y:S02]  /*65a0*/  F2I.U64.TRUNC R2, R3 ;  /* 0x0000000300027311 */ /* 0x000e24000020d800 */
[----:B0-----:R2:W-:Y:S01]  /*65b0*/  STG.E.64 desc[UR36][R16.64], R2 ;  /* 0x0000000210007986 */ /* 0x0015e2000c101b24 */
[----:B------:R-:W-:Y:S05]  /*65c0*/  BRA `(.L_x_3019) ;  /* 0x00000000000c7947 */ /* 0x000fea0003800000 */
.L_x_3045:
[----:B------:R-:W-:-:S06]  /*65d0*/  IMAD.U32 R3, R3, 0x10000, RZ ;  /* 0x0001000003037824 */ /* 0x000fcc00078e00ff */
[----:B------:R-:W0:Y:S02]  /*65e0*/  F2I.FTZ.U32.TRUNC.NTZ R3, R3 ;  /* 0x0000000300037305 */ /* 0x000e24000021f000 */
[----:B0-----:R0:W-:Y:S02]  /*65f0*/  STG.E desc[UR36][R16.64], R3 ;  /* 0x0000000310007986 */ /* 0x0011e4000c101924 */
.L_x_3019:
[----:B------:R-:W-:-:S07]  /*6600*/  VIADD R19, R19, 0x80 ;  /* 0x0000008013137836 */ /* 0x000fce0000000000 */
.L_x_2979:
[----:B------:R-:W-:Y:S05]  /*6610*/  BSYNC B6 ;  /* 0x0000000000067941 */ /* 0x000fea0003800000 */
.L_x_2978:
        /* <DEDUP_REMOVED lines=307> */
.L_x_3050:
        /* <DEDUP_REMOVED lines=22> */
.L_x_3054:
[----:B------:R-:W2:Y:S02]  /*7ab0*/  LDG.E.U8 R2, desc[UR36][R2.64] ;  /* 0x0000002402027981 */ /* 0x000ea4000c1e1100 */
[----:B--2---:R-:W-:-:S04]  /*7ac0*/  I2FP.F32.U32 R0, R2 ;  /* 0x0000000200007245 */ /* 0x004fc80000201000 */
[----:B------:R-:W-:Y:S01]  /*7ad0*/  F2FP.BF16.F32.PACK_AB R0, RZ, R0 ;  /* 0x00000000ff00723e */ /* 0x000fe200000010ff */
[----:B------:R-:W-:Y:S06]  /*7ae0*/  BRA `(.L_x_3056) ;  /* 0x0000000c00907947 */ /* 0x000fec0003800000 */
.L_x_3053:
        /* <DEDUP_REMOVED lines=10> */
.L_x_3058:
[----:B------:R-:W2:Y:S02]  /*7b90*/  LDG.E R2, desc[UR36][R2.64] ;  /* 0x0000002402027981 */ /* 0x000ea4000c1e1900 */
[----:B--2---:R-:W-:-:S04]  /*7ba0*/  I2FP.F32.S32 R0, R2 ;  /* 0x0000000200007245 */ /* 0x004fc80000201400 */
[----:B------:R-:W-:Y:S01]  /*7bb0*/  F2FP.BF16.F32.PACK_AB R0, RZ, R0 ;  /* 0x00000000ff00723e */ /* 0x000fe200000010ff */
[----:B------:R-:W-:Y:S06]  /*7bc0*/  BRA `(.L_x_3056) ;  /* 0x0000000c00587947 */ /* 0x000fec0003800000 */
.L_x_3057:
[----:B------:R-:W2:Y:S02]  /*7bd0*/  LDG.E.U16 R2, desc[UR36][R2.64] ;  /* 0x0000002402027981 */ /* 0x000ea4000c1e1500 */
[----:B--2---:R-:W0:Y:S02]  /*7be0*/  I2F.S16 R0, R2 ;  /* 0x0000000200007306 */ /* 0x004e240000101400 */
[----:B0-----:R-:W-:Y:S01]  /*7bf0*/  F2FP.BF16.F32.PACK_AB R0, RZ, R0 ;  /* 0x00000000ff00723e */ /* 0x001fe200000010ff */
[----:B------:R-:W-:Y:S06]  /*7c00*/  BRA `(.L_x_3056) ;  /* 0x0000000c00487947 */ /* 0x000fec0003800000 */
.L_x_3052:
        /* <DEDUP_REMOVED lines=9> */
.L_x_3060:
[----:B------:R-:W2:Y:S02]  /*7ca0*/  LDG.E.U16 R0, desc[UR36][R2.64] ;  /* 0x0000002402007981 */ /* 0x000ea4000c1e1500 */
[----:B--2---:R-:W-:-:S05]  /*7cb0*/  HADD2.F32 R0, -RZ, R0.H0_H0 ;  /* 0x20000000ff007230 */ /* 0x004fca0000004100 */
[----:B------:R-:W-:Y:S01]  /*7cc0*/  F2FP.BF16.F32.PACK_AB R0, RZ, R0 ;  /* 0x00000000ff00723e */ /* 0x000fe200000010ff */
[----:B------:R-:W-:Y:S06]  /*7cd0*/  BRA `(.L_x_3056) ;  /* 0x0000000c00147947 */ /* 0x000fec0003800000 */
.L_x_3059:
        /* <DEDUP_REMOVED lines=9> */
.L_x_3062:
[----:B------:R-:W2:Y:S02]  /*7d70*/  LDG.E.U16 R2, desc[UR36][R2.64] ;  /* 0x0000002402027981 */ /* 0x000ea4000c1e1500 */
[----:B--2---:R-:W-:-:S05]  /*7d80*/  HADD2.F32 R0, -RZ, R2.H0_H0 ;  /* 0x20000002ff007230 */ /* 0x004fca0000004100 */
[----:B------:R-:W-:Y:S01]  /*7d90*/  F2FP.BF16.F32.PACK_AB R0, RZ, R0 ;  /* 0x00000000ff00723e */ /* 0x000fe200000010ff */
[----:B------:R-:W-:Y:S06]  /*7da0*/  BRA `(.L_x_3056) ;  /* 0x0000000800e07947 */ /* 0x000fec0003800000 */
.L_x_3061:
        /* <DEDUP_REMOVED lines=8> */
.L_x_3051:
        /* <DEDUP_REMOVED lines=13> */
.L_x_3065:
        /* <DEDUP_REMOVED lines=8> */
.L_x_3064:
        /* <DEDUP_REMOVED lines=28> */
.L_x_3067:
        /* <DEDUP_REMOVED lines=15> */
.L_x_3066:
[----:B------:R0:W5:Y:S01]  /*8230*/  LDG.E.U16 R0, desc[UR36][R2.64] ;  /* 0x0000002402007981 */ /* 0x000162000c1e1500 */
[----:B------:R-:W-:Y:S05]  /*8240*/  BRA `(.L_x_3056) ;  /* 0x0000000400b87947 */ /* 0x000fea0003800000 */
.L_x_3063:
        /* <DEDUP_REMOVED lines=12> */
.L_x_3070:
        /* <DEDUP_REMOVED lines=21> */
.L_x_3074:
[----:B------:R-:W-:Y:S05]  /*8460*/  BSYNC B1 ;  /* 0x0000000000017941 */ /* 0x000fea0003800000 */
.L_x_3073:
[----:B------:R-:W-:Y:S01]  /*8470*/  LEA R3, R0, 0x3b800000, 0x17 ;  /* 0x3b80000000037811 */ /* 0x000fe200078eb8ff */
[----:B------:R-:W-:-:S05]  /*8480*/  IMAD.SHL.U32 R0, R2, 0x100000, RZ ;  /* 0x0010000002007824 */ /* 0x000fca00078e00ff */
[----:B------:R-:W-:-:S07]  /*8490*/  LOP3.LUT R0, R3, R0, R4, 0xfe, !PT ;  /* 0x0000000003007212 */ /* 0x000fce00078efe04 */
.L_x_3072:
[----:B------:R-:W-:Y:S05]  /*84a0*/  BSYNC B0 ;  /* 0x0000000000007941 */ /* 0x000fea0003800000 */
.L_x_3071:
[----:B------:R-:W-:Y:S01]  /*84b0*/  F2FP.BF16.F32.PACK_AB R0, RZ, R0 ;  /* 0x00000000ff00723e */ /* 0x000fe200000010ff */
[----:B------:R-:W-:Y:S06]  /*84c0*/  BRA `(.L_x_3056) ;  /* 0x0000000400187947 */ /* 0x000fec0003800000 */
.L_x_3069:
        /* <DEDUP_REMOVED lines=21> */
.L_x_3078:
[----:B------:R-:W-:Y:S05]  /*8620*/  BSYNC B1 ;  /* 0x0000000000017941 */ /* 0x000fea0003800000 */
.L_x_3077:
[----:B------:R-:W-:Y:S01]  /*8630*/  LEA R3, R0, 0x37800000, 0x17 ;  /* 0x3780000000037811 */ /* 0x000fe200078eb8ff */
[----:B------:R-:W-:-:S05]  /*8640*/  IMAD.SHL.U32 R0, R2, 0x200000, RZ ;  /* 0x0020000002007824 */ /* 0x000fca00078e00ff */
[----:B------:R-:W-:-:S07]  /*8650*/  LOP3.LUT R0, R3, R0, R4, 0xfe, !PT ;  /* 0x0000000003007212 */ /* 0x000fce00078efe04 */
.L_x_3076:
[----:B------:R-:W-:Y:S05]  /*8660*/  BSYNC B0 ;  /* 0x0000000000007941 */ /* 0x000fea0003800000 */
.L_x_3075:
[----:B------:R-:W-:Y:S01]  /*8670*/  F2FP.BF16.F32.PACK_AB R0, RZ, R0 ;  /* 0x00000000ff00723e */ /* 0x000fe200000010ff */
[----:B------:R-:W-:Y:S06]  /*8680*/  BRA `(.L_x_3056) ;  /* 0x0000000000a87947 */ /* 0x000fec0003800000 */
.L_x_3068:
        /* <DEDUP_REMOVED lines=14> */
.L_x_3082:
[----:B------:R-:W-:Y:S05]  /*8770*/  BSYNC B0 ;  /* 0x0000000000007941 */ /* 0x000fea0003800000 */
.L_x_3081:
[----:B------:R-:W-:Y:S01]  /*8780*/  F2FP.BF16.F32.PACK_AB R0, RZ, R0 ;  /* 0x00000000ff00723e */ /* 0x000fe200000010ff */
[----:B------:R-:W-:Y:S06]  /*8790*/  BRA `(.L_x_3056) ;  /* 0x0000000000647947 */ /* 0x000fec0003800000 */
.L_x_3055:
        /* <DEDUP_REMOVED lines=16> */
.L_x_3083:
[----:B------:R-:W-:Y:S01]  /*88a0*/  PRMT R0, RZ, 0x7610, R0 ;  /* 0x00007610ff007816 */ /* 0x000fe20000000000 */
[----:B------:R-:W-:Y:S06]  /*88b0*/  BRA `(.L_x_3056) ;  /* 0x00000000001c7947 */ /* 0x000fec0003800000 */
.L_x_3080:
[----:B------:R-:W2:Y:S02]  /*88c0*/  LDG.E.64 R2, desc[UR36][R2.64] ;  /* 0x0000002402027981 */ /* 0x000ea4000c1e1b00 */
[----:B--2---:R-:W0:Y:S02]  /*88d0*/  I2F.U64 R0, R2 ;  /* 0x0000000200007312 */ /* 0x004e240000301000 */
[----:B0-----:R-:W-:Y:S01]  /*88e0*/  F2FP.BF16.F32.PACK_AB R0, RZ, R0 ;  /* 0x00000000ff00723e */ /* 0x001fe200000010ff */
[----:B------:R-:W-:Y:S06]  /*88f0*/  BRA `(.L_x_3056) ;  /* 0x00000000000c7947 */ /* 0x000fec0003800000 */
.L_x_3079:
[----:B------:R-:W2:Y:S02]  /*8900*/  LDG.E R2, desc[UR36][R2.64] ;  /* 0x0000002402027981 */ /* 0x000ea4000c1e1900 */
[----:B--2---:R-:W-:-:S04]  /*8910*/  I2FP.F32.U32 R0, R2 ;  /* 0x0000000200007245 */ /* 0x004fc80000201000 */
[----:B------:R-:W-:-:S07]  /*8920*/  F2FP.BF16.F32.PACK_AB R0, RZ, R0 ;  /* 0x00000000ff00723e */ /* 0x000fce00000010ff */
.L_x_3056:
        /* <DEDUP_REMOVED lines=21> */
.L_x_3087:
[----:B------:R-:W-:-:S06]  /*8a80*/  IMAD.U32 R3, R3, 0x10000, RZ ;  /* 0x0001000003037824 */ /* 0x000fcc00078e00ff */
[----:B------:R-:W0:Y:S02]  /*8a90*/  F2I.S64.TRUNC R2, R3 ;  /* 0x0000000300027311 */ /* 0x000e24000020d900 */
[----:B0-----:R3:W-:Y:S01]  /*8aa0*/  STG.E.U8 desc[UR36][R16.64], R2 ;  /* 0x0000000210007986 */ /* 0x0017e2000c101124 */
[----:B------:R-:W-:Y:S05]  /*8ab0*/  BRA `(.L_x_3089) ;  /* 0x0000000c00847947 */ /* 0x000fea0003800000 */
.L_x_3086:
        /* <DEDUP_REMOVED lines=10> */
.L_x_3091:
[----:B------:R-:W-:-:S06]  /*8b60*/  IMAD.U32 R3, R3, 0x10000, RZ ;  /* 0x0001000003037824 */ /* 0x000fcc00078e00ff */
[----:B------:R-:W0:Y:S02]  /*8b70*/  F2I.FTZ.TRUNC.NTZ R3, R3 ;  /* 0x0000000300037305 */ /* 0x000e24000021f100 */
[----:B0-----:R2:W-:Y:S01]  /*8b80*/  STG.E desc[UR36][R16.64], R3 ;  /* 0x0000000310007986 */ /* 0x0015e2000c101924 */
[----:B------:R-:W-:Y:S05]  /*8b90*/  BRA `(.L_x_3089) ;  /* 0x0000000c004c7947 */ /* 0x000fea0003800000 */
.L_x_3090:
[----:B------:R-:W-:-:S06]  /*8ba0*/  IMAD.U32 R3, R3, 0x10000, RZ ;  /* 0x0001000003037824 */ /* 0x000fcc00078e00ff */
[----:B------:R-:W0:Y:S02]  /*8bb0*/  F2I.FTZ.TRUNC.NTZ R3, R3 ;  /* 0x0000000300037305 */ /* 0x000e24000021f100 */
[----:B0-----:R0:W-:Y:S01]  /*8bc0*/  STG.E.U16 desc[UR36][R16.64], R3 ;  /* 0x0000000310007986 */ /* 0x0011e2000c101524 */
[----:B------:R-:W-:Y:S05]  /*8bd0*/  BRA `(.L_x_3089) ;  /* 0x0000000c003c7947 */ /* 0x000fea0003800000 */
.L_x_3085:
        /* <DEDUP_REMOVED lines=9> */
.L_x_3093:
[----:B------:R-:W-:-:S05]  /*8c70*/  IMAD.U32 R0, R3, 0x10000, RZ ;  /* 0x0001000003007824 */ /* 0x000fca00078e00ff */
[----:B------:R-:W-:-:S05]  /*8c80*/  F2FP.F16.F32.PACK_AB R0, RZ, R0 ;  /* 0x00000000ff00723e */ /* 0x000fca00000000ff */
[----:B------:R0:W-:Y:S01]  /*8c90*/  STG.E.U16 desc[UR36][R16.64], R0 ;  /* 0x0000000010007986 */ /* 0x0001e2000c101524 */
[----:B------:R-:W-:Y:S05]  /*8ca0*/  BRA `(.L_x_3089) ;  /* 0x0000000c00087947 */ /* 0x000fea0003800000 */
.L_x_3092:
        /* <DEDUP_REMOVED lines=10> */
.L_x_3095:
[----:B------:R-:W-:-:S05]  /*8d50*/  IMAD.U32 R3, R3, 0x10000, RZ ;  /* 0x0001000003037824 */ /* 0x000fca00078e00ff */
[----:B------:R-:W-:-:S04]  /*8d60*/  F2FP.F16.F32.PACK_AB R3, RZ, R3 ;  /* 0x00000003ff03723e */ /* 0x000fc800000000ff */
[----:B------:R-:W-:-:S05]  /*8d70*/  PRMT R3, R3, 0x5410, RZ ;  /* 0x0000541003037816 */ /* 0x000fca00000000ff */
[----:B------:R0:W-:Y:S01]  /*8d80*/  STG.E desc[UR36][R16.64], R3 ;  /* 0x0000000310007986 */ /* 0x0001e2000c101924 */
[----:B------:R-:W-:Y:S05]  /*8d90*/  BRA `(.L_x_3089) ;  /* 0x0000000800cc7947 */ /* 0x000fea0003800000 */
.L_x_3094:
[----:B------:R-:W-:-:S04]  /*8da0*/  IMAD.U32 R2, R3, 0x10000, RZ ;  /* 0x0001000003027824 */ /* 0x000fc800078e00ff */
[----:B------:R-:W-:-:S06]  /*8db0*/  FMUL.FTZ R2, R2, 1 ;  /* 0x3f80000002027820 */ /* 0x000fcc0000410000 */
[----:B------:R-:W0:Y:S02]  /*8dc0*/  F2F.F64.F32 R2, R2 ;  /* 0x0000000200027310 */ /* 0x000e240000201800 */
[----:B0-----:R0:W-:Y:S01]  /*8dd0*/  STG.E.64 desc[UR36][R16.64], R2 ;  /* 0x0000000210007986 */ /* 0x0011e2000c101b24 */
[----:B------:R-:W-:Y:S05]  /*8de0*/  BRA `(.L_x_3089) ;  /* 0x0000000800b87947 */ /* 0x000fea0003800000 */
.L_x_3084:
        /* <DEDUP_REMOVED lines=13> */
.L_x_3098:
[----:B------:R-:W-:Y:S01]  /*8ec0*/  IMAD.U32 R3, R3, 0x10000, RZ ;  /* 0x0001000003037824 */ /* 0x000fe200078e00ff */
[----:B------:R-:W-:-:S03]  /*8ed0*/  CS2R R6, SRZ ;  /* 0x0000000000067805 */ /* 0x000fc6000001ff00 */
[----:B------:R-:W-:-:S04]  /*8ee0*/  FMUL.FTZ R3, R3, 1 ;  /* 0x3f80000003037820 */ /* 0x000fc80000410000 */
[----:B------:R-:W0:Y:S02]  /*8ef0*/  F2F.F64.F32 R4, R3 ;  /* 0x0000000300047310 */ /* 0x000e240000201800 */
[----:B0-----:R0:W-:Y:S01]  /*8f00*/  STG.E.128 desc[UR36][R16.64], R4 ;  /* 0x0000000410007986 */ /* 0x0011e2000c101d24 */
[----:B------:R-:W-:Y:S05]  /*8f10*/  BRA `(.L_x_3089) ;  /* 0x00000008006c7947 */ /* 0x000fea0003800000 */
.L_x_3097:
        /* <DEDUP_REMOVED lines=21> */
.L_x_3102:
[----:B------:R-:W-:Y:S05]  /*9070*/  BSYNC B0 ;  /* 0x0000000000007941 */ /* 0x000fea0003800000 */
.L_x_3101:
[----:B------:R-:W-:-:S05]  /*9080*/  LOP3.LUT R3, R0, R3, RZ, 0xfc, !PT ;  /* 0x0000000300037212 */ /* 0x000fca00078efcff */
[----:B------:R0:W-:Y:S01]  /*9090*/  STG.E.U8 desc[UR36][R16.64], R3 ;  /* 0x0000000310007986 */ /* 0x0001e2000c101124 */
[----:B------:R-:W-:Y:S05]  /*90a0*/  BRA `(.L_x_3089) ;  /* 0x0000000800087947 */ /* 0x000fea0003800000 */
.L_x_3100:
        /* <DEDUP_REMOVED lines=13> */
.L_x_3104:
[----:B------:R-:W-:Y:S01]  /*9180*/  IMAD.MOV.U32 R0, RZ, RZ, 0x7f ;  /* 0x0000007fff007424 */ /* 0x000fe200078e00ff */
[----:B------:R-:W-:-:S04]  /*9190*/  ISETP.GT.U32.AND P0, PT, R2, 0x7f800000, PT ;  /* 0x7f8000000200780c */ /* 0x000fc80003f04070 */
[----:B------:R-:W-:-:S09]  /*91a0*/  SEL R0, R0, 0x7c, P0 ;  /* 0x0000007c00007807 */ /* 0x000fd20000000000 */
.L_x_3105:
[----:B------:R-:W-:Y:S05]  /*91b0*/  BSYNC B0 ;  /* 0x0000000000007941 */ /* 0x000fea0003800000 */
.L_x_3103:
[----:B------:R-:W-:-:S04]  /*91c0*/  LOP3.LUT R2, R3, 0x80000000, RZ, 0xc0, !PT ;  /* 0x8000000003027812 */ /* 0x000fc800078ec0ff */
[----:B------:R-:W-:-:S04]  /*91d0*/  SHF.R.U32.HI R3, RZ, 0x18, R2 ;  /* 0x00000018ff037819 */ /* 0x000fc80000011602 */
[----:B------:R-:W-:-:S05]  /*91e0*/  LOP3.LUT R3, R0, R3, RZ, 0xfc, !PT ;  /* 0x0000000300037212 */ /* 0x000fca00078efcff */
[----:B------:R0:W-:Y:S01]  /*91f0*/  STG.E.U8 desc[UR36][R16.64], R3 ;  /* 0x0000000310007986 */ /* 0x0001e2000c101124 */
[----:B------:R-:W-:Y:S05]  /*9200*/  BRA `(.L_x_3089) ;  /* 0x0000000400b07947 */ /* 0x000fea0003800000 */
.L_x_3099:
[----:B------:R0:W-:Y:S01]  /*9210*/  STG.E.U16 desc[UR36][R16.64], R3 ;  /* 0x0000000310007986 */ /* 0x0001e2000c101524 */
[----:B------:R-:W-:Y:S05]  /*9220*/  BRA `(.L_x_3089) ;  /* 0x0000000400a87947 */ /* 0x000fea0003800000 */
.L_x_3096:
        /* <DEDUP_REMOVED lines=12> */
.L_x_3108:
        /* <DEDUP_REMOVED lines=17> */
.L_x_3111:
[----:B------:R-:W-:-:S04]  /*9400*/  LOP3.LUT R2, R3, 0x80000000, RZ, 0xc0, !PT ;  /* 0x8000000003027812 */ /* 0x000fc800078ec0ff */
[----:B------:R-:W-:-:S04]  /*9410*/  SHF.R.U32.HI R3, RZ, 0x18, R2 ;  /* 0x00000018ff037819 */ /* 0x000fc80000011602 */
[----:B------:R-:W-:-:S04]  /*9420*/  LOP3.LUT R0, R0, R3, RZ, 0xfc, !PT ;  /* 0x0000000300007212 */ /* 0x000fc800078efcff */
[----:B------:R-:W-:-:S07]  /*9430*/  PRMT R8, R0, 0x7610, R8 ;  /* 0x0000761000087816 */ /* 0x000fce0000000008 */
.L_x_3110:
[----:B------:R-:W-:Y:S05]  /*9440*/  BSYNC B0 ;  /* 0x0000000000007941 */ /* 0x000fea0003800000 */
.L_x_3109:
[----:B------:R0:W-:Y:S01]  /*9450*/  STG.E.U8 desc[UR36][R16.64], R8 ;  /* 0x0000000810007986 */ /* 0x0001e2000c101124 */
[----:B------:R-:W-:Y:S05]  /*9460*/  BRA `(.L_x_3089) ;  /* 0x0000000400187947 */ /* 0x000fea0003800000 */
.L_x_3107:
        /* <DEDUP_REMOVED lines=17> */
.L_x_3114:
[----:B------:R-:W-:-:S04]  /*9580*/  LOP3.LUT R2, R3, 0x80000000, RZ, 0xc0, !PT ;  /* 0x8000000003027812 */ /* 0x000fc800078ec0ff */
[----:B------:R-:W-:-:S04]  /*9590*/  SHF.R.U32.HI R3, RZ, 0x18, R2 ;  /* 0x00000018ff037819 */ /* 0x000fc80000011602 */
[----:B------:R-:W-:-:S04]  /*95a0*/  LOP3.LUT R0, R0, R3, RZ, 0xfc, !PT ;  /* 0x0000000300007212 */ /* 0x000fc800078efcff */
[----:B------:R-:W-:-:S07]  /*95b0*/  PRMT R8, R0, 0x7610, R8 ;  /* 0x0000761000087816 */ /* 0x000fce0000000008 */
.L_x_3113:
[----:B------:R-:W-:Y:S05]  /*95c0*/  BSYNC B0 ;  /* 0x0000000000007941 */ /* 0x000fea0003800000 */
.L_x_3112:
[----:B------:R0:W-:Y:S01]  /*95d0*/  STG.E.U8 desc[UR36][R16.64], R8 ;  /* 0x0000000810007986 */ /* 0x0001e2000c101124 */
[----:B------:R-:W-:Y:S05]  /*95e0*/  BRA `(.L_x_3089) ;  /* 0x0000000000b87947 */ /* 0x000fea0003800000 */
.L_x_3106:
        /* <DEDUP_REMOVED lines=22> */
.L_x_3088:
        /* <DEDUP_REMOVED lines=16> */
.L_x_3117:
[----:B------:R-:W-:Y:S05]  /*9850*/  BRA `(.L_x_3089) ;  /* 0x00000000001c7947 */ /* 0x000fea0003800000 */
.L_x_3116:
[----:B------:R-:W-:-:S06]  /*9860*/  IMAD.U32 R3, R3, 0x10000, RZ ;  /* 0x0001000003037824 */ /* 0x000fcc00078e00ff */
[----:B------:R-:W0:Y:S02]  /*9870*/  F2I.U64.TRUNC R2, R3 ;  /* 0x0000000300027311 */ /* 0x000e24000020d800 */
[----:B0-----:R0:W-:Y:S01]  /*9880*/  STG.E.64 desc[UR36][R16.64], R2 ;  /* 0x0000000210007986 */ /* 0x0011e2000c101b24 */
[----:B------:R-:W-:Y:S05]  /*9890*/  BRA `(.L_x_3089) ;  /* 0x00000000000c7947 */ /* 0x000fea0003800000 */
.L_x_3115:
[----:B------:R-:W-:-:S06]  /*98a0*/  IMAD.U32 R3, R3, 0x10000, RZ ;  /* 0x0001000003037824 */ /* 0x000fcc00078e00ff */
[----:B------:R-:W0:Y:S02]  /*98b0*/  F2I.FTZ.U32.TRUNC.NTZ R3, R3 ;  /* 0x0000000300037305 */ /* 0x000e24000021f000 */
[----:B0-----:R0:W-:Y:S02]  /*98c0*/  STG.E desc[UR36][R16.64], R3 ;  /* 0x0000000310007986 */ /* 0x0011e4000c101924 */
.L_x_3089:
[----:B------:R-:W-:-:S07]  /*98d0*/  VIADD R19, R19, 0x80 ;  /* 0x0000008013137836 */ /* 0x000fce0000000000 */
.L_x_3049:
[----:B------:R-:W-:Y:S05]  /*98e0*/  BSYNC B6 ;  /* 0x0000000000067941 */ /* 0x000fea0003800000 */
.L_x_3048:
        /* <DEDUP_REMOVED lines=306> */
.L_x_3118:
        /* <DEDUP_REMOVED lines=22> */
.L_x_3122:
[----:B------:R-:W2:Y:S02]  /*ad70*/  LDG.E.U8 R2, desc[UR36][R2.64] ;  /* 0x0000002402027981 */ /* 0x000ea4000c1e1100 */
[----:B--2---:R-:W-:-:S04]  /*ad80*/  I2FP.F32.U32 R0, R2 ;  /* 0x0000000200007245 */ /* 0x004fc80000201000 */
[----:B------:R-:W-:Y:S01]  /*ad90*/  F2FP.BF16.F32.PACK_AB R0, RZ, R0 ;  /* 0x00000000ff00723e */ /* 0x000fe200000010ff */
[----:B------:R-:W-:Y:S06]  /*ada0*/  BRA `(.L_x_3124) ;  /* 0x0000000c00907947 */ /* 0x000fec0003800000 */
.L_x_3121:
        /* <DEDUP_REMOVED lines=10> */
.L_x_3126:
[----:B------:R-:W2:Y:S02]  /*ae50*/  LDG.E R2, desc[UR36][R2.64] ;  /* 0x0000002402027981 */ /* 0x000ea4000c1e1900 */
[----:B--2---:R-:W-:-:S04]  /*ae60*/  I2FP.F32.S32 R0, R2 ;  /* 0x0000000200007245 */ /* 0x004fc80000201400 */
[----:B------:R-:W-:Y:S01]  /*ae70*/  F2FP.BF16.F32.PACK_AB R0, RZ, R0 ;  /* 0x00000000ff00723e */ /* 0x000fe200000010ff */
[----:B------:R-:W-:Y:S06]  /*ae80*/  BRA `(.L_x_3124) ;  /* 0x0000000c00587947 */ /* 0x000fec0003800000 */
.L_x_3125:
[----:B------:R-:W2:Y:S02]  /*ae90*/  LDG.E.U16 R2, desc[UR36][R2.64] ;  /* 0x0000002402027981 */ /* 0x000ea4000c1e1500 */
[----:B--2---:R-:W0:Y:S02]  /*aea0*/  I2F.S16 R0, R2 ;  /* 0x0000000200007306 */ /* 0x004e240000101400 */
[----:B0-----:R-:W-:Y:S01]  /*aeb0*/  F2FP.BF16.F32.PACK_AB R0, RZ, R0 ;  /* 0x00000000ff00723e */ /* 0x001fe200000010ff */
[----:B------:R-:W-:Y:S06]  /*aec0*/  BRA `(.L_x_3124) ;  /* 0x0000000c00487947 */ /* 0x000fec0003800000 */
.L_x_3120:
        /* <DEDUP_REMOVED lines=9> */
.L_x_3128:
[----:B------:R-:W2:Y:S02]  /*af60*/  LDG.E.U16 R0, desc[UR36][R2.64] ;  /* 0x0000002402007981 */ /* 0x000ea4000c1e1500 */
[----:B--2---:R-:W-:-:S05]  /*af70*/  HADD2.F32 R0, -RZ, R0.H0_H0 ;  /* 0x20000000ff007230 */ /* 0x004fca0000004100 */
[----:B------:R-:W-:Y:S01]  /*af80*/  F2FP.BF16.F32.PACK_AB R0, RZ, R0 ;  /* 0x00000000ff00723e */ /* 0x000fe200000010ff */
[----:B------:R-:W-:Y:S06]  /*af90*/  BRA `(.L_x_3124) ;  /* 0x0000000c00147947 */ /* 0x000fec0003800000 */
.L_x_3127:
        /* <DEDUP_REMOVED lines=9> */
.L_x_3130:
[----:B------:R-:W2:Y:S02]  /*b030*/  LDG.E.U16 R2, desc[UR36][R2.64] ;  /* 0x0000002402027981 */ /* 0x000ea4000c1e1500 */
[----:B--2---:R-:W-:-:S05]  /*b040*/  HADD2.F32 R0, -RZ, R2.H0_H0 ;  /* 0x20000002ff007230 */ /* 0x004fca0000004100 */
[----:B------:R-:W-:Y:S01]  /*b050*/  F2FP.BF16.F32.PACK_AB R0, RZ, R0 ;  /* 0x00000000ff00723e */ /* 0x000fe200000010ff */
[----:B------:R-:W-:Y:S06]  /*b060*/  BRA `(.L_x_3124) ;  /* 0x0000000800e07947 */ /* 0x000fec0003800000 */
.L_x_3129:
        /* <DEDUP_REMOVED lines=8> */
.L_x_3119:
        /* <DEDUP_REMOVED lines=13> */
.L_x_3133:
        /* <DEDUP_REMOVED lines=8> */
.L_x_3132:
        /* <DEDUP_REMOVED lines=28> */
.L_x_3135:
        /* <DEDUP_REMOVED lines=15> */
.L_x_3134:
[----:B------:R0:W5:Y:S01]  /*b4f0*/  LDG.E.U16 R0, desc[UR36][R2.64] ;  /* 0x0000002402007981 */ /* 0x000162000c1e1500 */
[----:B------:R-:W-:Y:S05]  /*b500*/  BRA `(.L_x_3124) ;  /* 0x0000000400b87947 */ /* 0x000fea0003800000 */
.L_x_3131:
        /* <DEDUP_REMOVED lines=12> */
.L_x_3138:
        /* <DEDUP_REMOVED lines=21> */
.L_x_3142:
[----:B------:R-:W-:Y:S05]  /*b720*/  BSYNC B1 ;  /* 0x0000000000017941 */ /* 0x000fea0003800000 */
.L_x_3141:
[----:B------:R-:W-:Y:S01]  /*b730*/  LEA R3, R0, 0x3b800000, 0x17 ;  /* 0x3b80000000037811 */ /* 0x000fe200078eb8ff */
[----:B------:R-:W-:-:S05]  /*b740*/  IMAD.SHL.U32 R0, R2, 0x100000, RZ ;  /* 0x0010000002007824 */ /* 0x000fca00078e00ff */
[----:B------:R-:W-:-:S07]  /*b750*/  LOP3.LUT R0, R3, R0, R4, 0xfe, !PT ;  /* 0x0000000003007212 */ /* 0x000fce00078efe04 */
.L_x_3140:
[----:B------:R-:W-:Y:S05]  /*b760*/  BSYNC B0 ;  /* 0x0000000000007941 */ /* 0x000fea0003800000 */
.L_x_3139:
[----:B------:R-:W-:Y:S01]  /*b770*/  F2FP.BF16.F32.PACK_AB R0, RZ, R0 ;  /* 0x00000000ff00723e */ /* 0x000fe200000010ff */
[----:B------:R-:W-:Y:S06]  /*b780*/  BRA `(.L_x_3124) ;  /* 0x0000000400187947 */ /* 0x000fec0003800000 */
.L_x_3137:
        /* <DEDUP_REMOVED lines=21> */
.L_x_3146:
[----:B------:R-:W-:Y:S05]  /*b8e0*/  BSYNC B1 ;  /* 0x0000000000017941 */ /* 0x000fea0003800000 */
.L_x_3145:
[----:B------:R-:W-:Y:S01]  /*b8f0*/  LEA R3, R0, 0x37800000, 0x17 ;  /* 0x3780000000037811 */ /* 0x000fe200078eb8ff */
[----:B------:R-:W-:-:S05]  /*b900*/  IMAD.SHL.U32 R0, R2, 0x200000, RZ ;  /* 0x0020000002007824 */ /* 0x000fca00078e00ff */
[----:B------:R-:W-:-:S07]  /*b910*/  LOP3.LUT R0, R3, R0, R4, 0xfe, !PT ;  /* 0x0000000003007212 */ /* 0x000fce00078efe04 */
.L_x_3144:
[----:B------:R-:W-:Y:S05]  /*b920*/  BSYNC B0 ;  /* 0x0000000000007941 */ /* 0x000fea0003800000 */
.L_x_3143:
[----:B------:R-:W-:Y:S01]  /*b930*/  F2FP.BF16.F32.PACK_AB R0, RZ, R0 ;  /* 0x00000000ff00723e */ /* 0x000fe200000010ff */
[----:B------:R-:W-:Y:S06]  /*b940*/  BRA `(.L_x_3124) ;  /* 0x0000000000a87947 */ /* 0x000fec0003800000 */
.L_x_3136:
        /* <DEDUP_REMOVED lines=14> */
.L_x_3150:
[----:B------:R-:W-:Y:S05]  /*ba30*/  BSYNC B0 ;  /* 0x0000000000007941 */ /* 0x000fea0003800000 */
.L_x_3149:
[----:B------:R-:W-:Y:S01]  /*ba40*/  F2FP.BF16.F32.PACK_AB R0, RZ, R0 ;  /* 0x00000000ff00723e */ /* 0x000fe200000010ff */
[----:B------:R-:W-:Y:S06]  /*ba50*/  BRA `(.L_x_3124) ;  /* 0x0000000000647947 */ /* 0x000fec0003800000 */
.L_x_3123:
        /* <DEDUP_REMOVED lines=16> */
.L_x_3151:
[----:B------:R-:W-:Y:S01]  /*bb60*/  PRMT R0, RZ, 0x7610, R0 ;  /* 0x00007610ff007816 */ /* 0x000fe20000000000 */
[----:B------:R-:W-:Y:S06]  /*bb70*/  BRA `(.L_x_3124) ;  /* 0x00000000001c7947 */ /* 0x000fec0003800000 */
.L_x_3148:
[----:B------:R-:W2:Y:S02]  /*bb80*/  LDG.E.64 R2, desc[UR36][R2.64] ;  /* 0x0000002402027981 */ /* 0x000ea4000c1e1b00 */
[----:B--2---:R-:W0:Y:S02]  /*bb90*/  I2F.U64 R0, R2 ;  /* 0x0000000200007312 */ /* 0x004e240000301000 */
[----:B0-----:R-:W-:Y:S01]  /*bba0*/  F2FP.BF16.F32.PACK_AB R0, RZ, R0 ;  /* 0x00000000ff00723e */ /* 0x001fe200000010ff */
[----:B------:R-:W-:Y:S06]  /*bbb0*/  BRA `(.L_x_3124) ;  /* 0x00000000000c7947 */ /* 0x000fec0003800000 */
.L_x_3147:
[----:B------:R-:W2:Y:S02]  /*bbc0*/  LDG.E R2, desc[UR36][R2.64] ;  /* 0x0000002402027981 */ /* 0x000ea4000c1e1900 */
[----:B--2---:R-:W-:-:S04]  /*bbd0*/  I2FP.F32.U32 R0, R2 ;  /* 0x0000000200007245 */ /* 0x004fc80000201000 */
[----:B------:R-:W-:-:S07]  /*bbe0*/  F2FP.BF16.F32.PACK_AB R0, RZ, R0 ;  /* 0x00000000ff00723e */ /* 0x000fce00000010ff */
.L_x_3124:
        /* <DEDUP_REMOVED lines=21> */
.L_x_3155:
[----:B------:R-:W-:-:S06]  /*bd40*/  IMAD.U32 R3, R3, 0x10000, RZ ;  /* 0x0001000003037824 */ /* 0x000fcc00078e00ff */
[----:B------:R-:W0:Y:S02]  /*bd50*/  F2I.S64.TRUNC R2, R3 ;  /* 0x0000000300027311 */ /* 0x000e24000020d900 */
[----:B0-----:R-:W-:Y:S01]  /*bd60*/  STG.E.U8 desc[UR36][R16.64], R2 ;  /* 0x0000000210007986 */ /* 0x001fe2000c101124 */
[----:B------:R-:W-:Y:S05]  /*bd70*/  EXIT ;  /* 0x000000000000794d */ /* 0x000fea0003800000 */
.L_x_3154:
        /* <DEDUP_REMOVED lines=10> */
.L_x_3158:
[----:B------:R-:W-:-:S06]  /*be20*/  IMAD.U32 R3, R3, 0x10000, RZ ;  /* 0x0001000003037824 */ /* 0x000fcc00078e00ff */
[----:B------:R-:W0:Y:S02]  /*be30*/  F2I.FTZ.TRUNC.NTZ R3, R3 ;  /* 0x0000000300037305 */ /* 0x000e24000021f100 */
[----:B0-----:R-:W-:Y:S01]  /*be40*/  STG.E desc[UR36][R16.64], R3 ;  /* 0x0000000310007986 */ /* 0x001fe2000c101924 */
[----:B------:R-:W-:Y:S05]  /*be50*/  EXIT ;  /* 0x000000000000794d */ /* 0x000fea0003800000 */
.L_x_3157:
[----:B------:R-:W-:-:S06]  /*be60*/  IMAD.U32 R3, R3, 0x10000, RZ ;  /* 0x0001000003037824 */ /* 0x000fcc00078e00ff */
[----:B------:R-:W0:Y:S02]  /*be70*/  F2I.FTZ.TRUNC.NTZ R3, R3 ;  /* 0x0000000300037305 */ /* 0x000e24000021f100 */
[----:B0-----:R-:W-:Y:S01]  /*be80*/  STG.E.U16 desc[UR36][R16.64], R3 ;  /* 0x0000000310007986 */ /* 0x001fe2000c101524 */
[----:B------:R-:W-:Y:S05]  /*be90*/  EXIT ;  /* 0x000000000000794d */ /* 0x000fea0003800000 */
.L_x_3153:
        /* <DEDUP_REMOVED lines=9> */
.L_x_3160:
[----:B------:R-:W-:-:S05]  /*bf30*/  IMAD.U32 R0, R3, 0x10000, RZ ;  /* 0x0001000003007824 */ /* 0x000fca00078e00ff */
[----:B------:R-:W-:-:S05]  /*bf40*/  F2FP.F16.F32.PACK_AB R0, RZ, R0 ;  /* 0x00000000ff00723e */ /* 0x000fca00000000ff */
[----:B------:R-:W-:Y:S01]  /*bf50*/  STG.E.U16 desc[UR36][R16.64], R0 ;  /* 0x0000000010007986 */ /* 0x000fe2000c101524 */
[----:B------:R-:W-:Y:S05]  /*bf60*/  EXIT ;  /* 0x000000000000794d */ /* 0x000fea0003800000 */
.L_x_3159:
        /* <DEDUP_REMOVED lines=10> */
.L_x_3162:
[----:B------:R-:W-:-:S05]  /*c010*/  IMAD.U32 R3, R3, 0x10000, RZ ;  /* 0x0001000003037824 */ /* 0x000fca00078e00ff */
[----:B------:R-:W-:-:S04]  /*c020*/  F2FP.F16.F32.PACK_AB R3, RZ, R3 ;  /* 0x00000003ff03723e */ /* 0x000fc800000000ff */
[----:B------:R-:W-:-:S05]  /*c030*/  PRMT R3, R3, 0x5410, RZ ;  /* 0x0000541003037816 */ /* 0x000fca00000000ff */
[----:B------:R-:W-:Y:S01]  /*c040*/  STG.E desc[UR36][R16.64], R3 ;  /* 0x0000000310007986 */ /* 0x000fe2000c101924 */
[----:B------:R-:W-:Y:S05]  /*c050*/  EXIT ;  /* 0x000000000000794d */ /* 0x000fea0003800000 */
.L_x_3161:
[----:B------:R-:W-:-:S04]  /*c060*/  IMAD.U32 R2, R3, 0x10000, RZ ;  /* 0x0001000003027824 */ /* 0x000fc800078e00ff */
[----:B------:R-:W-:-:S06]  /*c070*/  FMUL.FTZ R2, R2, 1 ;  /* 0x3f80000002027820 */ /* 0x000fcc0000410000 */
[----:B------:R-:W0:Y:S02]  /*c080*/  F2F.F64.F32 R2, R2 ;  /* 0x0000000200027310 */ /* 0x000e240000201800 */
[----:B0-----:R-:W-:Y:S01]  /*c090*/  STG.E.64 desc[UR36][R16.64], R2 ;  /* 0x0000000210007986 */ /* 0x001fe2000c101b24 */
[----:B------:R-:W-:Y:S05]  /*c0a0*/  EXIT ;  /* 0x000000000000794d */ /* 0x000fea0003800000 */
.L_x_3152:
        /* <DEDUP_REMOVED lines=13> */
.L_x_3165:
[----:B------:R-:W-:Y:S01]  /*c180*/  IMAD.U32 R3, R3, 0x10000, RZ ;  /* 0x0001000003037824 */ /* 0x000fe200078e00ff */
[----:B------:R-:W-:-:S03]  /*c190*/  CS2R R6, SRZ ;  /* 0x0000000000067805 */ /* 0x000fc6000001ff00 */
[----:B------:R-:W-:-:S04]  /*c1a0*/  FMUL.FTZ R3, R3, 1 ;  /* 0x3f80000003037820 */ /* 0x000fc80000410000 */
[----:B------:R-:W0:Y:S02]  /*c1b0*/  F2F.F64.F32 R4, R3 ;  /* 0x0000000300047310 */ /* 0x000e240000201800 */
[----:B0-----:R-:W-:Y:S01]  /*c1c0*/  STG.E.128 desc[UR36][R16.64], R4 ;  /* 0x0000000410007986 */ /* 0x001fe2000c101d24 */
[----:B------:R-:W-:Y:S05]  /*c1d0*/  EXIT ;  /* 0x000000000000794d */ /* 0x000fea0003800000 */
.L_x_3164:
        /* <DEDUP_REMOVED lines=21> */
.L_x_3169:
[----:B------:R-:W-:Y:S05]  /*c330*/  BSYNC B0 ;  /* 0x0000000000007941 */ /* 0x000fea0003800000 */
.L_x_3168:
[----:B------:R-:W-:-:S05]  /*c340*/  LOP3.LUT R3, R0, R3, RZ, 0xfc, !PT ;  /* 0x0000000300037212 */ /* 0x000fca00078efcff */
[----:B------:R-:W-:Y:S01]  /*c350*/  STG.E.U8 desc[UR36][R16.64], R3 ;  /* 0x0000000310007986 */ /* 0x000fe2000c101124 */
[----:B------:R-:W-:Y:S05]  /*c360*/  EXIT ;  /* 0x000000000000794d */ /* 0x000fea0003800000 */
.L_x_3167:
        /* <DEDUP_REMOVED lines=13> */
.L_x_3171:
[----:B------:R-:W-:Y:S01]  /*c440*/  IMAD.MOV.U32 R0, RZ, RZ, 0x7f ;  /* 0x0000007fff007424 */ /* 0x000fe200078e00ff */
[----:B------:R-:W-:-:S04]  /*c450*/  ISETP.GT.U32.AND P0, PT, R2, 0x7f800000, PT ;  /* 0x7f8000000200780c */ /* 0x000fc80003f04070 */
[----:B------:R-:W-:-:S09]  /*c460*/  SEL R0, R0, 0x7c, P0 ;  /* 0x0000007c00007807 */ /* 0x000fd20000000000 */
.L_x_3172:
[----:B------:R-:W-:Y:S05]  /*c470*/  BSYNC B0 ;  /* 0x0000000000007941 */ /* 0x000fea0003800000 */
.L_x_3170:
[----:B------:R-:W-:-:S04]  /*c480*/  LOP3.LUT R2, R3, 0x80000000, RZ, 0xc0, !PT ;  /* 0x8000000003027812 */ /* 0x000fc800078ec0ff */
[----:B------:R-:W-:-:S04]  /*c490*/  SHF.R.U32.HI R3, RZ, 0x18, R2 ;  /* 0x00000018ff037819 */ /* 0x000fc80000011602 */
[----:B------:R-:W-:-:S05]  /*c4a0*/  LOP3.LUT R3, R0, R3, RZ, 0xfc, !PT ;  /* 0x0000000300037212 */ /* 0x000fca00078efcff */
[----:B------:R-:W-:Y:S01]  /*c4b0*/  STG.E.U8 desc[UR36][R16.64], R3 ;  /* 0x0000000310007986 */ /* 0x000fe2000c101124 */
[----:B------:R-:W-:Y:S05]  /*c4c0*/  EXIT ;  /* 0x000000000000794d */ /* 0x000fea0003800000 */
.L_x_3166:
[----:B------:R-:W-:Y:S01]  /*c4d0*/  STG.E.U16 desc[UR36][R16.64], R3 ;  /* 0x0000000310007986 */ /* 0x000fe2000c101524 */
[----:B------:R-:W-:Y:S05]  /*c4e0*/  EXIT ;  /* 0x000000000000794d */ /* 0x000fea0003800000 */
.L_x_3163:
        /* <DEDUP_REMOVED lines=12> */
.L_x_3175:
        /* <DEDUP_REMOVED lines=17> */
.L_x_3178:
[----:B------:R-:W-:-:S04]  /*c6c0*/  LOP3.LUT R2, R3, 0x80000000, RZ, 0xc0, !PT ;  /* 0x8000000003027812 */ /* 0x000fc800078ec0ff */
[----:B------:R-:W-:-:S04]  /*c6d0*/  SHF.R.U32.HI R3, RZ, 0x18, R2 ;  /* 0x00000018ff037819 */ /* 0x000fc80000011602 */
[----:B------:R-:W-:-:S04]  /*c6e0*/  LOP3.LUT R0, R0, R3, RZ, 0xfc, !PT ;  /* 0x0000000300007212 */ /* 0x000fc800078efcff */
[----:B------:R-:W-:-:S07]  /*c6f0*/  PRMT R8, R0, 0x7610, R8 ;  /* 0x0000761000087816 */ /* 0x000fce0000000008 */
.L_x_3177:
[----:B------:R-:W-:Y:S05]  /*c700*/  BSYNC B0 ;  /* 0x0000000000007941 */ /* 0x000fea0003800000 */
.L_x_3176:
[----:B------:R-:W-:Y:S01]  /*c710*/  STG.E.U8 desc[UR36][R16.64], R8 ;  /* 0x0000000810007986 */ /* 0x000fe2000c101124 */
[----:B------:R-:W-:Y:S05]  /*c720*/  EXIT ;  /* 0x000000000000794d */ /* 0x000fea0003800000 */
.L_x_3174:
        /* <DEDUP_REMOVED lines=17> */
.L_x_3181:
[----:B------:R-:W-:-:S04]  /*c840*/  LOP3.LUT R2, R3, 0x80000000, RZ, 0xc0, !PT ;  /* 0x8000000003027812 */ /* 0x000fc800078ec0ff */
[----:B------:R-:W-:-:S04]  /*c850*/  SHF.R.U32.HI R3, RZ, 0x18, R2 ;  /* 0x00000018ff037819 */ /* 0x000fc80000011602 */
[----:B------:R-:W-:-:S04]  /*c860*/  LOP3.LUT R0, R0, R3, RZ, 0xfc, !PT ;  /* 0x0000000300007212 */ /* 0x000fc800078efcff */
[----:B------:R-:W-:-:S07]  /*c870*/  PRMT R8, R0, 0x7610, R8 ;  /* 0x0000761000087816 */ /* 0x000fce0000000008 */
.L_x_3180:
[----:B------:R-:W-:Y:S05]  /*c880*/  BSYNC B0 ;  /* 0x0000000000007941 */ /* 0x000fea0003800000 */
.L_x_3179:
[----:B------:R-:W-:Y:S01]  /*c890*/  STG.E.U8 desc[UR36][R16.64], R8 ;  /* 0x0000000810007986 */ /* 0x000fe2000c101124 */
[----:B------:R-:W-:Y:S05]  /*c8a0*/  EXIT ;  /* 0x000000000000794d */ /* 0x000fea0003800000 */
.L_x_3173:
        /* <DEDUP_REMOVED lines=22> */
.L_x_3156:
        /* <DEDUP_REMOVED lines=16> */
.L_x_3184:
[----:B------:R-:W-:Y:S05]  /*cb10*/  EXIT ;  /* 0x000000000000794d */ /* 0x000fea0003800000 */
.L_x_3183:
[----:B------:R-:W-:-:S06]  /*cb20*/  IMAD.U32 R3, R3, 0x10000, RZ ;  /* 0x0001000003037824 */ /* 0x000fcc00078e00ff */
[----:B------:R-:W0:Y:S02]  /*cb30*/  F2I.U64.TRUNC R2, R3 ;  /* 0x0000000300027311 */ /* 0x000e24000020d800 */
[----:B0-----:R-:W-:Y:S01]  /*cb40*/  STG.E.64 desc[UR36][R16.64], R2 ;  /* 0x0000000210007986 */ /* 0x001fe2000c101b24 */
[----:B------:R-:W-:Y:S05]  /*cb50*/  EXIT ;  /* 0x000000000000794d */ /* 0x000fea0003800000 */
.L_x_3182:
[----:B------:R-:W-:-:S06]  /*cb60*/  IMAD.U32 R3, R3, 0x10000, RZ ;  /* 0x0001000003037824 */ /* 0x000fcc00078e00ff */
[----:B------:R-:W0:Y:S02]  /*cb70*/  F2I.FTZ.U32.TRUNC.NTZ R3, R3 ;  /* 0x0000000300037305 */ /* 0x000e24000021f000 */
[----:B0-----:R-:W-:Y:S01]  /*cb80*/  STG.E desc[UR36][R16.64], R3 ;  /* 0x0000000310007986 */ /* 0x001fe2000c101924 */
[----:B------:R-:W-:Y:S05]  /*cb90*/  EXIT ;  /* 0x000000000000794d */ /* 0x000fea0003800000 */
.L_x_3185:
        /* <DEDUP_REMOVED lines=14> */
.L_x_8037:


//--------------------- .text._ZN2at6native27unrolled_elementwise_kernelINS0_13BUnaryFunctorIN3c108BFloat16ES4_S4_ZZZNS0_20copysign_kernel_cudaERNS_18TensorIteratorBaseEENKUlvE_clEvENKUlvE1_clEvEUlS4_S4_E_EESt5arrayIPcLm2EELi4E23TrivialOffsetCalculatorILi1EjESF_NS0_6memory12LoadWithCastILi1EEENSG_13StoreWithCastILi1EEEEEviT_T0_T2_T3_T4_T5_ --------------------------
	.section	.text._ZN2at6native27unrolled_elementwise_kernelINS0_13BUnaryFunctorIN3c108BFloat16ES4_S4_ZZZNS0_20copysign_kernel_cudaERNS_18TensorIteratorBaseEENKUlvE_clEvENKUlvE1_clEvEUlS4_S4_E_EESt5arrayIPcLm2EELi4E23TrivialOffsetCalculatorILi1EjESF_NS0_6memory12LoadWithCastILi1EEENSG_13StoreWithCastILi1EEEEEviT_T0_T2_T3_T4_T5_,"ax",@progbits
	.align	128
        .global         _ZN2at6native27unrolled_elementwise_kernelINS0_13BUnaryFunctorIN3c108BFloat16ES4_S4_ZZZNS0_20copysign_kernel_cudaERNS_18TensorIteratorBaseEENKUlvE_clEvENKUlvE1_clEvEUlS4_S4_E_EESt5arrayIPcLm2EELi4E23TrivialOffsetCalculatorILi1EjESF_NS0_6memory12LoadWithCastILi1EEENSG_13StoreWithCastILi1EEEEEviT_T0_T2_T3_T4_T5_
        .type           _ZN2at6native27unrolled_elementwise_kernelINS0_13BUnaryFunctorIN3c108BFloat16ES4_S4_ZZZNS0_20copysign_kernel_cudaERNS_18TensorIteratorBaseEENKUlvE_clEvENKUlvE1_clEvEUlS4_S4_E_EESt5arrayIPcLm2EELi4E23TrivialOffsetCalculatorILi1EjESF_NS0_6memory12LoadWithCastILi1EEENSG_13StoreWithCastILi1EEEEEviT_T0_T2_T3_T4_T5_,@function
        .size           _ZN2at6native27unrolled_elementwise_kernelINS0_13BUnaryFunctorIN3c108BFloat16ES4_S4_ZZZNS0_20copysign_kernel_cudaERNS_18TensorIteratorBaseEENKUlvE_clEvENKUlvE1_clEvEUlS4_S4_E_EESt5arrayIPcLm2EELi4E23TrivialOffsetCalculatorILi1EjESF_NS0_6memory12LoadWithCastILi1EEENSG_13StoreWithCastILi1EEEEEviT_T0_T2_T3_T4_T5_,(.L_x_8038 - _ZN2at6native27unrolled_elementwise_kernelINS0_13BUnaryFunctorIN3c108BFloat16ES4_S4_ZZZNS0_20copysign_kernel_cudaERNS_18TensorIteratorBaseEENKUlvE_clEvENKUlvE1_clEvEUlS4_S4_E_EESt5arrayIPcLm2EELi4E23TrivialOffsetCalculatorILi1EjESF_NS0_6memory12LoadWithCastILi1EEENSG_13StoreWithCastILi1EEEEEviT_T0_T2_T3_T4_T5_)
        .other          _ZN2at6native27unrolled_elementwise_kernelINS0_13BUnaryFunctorIN3c108BFloat16ES4_S4_ZZZNS0_20copysign_kernel_cudaERNS_18TensorIteratorBaseEENKUlvE_clEvENKUlvE1_clEvEUlS4_S4_E_EESt5arrayIPcLm2EELi4E23TrivialOffsetCalculatorILi1EjESF_NS0_6memory12LoadWithCastILi1EEENSG_13StoreWithCastILi1EEEEEviT_T0_T2_T3_T4_T5_,@"STO_CUDA_ENTRY STV_DEFAULT"
_ZN2at6native27unrolled_elementwise_kernelINS0_13BUnaryFunctorIN3c108BFloat16ES4_S4_ZZZNS0_20copysign_kernel_cudaERNS_18TensorIteratorBaseEENKUlvE_clEvENKUlvE1_clEvEUlS4_S4_E_EESt5arrayIPcLm2EELi4E23TrivialOffsetCalculatorILi1EjESF_NS0_6memory12LoadWithCastILi1EEENSG_13StoreWithCastILi1EEEEEviT_T0_T2_T3_T4_T5_:
.text._ZN2at6native27unrolled_elementwise_kernelINS0_13BUnaryFunctorIN3c108BFloat16ES4_S4_ZZZNS0_20copysign_kernel_cudaERNS_18TensorIteratorBaseEENKUlvE_clEvENKUlvE1_clEvEUlS4_S4_E_EESt5arrayIPcLm2EELi4E23TrivialOffsetCalculatorILi1EjESF_NS0_6memory12LoadWithCastILi1EEENSG_13StoreWithCastILi1EEEEEviT_T0_T2_T3_T4_T5_:
        /* <DEDUP_REMOVED lines=34> */
.L_x_3191:
[----:B------:R-:W2:Y:S02]  /*0220*/  LDG.E.U8 R4, desc[UR36][R4.64] ;  /* 0x0000002404047981 */ /* 0x000ea4000c1e1100 */
[----:B--2---:R-:W-:-:S04]  /*0230*/  I2FP.F32.U32 R0, R4 ;  /* 0x0000000400007245 */ /* 0x004fc80000201000 */
[----:B------:R-:W-:-:S04]  /*0240*/  F2FP.BF16.F32.PACK_AB R0, RZ, R0 ;  /* 0x00000000ff00723e */ /* 0x000fc800000010ff */
[----:B------:R-:W-:Y:S01]  /*0250*/  PRMT R17, R0, 0x7610, R17 ;  /* 0x0000761000117816 */ /* 0x000fe20000000011 */
[----:B------:R-:W-:Y:S06]  /*0260*/  BRA `(.L_x_3193) ;  /* 0x0000000c00cc7947 */ /* 0x000fec0003800000 */
.L_x_3190:
        /* <DEDUP_REMOVED lines=11> */
.L_x_3195:
[----:B------:R-:W2:Y:S02]  /*0320*/  LDG.E R4, desc[UR36][R4.64] ;  /* 0x0000002404047981 */ /* 0x000ea4000c1e1900 */
[----:B--2---:R-:W-:-:S04]  /*0330*/  I2FP.F32.S32 R0, R4 ;  /* 0x0000000400007245 */ /* 0x004fc80000201400 */
[----:B------:R-:W-:-:S04]  /*0340*/  F2FP.BF16.F32.PACK_AB R0, RZ, R0 ;  /* 0x00000000ff00723e */ /* 0x000fc800000010ff */
[----:B------:R-:W-:Y:S01]  /*0350*/  PRMT R17, R0, 0x7610, R17 ;  /* 0x0000761000117816 */ /* 0x000fe20000000011 */
[----:B------:R-:W-:Y:S06]  /*0360*/  BRA `(.L_x_3193) ;  /* 0x0000000c008c7947 */ /* 0x000fec0003800000 */
.L_x_3194:
[----:B------:R-:W2:Y:S02]  /*0370*/  LDG.E.U16 R4, desc[UR36][R4.64] ;  /* 0x0000002404047981 */ /* 0x000ea4000c1e1500 */
[----:B--2---:R-:W0:Y:S02]  /*0380*/  I2F.S16 R0, R4 ;  /* 0x0000000400007306 */ /* 0x004e240000101400 */
[----:B0-----:R-:W-:-:S04]  /*0390*/  F2FP.BF16.F32.PACK_AB R0, RZ, R0 ;  /* 0x00000000ff00723e */ /* 0x001fc800000010ff */
[----:B------:R-:W-:Y:S01]  /*03a0*/  PRMT R17, R0, 0x7610, R17 ;  /* 0x0000761000117816 */ /* 0x000fe20000000011 */
[----:B------:R-:W-:Y:S06]  /*03b0*/  BRA `(.L_x_3193) ;  /* 0x0000000c00787947 */ /* 0x000fec0003800000 */
.L_x_3189:
        /* <DEDUP_REMOVED lines=9> */
.L_x_3197:
[----:B------:R-:W2:Y:S02]  /*0450*/  LDG.E.U16 R0, desc[UR36][R4.64] ;  /* 0x0000002404007981 */ /* 0x000ea4000c1e1500 */
[----:B--2---:R-:W-:-:S05]  /*0460*/  HADD2.F32 R0, -RZ, R0.H0_H0 ;  /* 0x20000000ff007230 */ /* 0x004fca0000004100 */
[----:B------:R-:W-:-:S04]  /*0470*/  F2FP.BF16.F32.PACK_AB R0, RZ, R0 ;  /* 0x00000000ff00723e */ /* 0x000fc800000010ff */
[----:B------:R-:W-:Y:S01]  /*0480*/  PRMT R17, R0, 0x7610, R17 ;  /* 0x0000761000117816 */ /* 0x000fe20000000011 */
[----:B------:R-:W-:Y:S06]  /*0490*/  BRA `(.L_x_3193) ;  /* 0x0000000c00407947 */ /* 0x000fec0003800000 */
.L_x_3196:
        /* <DEDUP_REMOVED lines=9> */
.L_x_3199:
[----:B------:R-:W2:Y:S02]  /*0530*/  LDG.E.U16 R4, desc[UR36][R4.64] ;  /* 0x0000002404047981 */ /* 0x000ea4000c1e1500 */
[----:B--2---:R-:W-:-:S05]  /*0540*/  HADD2.F32 R0, -RZ, R4.H0_H0 ;  /* 0x20000004ff007230 */ /* 0x004fca0000004100 */
[----:B------:R-:W-:-:S04]  /*0550*/  F2FP.BF16.F32.PACK_AB R0, RZ, R0 ;  /* 0x00000000ff00723e */ /* 0x000fc800000010ff */
[----:B------:R-:W-:Y:S01]  /*0560*/  PRMT R17, R0, 0x7610, R17 ;  /* 0x0000761000117816 */ /* 0x000fe20000000011 */
[----:B------:R-:W-:Y:S06]  /*0570*/  BRA `(.L_x_3193) ;  /* 0x0000000c00087947 */ /* 0x000fec0003800000 */
.L_x_3198:
        /* <DEDUP_REMOVED lines=9> */
.L_x_3188:
        /* <DEDUP_REMOVED lines=14> */
.L_x_3202:
        /* <DEDUP_REMOVED lines=9> */
.L_x_3201:
        /* <DEDUP_REMOVED lines=28> */
.L_x_3204:
        /* <DEDUP_REMOVED lines=16> */
.L_x_3203:
[----:B------:R0:W5:Y:S01]  /*0a40*/  LDG.E.U16 R17, desc[UR36][R4.64] ;  /* 0x0000002404117981 */ /* 0x000162000c1e1500 */
[----:B------:R-:W-:Y:S05]  /*0a50*/  BRA `(.L_x_3193) ;  /* 0x0000000400d07947 */ /* 0x000fea0003800000 */
.L_x_3200:
        /* <DEDUP_REMOVED lines=13> */
.L_x_3207:
        /* <DEDUP_REMOVED lines=21> */
.L_x_3211:
[----:B------:R-:W-:Y:S05]  /*0c80*/  BSYNC B1 ;  /* 0x0000000000017941 */ /* 0x000fea0003800000 */
.L_x_3210:
[----:B------:R-:W-:Y:S01]  /*0c90*/  LEA R5, R0, 0x3b800000, 0x17 ;  /* 0x3b80000000057811 */ /* 0x000fe200078eb8ff */
[----:B------:R-:W-:-:S05]  /*0ca0*/  IMAD.SHL.U32 R0, R3, 0x100000, RZ ;  /* 0x0010000003007824 */ /* 0x000fca00078e00ff */
[----:B------:R-:W-:-:S07]  /*0cb0*/  LOP3.LUT R0, R5, R0, R6, 0xfe, !PT ;  /* 0x0000000005007212 */ /* 0x000fce00078efe06 */
.L_x_3209:
[----:B------:R-:W-:Y:S05]  /*0cc0*/  BSYNC B0 ;  /* 0x0000000000007941 */ /* 0x000fea0003800000 */
.L_x_3208:
[----:B------:R-:W-:-:S04]  /*0cd0*/  F2FP.BF16.F32.PACK_AB R0, RZ, R0 ;  /* 0x00000000ff00723e */ /* 0x000fc800000010ff */
[----:B------:R-:W-:Y:S01]  /*0ce0*/  PRMT R17, R0, 0x7610, R17 ;  /* 0x0000761000117816 */ /* 0x000fe20000000011 */
[----:B------:R-:W-:Y:S06]  /*0cf0*/  BRA `(.L_x_3193) ;  /* 0x0000000400287947 */ /* 0x000fec0003800000 */
.L_x_3206:
        /* <DEDUP_REMOVED lines=21> */
.L_x_3215:
[----:B------:R-:W-:Y:S05]  /*0e50*/  BSYNC B1 ;  /* 0x0000000000017941 */ /* 0x000fea0003800000 */
.L_x_3214:
[----:B------:R-:W-:Y:S01]  /*0e60*/  LEA R5, R0, 0x37800000, 0x17 ;  /* 0x3780000000057811 */ /* 0x000fe200078eb8ff */
[----:B------:R-:W-:-:S05]  /*0e70*/  IMAD.SHL.U32 R0, R3, 0x200000, RZ ;  /* 0x0020000003007824 */ /* 0x000fca00078e00ff */
[----:B------:R-:W-:-:S07]  /*0e80*/  LOP3.LUT R0, R5, R0, R6, 0xfe, !PT ;  /* 0x0000000005007212 */ /* 0x000fce00078efe06 */
.L_x_3213:
[----:B------:R-:W-:Y:S05]  /*0e90*/  BSYNC B0 ;  /* 0x0000000000007941 */ /* 0x000fea0003800000 */
.L_x_3212:
[----:B------:R-:W-:-:S04]  /*0ea0*/  F2FP.BF16.F32.PACK_AB R0, RZ, R0 ;  /* 0x00000000ff00723e */ /* 0x000fc800000010ff */
[----:B------:R-:W-:Y:S01]  /*0eb0*/  PRMT R17, R0, 0x7610, R17 ;  /* 0x0000761000117816 */ /* 0x000fe20000000011 */
[----:B------:R-:W-:Y:S06]  /*0ec0*/  BRA `(.L_x_3193) ;  /* 0x0000000000b47947 */ /* 0x000fec0003800000 */
.L_x_3205:
        /* <DEDUP_REMOVED lines=14> */
.L_x_3219:
[----:B------:R-:W-:Y:S05]  /*0fb0*/  BSYNC B0 ;  /* 0x0000000000007941 */ /* 0x000fea0003800000 */
.L_x_3218:
[----:B------:R-:W-:-:S04]  /*0fc0*/  F2FP.BF16.F32.PACK_AB R0, RZ, R0 ;  /* 0x00000000ff00723e */ /* 0x000fc800000010ff */
[----:B------:R-:W-:Y:S01]  /*0fd0*/  PRMT R17, R0, 0x7610, R17 ;  /* 0x0000761000117816 */ /* 0x000fe20000000011 */
[----:B------:R-:W-:Y:S06]  /*0fe0*/  BRA `(.L_x_3193) ;  /* 0x00000000006c7947 */ /* 0x000fec0003800000 */
.L_x_3192:
        /* <DEDUP_REMOVED lines=16> */
.L_x_3220:
[----:B------:R-:W-:Y:S01]  /*10f0*/  PRMT R17, RZ, 0x7610, R17 ;  /* 0x00007610ff117816 */ /* 0x000fe20000000011 */
[----:B------:R-:W-:Y:S06]  /*1100*/  BRA `(.L_x_3193) ;  /* 0x0000000000247947 */ /* 0x000fec0003800000 */
.L_x_3217:
[----:B------:R-:W2:Y:S02]  /*1110*/  LDG.E.64 R4, desc[UR36][R4.64] ;  /* 0x0000002404047981 */ /* 0x000ea4000c1e1b00 */
[----:B--2---:R-:W0:Y:S02]  /*1120*/  I2F.U64 R0, R4 ;  /* 0x0000000400007312 */ /* 0x004e240000301000 */
[----:B0-----:R-:W-:-:S04]  /*1130*/  F2FP.BF16.F32.PACK_AB R0, RZ, R0 ;  /* 0x00000000ff00723e */ /* 0x001fc800000010ff */
[----:B------:R-:W-:Y:S01]  /*1140*/  PRMT R17, R0, 0x7610, R17 ;  /* 0x0000761000117816 */ /* 0x000fe20000000011 */
[----:B------:R-:W-:Y:S06]  /*1150*/  BRA `(.L_x_3193) ;  /* 0x0000000000107947 */ /* 0x000fec0003800000 */
.L_x_3216:
[----:B------:R-:W2:Y:S02]  /*1160*/  LDG.E R4, desc[UR36][R4.64] ;  /* 0x0000002404047981 */ /* 0x000ea4000c1e1900 */
[----:B--2---:R-:W-:-:S04]  /*1170*/  I2FP.F32.U32 R0, R4 ;  /* 0x0000000400007245 */ /* 0x004fc80000201000 */
[----:B------:R-:W-:-:S04]  /*1180*/  F2FP.BF16.F32.PACK_AB R0, RZ, R0 ;  /* 0x00000000ff00723e */ /* 0x000fc800000010ff */
[----:B------:R-:W-:-:S07]  /*1190*/  PRMT R17, R0, 0x7610, R17 ;  /* 0x0000761000117816 */ /* 0x000fce0000000011 */
.L_x_3193:
[----:B------:R-:W1:Y:S02]  /*11a0*/  S2R R23, SR_TID.X ;  /* 0x0000000000177919 */ /* 0x000e640000002100 */
[----:B-1----:R-:W-:-:S07]  /*11b0*/  VIADD R23, R23, 0x80 ;  /* 0x0000008017177836 */ /* 0x002fce0000000000 */
.L_x_3187:
[----:B------:R-:W-:Y:S05]  /*11c0*/  BSYNC B6 ;  /* 0x0000000000067941 */ /* 0x000fea0003800000 */
.L_x_3186:
[----:B------:R-:W-:Y:S01]  /*11d0*/  ISETP.GE.AND P0, PT, R23, R16, PT ;  /* 0x000000101700720c */ /* 0x000fe20003f06270 */
[----:B------:R-:W-:-:S12]  /*11e0*/  BSSY B6, `(.L_x_3221) ;  /* 0x0000111000067945 */ /* 0x000fd80003800000 */
[----:B------:R-:W-:Y:S05]  /*11f0*/  @P0 BRA `(.L_x_3222) ;  /* 0x00000010003c0947 */ /* 0x000fea0003800000 */
[----:B0-----:R-:W0:Y:S01]  /*1200*/  LDC.64 R4, c[0x0][0x220] ;  /* 0x00008800ff047b82 */ /* 0x001e220000000a00 */
        /* <DEDUP_REMOVED lines=22> */
.L_x_3226:
[----:B------:R-:W2:Y:S02]  /*1370*/  LDG.E.U8 R4, desc[UR36][R4.64] ;  /* 0x0000002404047981 */ /* 0x000ea4000c1e1100 */
[----:B--2---:R-:W-:-:S04]  /*1380*/  I2FP.F32.U32 R0, R4 ;  /* 0x0000000400007245 */ /* 0x004fc80000201000 */
[----:B------:R-:W-:-:S04]  /*1390*/  F2FP.BF16.F32.PACK_AB R0, RZ, R0 ;  /* 0x00000000ff00723e */ /* 0x000fc800000010ff */
[----:B------:R-:W-:Y:S01]  /*13a0*/  PRMT R18, R0, 0x7610, R18 ;  /* 0x0000761000127816 */ /* 0x000fe20000000012 */
[----:B------:R-:W-:Y:S06]  /*13b0*/  BRA `(.L_x_3228) ;  /* 0x0000000c00c87947 */ /* 0x000fec0003800000 */
.L_x_3225:
        /* <DEDUP_REMOVED lines=11> */
.L_x_3230:
[----:B------:R-:W2:Y:S02]  /*1470*/  LDG.E R4, desc[UR36][R4.64] ;  /* 0x0000002404047981 */ /* 0x000ea4000c1e1900 */
[----:B--2---:R-:W-:-:S04]  /*1480*/  I2FP.F32.S32 R0, R4 ;  /* 0x0000000400007245 */ /* 0x004fc80000201400 */
[----:B------:R-:W-:-:S04]  /*1490*/  F2FP.BF16.F32.PACK_AB R0, RZ, R0 ;  /* 0x00000000ff00723e */ /* 0x000fc800000010ff */
[----:B------:R-:W-:Y:S01]  /*14a0*/  PRMT R18, R0, 0x7610, R18 ;  /* 0x0000761000127816 */ /* 0x000fe20000000012 */
[----:B------:R-:W-:Y:S06]  /*14b0*/  BRA `(.L_x_3228) ;  /* 0x0000000c00887947 */ /* 0x000fec0003800000 */
.L_x_3229:
[----:B------:R-:W2:Y:S02]  /*14c0*/  LDG.E.U16 R4, desc[UR36][R4.64] ;  /* 0x0000002404047981 */ /* 0x000ea4000c1e1500 */
[----:B--2---:R-:W0:Y:S02]  /*14d0*/  I2F.S16 R0, R4 ;  /* 0x0000000400007306 */ /* 0x004e240000101400 */
[----:B0-----:R-:W-:-:S04]  /*14e0*/  F2FP.BF16.F32.PACK_AB R0, RZ, R0 ;  /* 0x00000000ff00723e */ /* 0x001fc800000010ff */
[----:B------:R-:W-:Y:S01]  /*14f0*/  PRMT R18, R0, 0x7610, R18 ;  /* 0x0000761000127816 */ /* 0x000fe20000000012 */
[----:B------:R-:W-:Y:S06]  /*1500*/  BRA `(.L_x_3228) ;  /* 0x0000000c00747947 */ /* 0x000fec0003800000 */
.L_x_3224:
        /* <DEDUP_REMOVED lines=9> */
.L_x_3232:
[----:B------:R-:W2:Y:S02]  /*15a0*/  LDG.E.U16 R0, desc[UR36][R4.64] ;  /* 0x0000002404007981 */ /* 0x000ea4000c1e1500 */
[----:B--2---:R-:W-:-:S05]  /*15b0*/  HADD2.F32 R0, -RZ, R0.H0_H0 ;  /* 0x20000000ff007230 */ /* 0x004fca0000004100 */
[----:B------:R-:W-:-:S04]  /*15c0*/  F2FP.BF16.F32.PACK_AB R0, RZ, R0 ;  /* 0x00000000ff00723e */ /* 0x000fc800000010ff */
[----:B------:R-:W-:Y:S01]  /*15d0*/  PRMT R18, R0, 0x7610, R18 ;  /* 0x0000761000127816 */ /* 0x000fe20000000012 */
[----:B------:R-:W-:Y:S06]  /*15e0*/  BRA `(.L_x_3228) ;  /* 0x0000000c003c7947 */ /* 0x000fec0003800000 */
.L_x_3231:
        /* <DEDUP_REMOVED lines=9> */
.L_x_3234:
[----:B------:R-:W2:Y:S02]  /*1680*/  LDG.E.U16 R4, desc[UR36][R4.64] ;  /* 0x0000002404047981 */ /* 0x000ea4000c1e1500 */
[----:B--2---:R-:W-:-:S05]  /*1690*/  HADD2.F32 R0, -RZ, R4.H0_H0 ;  /* 0x20000004ff007230 */ /* 0x004fca0000004100 */
[----:B------:R-:W-:-:S04]  /*16a0*/  F2FP.BF16.F32.PACK_AB R0, RZ, R0 ;  /* 0x00000000ff00723e */ /* 0x000fc800000010ff */
[----:B------:R-:W-:Y:S01]  /*16b0*/  PRMT R18, R0, 0x7610, R18 ;  /* 0x0000761000127816 */ /* 0x000fe20000000012 */
[----:B------:R-:W-:Y:S06]  /*16c0*/  BRA `(.L_x_3228) ;  /* 0x0000000c00047947 */ /* 0x000fec0003800000 */
.L_x_3233:
        /* <DEDUP_REMOVED lines=9> */
.L_x_3223:
        /* <DEDUP_REMOVED lines=14> */
.L_x_3237:
        /* <DEDUP_REMOVED lines=9> */
.L_x_3236:
        /* <DEDUP_REMOVED lines=28> */
.L_x_3239:
        /* <DEDUP_REMOVED lines=15> */
.L_x_3238:
[----:B------:R0:W5:Y:S01]  /*1b80*/  LDG.E.U16 R18, desc[UR36][R4.64] ;  /* 0x0000002404127981 */ /* 0x000162000c1e1500 */
[----:B------:R-:W-:Y:S05]  /*1b90*/  BRA `(.L_x_3228) ;  /* 0x0000000400d07947 */ /* 0x000fea0003800000 */
.L_x_3235:
        /* <DEDUP_REMOVED lines=13> */
.L_x_3242:
        /* <DEDUP_REMOVED lines=21> */
.L_x_3246:
[----:B------:R-:W-:Y:S05]  /*1dc0*/  BSYNC B1 ;  /* 0x0000000000017941 */ /* 0x000fea0003800000 */
.L_x_3245:
[----:B------:R-:W-:Y:S01]  /*1dd0*/  LEA R5, R0, 0x3b800000, 0x17 ;  /* 0x3b80000000057811 */ /* 0x000fe200078eb8ff */
[----:B------:R-:W-:-:S05]  /*1de0*/  IMAD.SHL.U32 R0, R3, 0x100000, RZ ;  /* 0x0010000003007824 */ /* 0x000fca00078e00ff */
[----:B------:R-:W-:-:S07]  /*1df0*/  LOP3.LUT R0, R5, R0, R6, 0xfe, !PT ;  /* 0x0000000005007212 */ /* 0x000fce00078efe06 */
.L_x_3244:
[----:B------:R-:W-:Y:S05]  /*1e00*/  BSYNC B0 ;  /* 0x0000000000007941 */ /* 0x000fea0003800000 */
.L_x_3243:
[----:B------:R-:W-:-:S04]  /*1e10*/  F2FP.BF16.F32.PACK_AB R0, RZ, R0 ;  /* 0x00000000ff00723e */ /* 0x000fc800000010ff */
[----:B------:R-:W-:Y:S01]  /*1e20*/  PRMT R18, R0, 0x7610, R18 ;  /* 0x0000761000127816 */ /* 0x000fe20000000012 */
[----:B------:R-:W-:Y:S06]  /*1e30*/  BRA `(.L_x_3228) ;  /* 0x0000000400287947 */ /* 0x000fec0003800000 */
.L_x_3241:
        /* <DEDUP_REMOVED lines=21> */
.L_x_3250:
[----:B------:R-:W-:Y:S05]  /*1f90*/  BSYNC B1 ;  /* 0x0000000000017941 */ /* 0x000fea0003800000 */
.L_x_3249:
[----:B------:R-:W-:Y:S01]  /*1fa0*/  LEA R5, R0, 0x37800000, 0x17 ;  /* 0x3780000000057811 */ /* 0x000fe200078eb8ff */
[----:B------:R-:W-:-:S05]  /*1fb0*/  IMAD.SHL.U32 R0, R3, 0x200000, RZ ;  /* 0x0020000003007824 */ /* 0x000fca00078e00ff */
[----:B------:R-:W-:-:S07]  /*1fc0*/  LOP3.LUT R0, R5, R0, R6, 0xfe, !PT ;  /* 0x0000000005007212 */ /* 0x000fce00078efe06 */
.L_x_3248:
[----:B------:R-:W-:Y:S05]  /*1fd0*/  BSYNC B0 ;  /* 0x0000000000007941 */ /* 0x000fea0003800000 */
.L_x_3247:
[----:B------:R-:W-:-:S04]  /*1fe0*/  F2FP.BF16.F32.PACK_AB R0, RZ, R0 ;  /* 0x00000000ff00723e */ /* 0x000fc800000010ff */
[----:B------:R-:W-:Y:S01]  /*1ff0*/  PRMT R18, R0, 0x7610, R18 ;  /* 0x0000761000127816 */ /* 0x000fe20000000012 */
[----:B------:R-:W-:Y:S06]  /*2000*/  BRA `(.L_x_3228) ;  /* 0x0000000000b47947 */ /* 0x000fec0003800000 */
.L_x_3240:
        /* <DEDUP_REMOVED lines=14> */
.L_x_3254:
[----:B------:R-:W-:Y:S05]  /*20f0*/  BSYNC B0 ;  /* 0x0000000000007941 */ /* 0x000fea0003800000 */
.L_x_3253:
[----:B------:R-:W-:-:S04]  /*2100*/  F2FP.BF16.F32.PACK_AB R0, RZ, R0 ;  /* 0x00000000ff00723e */ /* 0x000fc800000010ff */
[----:B------:R-:W-:Y:S01]  /*2110*/  PRMT R18, R0, 0x7610, R18 ;  /* 0x0000761000127816 */ /* 0x000fe20000000012 */
[----:B------:R-:W-:Y:S06]  /*2120*/  BRA `(.L_x_3228) ;  /* 0x00000000006c7947 */ /* 0x000fec0003800000 */
.L_x_3227:
        /* <DEDUP_REMOVED lines=16> */
.L_x_3255:
[----:B------:R-:W-:Y:S01]  /*2230*/  PRMT R18, RZ, 0x7610, R18 ;  /* 0x00007610ff127816 */ /* 0x000fe20000000012 */
[----:B------:R-:W-:Y:S06]  /*2240*/  BRA `(.L_x_3228) ;  /* 0x0000000000247947 */ /* 0x000fec0003800000 */
.L_x_3252:
[----:B------:R-:W2:Y:S02]  /*2250*/  LDG.E.64 R4, desc[UR36][R4.64] ;  /* 0x0000002404047981 */ /* 0x000ea4000c1e1b00 */
[----:B--2---:R-:W0:Y:S02]  /*2260*/  I2F.U64 R0, R4 ;  /* 0x0000000400007312 */ /* 0x004e240000301000 */
[----:B0-----:R-:W-:-:S04]  /*2270*/  F2FP.BF16.F32.PACK_AB R0, RZ, R0 ;  /* 0x00000000ff00723e */ /* 0x001fc800000010ff */
[----:B------:R-:W-:Y:S01]  /*2280*/  PRMT R18, R0, 0x7610, R18 ;  /* 0x0000761000127816 */ /* 0x000fe20000000012 */
[----:B------:R-:W-:Y:S06]  /*2290*/  BRA `(.L_x_3228) ;  /* 0x0000000000107947 */ /* 0x000fec0003800000 */
.L_x_3251:
[----:B------:R-:W2:Y:S02]  /*22a0*/  LDG.E R4, desc[UR36][R4.64] ;  /* 0x0000002404047981 */ /* 0x000ea4000c1e1900 */
[----:B--2---:R-:W-:-:S04]  /*22b0*/  I2FP.F32.U32 R0, R4 ;  /* 0x0000000400007245 */ /* 0x004fc80000201000 */
[----:B------:R-:W-:-:S04]  /*22c0*/  F2FP.BF16.F32.PACK_AB R0, RZ, R0 ;  /* 0x00000000ff00723e */ /* 0x000fc800000010ff */
[----:B------:R-:W-:-:S07]  /*22d0*/  PRMT R18, R0, 0x7610, R18 ;  /* 0x0000761000127816 */ /* 0x000fce0000000012 */
.L_x_3228:
[----:B------:R-:W-:-:S07]  /*22e0*/  VIADD R23, R23, 0x80 ;  /* 0x0000008017177836 */ /* 0x000fce0000000000 */
.L_x_3222:
[----:B------:R-:W-:Y:S05]  /*22f0*/  BSYNC B6 ;  /* 0x0000000000067941 */ /* 0x000fea0003800000 */
.L_x_3221:
[----:B------:R-:W-:Y:S01]  /*2300*/  ISETP.GE.AND P0, PT, R23, R16, PT ;  /* 0x000000101700720c */ /* 0x000fe20003f06270 */
[----:B------:R-:W-:Y:S01]  /*2310*/  BSSY B6, `(.L_x_3256) ;  /* 0x0000113000067945 */ /* 0x000fe20003800000 */
[----:B------:R-:W-:Y:S02]  /*2320*/  PRMT R19, RZ, 0x7610, R19 ;  /* 0x00007610ff137816 */ /* 0x000fe40000000013 */
[----:B------:R-:W-:-:S09]  /*2330*/  PRMT R24, RZ, 0x7610, R24 ;  /* 0x00007610ff187816 */ /* 0x000fd20000000018 */
        /* <DEDUP_REMOVED lines=24> */
.L_x_3261:
[----:B------:R-:W2:Y:S02]  /*24c0*/  LDG.E.U8 R4, desc[UR36][R4.64] ;  /* 0x0000002404047981 */ /* 0x000ea4000c1e1100 */
[----:B--2---:R-:W-:-:S04]  /*24d0*/  I2FP.F32.U32 R0, R4 ;  /* 0x0000000400007245 */ /* 0x004fc80000201000 */
[----:B------:R-:W-:-:S04]  /*24e0*/  F2FP.BF16.F32.PACK_AB R0, RZ, R0 ;  /* 0x00000000ff00723e */ /* 0x000fc800000010ff */
[----:B------:R-:W-:Y:S01]  /*24f0*/  PRMT R24, R0, 0x7610, R24 ;  /* 0x0000761000187816 */ /* 0x000fe20000000018 */
[----:B------:R-:W-:Y:S06]  /*2500*/  BRA `(.L_x_3263) ;  /* 0x0000000c00c87947 */ /* 0x000fec0003800000 */
.L_x_3260:
        /* <DEDUP_REMOVED lines=11> */
.L_x_3265:
[----:B------:R-:W2:Y:S02]  /*25c0*/  LDG.E R4, desc[UR36][R4.64] ;  /* 0x0000002404047981 */ /* 0x000ea4000c1e1900 */
[----:B--2---:R-:W-:-:S04]  /*25d0*/  I2FP.F32.S32 R0, R4 ;  /* 0x0000000400007245 */ /* 0x004fc80000201400 */
[----:B------:R-:W-:-:S04]  /*25e0*/  F2FP.BF16.F32.PACK_AB R0, RZ, R0 ;  /* 0x00000000ff00723e */ /* 0x000fc800000010ff */
[----:B------:R-:W-:Y:S01]  /*25f0*/  PRMT R24, R0, 0x7610, R24 ;  /* 0x0000761000187816 */ /* 0x000fe20000000018 */
[----:B------:R-:W-:Y:S06]  /*2600*/  BRA `(.L_x_3263) ;  /* 0x0000000c00887947 */ /* 0x000fec0003800000 */
.L_x_3264:
[----:B------:R-:W2:Y:S02]  /*2610*/  LDG.E.U16 R4, desc[UR36][R4.64] ;  /* 0x0000002404047981 */ /* 0x000ea4000c1e1500 */
[----:B--2---:R-:W0:Y:S02]  /*2620*/  I2F.S16 R0, R4 ;  /* 0x0000000400007306 */ /* 0x004e240000101400 */
[----:B0-----:R-:W-:-:S04]  /*2630*/  F2FP.BF16.F32.PACK_AB R0, RZ, R0 ;  /* 0x00000000ff00723e */ /* 0x001fc800000010ff */
[----:B------:R-:W-:Y:S01]  /*2640*/  PRMT R24, R0, 0x7610, R24 ;  /* 0x0000761000187816 */ /* 0x000fe20000000018 */
[----:B------:R-:W-:Y:S06]  /*2650*/  BRA `(.L_x_3263) ;  /* 0x0000000c00747947 */ /* 0x000fec0003800000 */
.L_x_3259:
        /* <DEDUP_REMOVED lines=9> */
.L_x_3267:
[----:B------:R-:W2:Y:S02]  /*26f0*/  LDG.E.U16 R0, desc[UR36][R4.64] ;  /* 0x0000002404007981 */ /* 0x000ea4000c1e1500 */
[----:B--2---:R-:W-:-:S05]  /*2700*/  HADD2.F32 R0, -RZ, R0.H0_H0 ;  /* 0x20000000ff007230 */ /* 0x004fca0000004100 */
[----:B------:R-:W-:-:S04]  /*2710*/  F2FP.BF16.F32.PACK_AB R0, RZ, R0 ;  /* 0x00000000ff00723e */ /* 0x000fc800000010ff */
[----:B------:R-:W-:Y:S01]  /*2720*/  PRMT R24, R0, 0x7610, R24 ;  /* 0x0000761000187816 */ /* 0x000fe20000000018 */
[----:B------:R-:W-:Y:S06]  /*2730*/  BRA `(.L_x_3263) ;  /* 0x0000000c003c7947 */ /* 0x000fec0003800000 */
.L_x_3266:
        /* <DEDUP_REMOVED lines=9> */
.L_x_3269:
[----:B------:R-:W2:Y:S02]  /*27d0*/  LDG.E.U16 R4, desc[UR36][R4.64] ;  /* 0x0000002404047981 */ /* 0x000ea4000c1e1500 */
[----:B--2---:R-:W-:-:S05]  /*27e0*/  HADD2.F32 R0, -RZ, R4.H0_H0 ;  /* 0x20000004ff007230 */ /* 0x004fca0000004100 */
[----:B------:R-:W-:-:S04]  /*27f0*/  F2FP.BF16.F32.PACK_AB R0, RZ, R0 ;  /* 0x00000000ff00723e */ /* 0x000fc800000010ff */
[----:B------:R-:W-:Y:S01]  /*2800*/  PRMT R24, R0, 0x7610, R24 ;  /* 0x0000761000187816 */ /* 0x000fe20000000018 */
[----:B------:R-:W-:Y:S06]  /*2810*/  BRA `(.L_x_3263) ;  /* 0x0000000c00047947 */ /* 0x000fec0003800000 */
.L_x_3268:
        /* <DEDUP_REMOVED lines=9> */
.L_x_3258:
        /* <DEDUP_REMOVED lines=14> */
.L_x_3272:
        /* <DEDUP_REMOVED lines=9> */
.L_x_3271:
        /* <DEDUP_REMOVED lines=28> */
.L_x_3274:
        /* <DEDUP_REMOVED lines=15> */
.L_x_3273:
[----:B------:R0:W5:Y:S01]  /*2cd0*/  LDG.E.U16 R24, desc[UR36][R4.64] ;  /* 0x0000002404187981 */ /* 0x000162000c1e1500 */
[----:B------:R-:W-:Y:S05]  /*2ce0*/  BRA `(.L_x_3263) ;  /* 0x0000000400d07947 */ /* 0x000fea0003800000 */
.L_x_3270:
        /* <DEDUP_REMOVED lines=13> */
.L_x_3277:
        /* <DEDUP_REMOVED lines=21> */
.L_x_3281:
[----:B------:R-:W-:Y:S05]  /*2f10*/  BSYNC B1 ;  /* 0x0000000000017941 */ /* 0x000fea0003800000 */
.L_x_3280:
[----:B------:R-:W-:Y:S01]  /*2f20*/  LEA R5, R0, 0x3b800000, 0x17 ;  /* 0x3b80000000057811 */ /* 0x000fe200078eb8ff */
[----:B------:R-:W-:-:S05]  /*2f30*/  IMAD.SHL.U32 R0, R3, 0x100000, RZ ;  /* 0x0010000003007824 */ /* 0x000fca00078e00ff */
[----:B------:R-:W-:-:S07]  /*2f40*/  LOP3.LUT R0, R5, R0, R6, 0xfe, !PT ;  /* 0x0000000005007212 */ /* 0x000fce00078efe06 */
.L_x_3279:
[----:B------:R-:W-:Y:S05]  /*2f50*/  BSYNC B0 ;  /* 0x0000000000007941 */ /* 0x000fea0003800000 */
.L_x_3278:
[----:B------:R-:W-:-:S04]  /*2f60*/  F2FP.BF16.F32.PACK_AB R0, RZ, R0 ;  /* 0x00000000ff00723e */ /* 0x000fc800000010ff */
[----:B------:R-:W-:Y:S01]  /*2f70*/  PRMT R24, R0, 0x7610, R24 ;  /* 0x0000761000187816 */ /* 0x000fe20000000018 */
[----:B------:R-:W-:Y:S06]  /*2f80*/  BRA `(.L_x_3263) ;  /* 0x0000000400287947 */ /* 0x000fec0003800000 */
.L_x_3276:
        /* <DEDUP_REMOVED lines=21> */
.L_x_3285:
[----:B------:R-:W-:Y:S05]  /*30e0*/  BSYNC B1 ;  /* 0x0000000000017941 */ /* 0x000fea0003800000 */
.L_x_3284:
[----:B------:R-:W-:Y:S01]  /*30f0*/  LEA R5, R0, 0x37800000, 0x17 ;  /* 0x3780000000057811 */ /* 0x000fe200078eb8ff */
[----:B------:R-:W-:-:S05]  /*3100*/  IMAD.SHL.U32 R0, R3, 0x200000, RZ ;  /* 0x0020000003007824 */ /* 0x000fca00078e00ff */
[----:B------:R-:W-:-:S07]  /*3110*/  LOP3.LUT R0, R5, R0, R6, 0xfe, !PT ;  /* 0x0000000005007212 */ /* 0x000fce00078efe06 */
.L_x_3283:
[----:B------:R-:W-:Y:S05]  /*3120*/  BSYNC B0 ;  /* 0x0000000000007941 */ /* 0x000fea0003800000 */
.L_x_3282:
[----:B------:R-:W-:-:S04]  /*3130*/  F2FP.BF16.F32.PACK_AB R0, RZ, R0 ;  /* 0x00000000ff00723e */ /* 0x000fc800000010ff */
[----:B------:R-:W-:Y:S01]  /*3140*/  PRMT R24, R0, 0x7610, R24 ;  /* 0x0000761000187816 */ /* 0x000fe20000000018 */
[----:B------:R-:W-:Y:S06]  /*3150*/  BRA `(.L_x_3263) ;  /* 0x0000000000b47947 */ /* 0x000fec0003800000 */
.L_x_3275:
        /* <DEDUP_REMOVED lines=14> */
.L_x_3289:
[----:B------:R-:W-:Y:S05]  /*3240*/  BSYNC B0 ;  /* 0x0000000000007941 */ /* 0x000fea0003800000 */
.L_x_3288:
[----:B------:R-:W-:-:S04]  /*3250*/  F2FP.BF16.F32.PACK_AB R0, RZ, R0 ;  /* 0x00000000ff00723e */ /* 0x000fc800000010ff */
[----:B------:R-:W-:Y:S01]  /*3260*/  PRMT R24, R0, 0x7610, R24 ;  /* 0x0000761000187816 */ /* 0x000fe20000000018 */
[----:B------:R-:W-:Y:S06]  /*3270*/  BRA `(.L_x_3263) ;  /* 0x00000000006c7947 */ /* 0x000fec0003800000 */
.L_x_3262:
        /* <DEDUP_REMOVED lines=16> */
.L_x_3290:
[----:B------:R-:W-:Y:S01]  /*3380*/  PRMT R24, RZ, 0x7610, R24 ;  /* 0x00007610ff187816 */ /* 0x000fe20000000018 */
[----:B------:R-:W-:Y:S06]  /*3390*/  BRA `(.L_x_3263) ;  /* 0x0000000000247947 */ /* 0x000fec0003800000 */
.L_x_3287:
[----:B------:R-:W2:Y:S02]  /*33a0*/  LDG.E.64 R4, desc[UR36][R4.64] ;  /* 0x0000002404047981 */ /* 0x000ea4000c1e1b00 */
[----:B--2---:R-:W0:Y:S02]  /*33b0*/  I2F.U64 R0, R4 ;  /* 0x0000000400007312 */ /* 0x004e240000301000 */
[----:B0-----:R-:W-:-:S04]  /*33c0*/  F2FP.BF16.F32.PACK_AB R0, RZ, R0 ;  /* 0x00000000ff00723e */ /* 0x001fc800000010ff */
[----:B------:R-:W-:Y:S01]  /*33d0*/  PRMT R24, R0, 0x7610, R24 ;  /* 0x0000761000187816 */ /* 0x000fe20000000018 */
[----:B------:R-:W-:Y:S06]  /*33e0*/  BRA `(.L_x_3263) ;  /* 0x0000000000107947 */ /* 0x000fec0003800000 */
.L_x_3286:
[----:B------:R-:W2:Y:S02]  /*33f0*/  LDG.E R4, desc[UR36][R4.64] ;  /* 0x0000002404047981 */ /* 0x000ea4000c1e1900 */
[----:B--2---:R-:W-:-:S04]  /*3400*/  I2FP.F32.U32 R0, R4 ;  /* 0x0000000400007245 */ /* 0x004fc80000201000 */
[----:B------:R-:W-:-:S04]  /*3410*/  F2FP.BF16.F32.PACK_AB R0, RZ, R0 ;  /* 0x00000000ff00723e */ /* 0x000fc800000010ff */
[----:B------:R-:W-:-:S07]  /*3420*/  PRMT R24, R0, 0x7610, R24 ;  /* 0x0000761000187816 */ /* 0x000fce0000000018 */
.L_x_3263:
[----:B------:R-:W-:-:S07]  /*3430*/  VIADD R23, R23, 0x80 ;  /* 0x0000008017177836 */ /* 0x000fce0000000000 */
.L_x_3257:
[----:B------:R-:W-:Y:S05]  /*3440*/  BSYNC B6 ;  /* 0x0000000000067941 */ /* 0x000fea0003800000 */
.L_x_3256:
[----:B------:R-:W-:Y:S01]  /*3450*/  ISETP.GE.AND P0, PT, R23, R16, PT ;  /* 0x000000101700720c */ /* 0x000fe20003f06270 */
[----:B------:R-:W-:-:S12]  /*3460*/  BSSY B6, `(.L_x_3291) ;  /* 0x000010f000067945 */ /* 0x000fd80003800000 */
        /* <DEDUP_REMOVED lines=23> */
.L_x_3296:
[----:B------:R-:W2:Y:S02]  /*35e0*/  LDG.E.U8 R4, desc[UR36][R4.64] ;  /* 0x0000002404047981 */ /* 0x000ea4000c1e1100 */
[----:B--2---:R-:W-:-:S04]  /*35f0*/  I2FP.F32.U32 R0, R4 ;  /* 0x0000000400007245 */ /* 0x004fc80000201000 */
[----:B------:R-:W-:-:S04]  /*3600*/  F2FP.BF16.F32.PACK_AB R0, RZ, R0 ;  /* 0x00000000ff00723e */ /* 0x000fc800000010ff */
[----:B------:R-:W-:Y:S01]  /*3610*/  PRMT R19, R0, 0x7610, R19 ;  /* 0x0000761000137816 */ /* 0x000fe20000000013 */
[----:B------:R-:W-:Y:S06]  /*3620*/  BRA `(.L_x_3292) ;  /* 0x0000000c00c87947 */ /* 0x000fec0003800000 */
.L_x_3295:
        /* <DEDUP_REMOVED lines=11> */
.L_x_3299:
[----:B------:R-:W2:Y:S02]  /*36e0*/  LDG.E R4, desc[UR36][R4.64] ;  /* 0x0000002404047981 */ /* 0x000ea4000c1e1900 */
[----:B--2---:R-:W-:-:S04]  /*36f0*/  I2FP.F32.S32 R0, R4 ;  /* 0x0000000400007245 */ /* 0x004fc80000201400 */
[----:B------:R-:W-:-:S04]  /*3700*/  F2FP.BF16.F32.PACK_AB R0, RZ, R0 ;  /* 0x00000000ff00723e */ /* 0x000fc800000010ff */
[----:B------:R-:W-:Y:S01]  /*3710*/  PRMT R19, R0, 0x7610, R19 ;  /* 0x0000761000137816 */ /* 0x000fe20000000013 */
[----:B------:R-:W-:Y:S06]  /*3720*/  BRA `(.L_x_3292) ;  /* 0x0000000c00887947 */ /* 0x000fec0003800000 */
.L_x_3298:
[----:B------:R-:W2:Y:S02]  /*3730*/  LDG.E.U16 R4, desc[UR36][R4.64] ;  /* 0x0000002404047981 */ /* 0x000ea4000c1e1500 */
[----:B--2---:R-:W0:Y:S02]  /*3740*/  I2F.S16 R0, R4 ;  /* 0x0000000400007306 */ /* 0x004e240000101400 */
[----:B0-----:R-:W-:-:S04]  /*3750*/  F2FP.BF16.F32.PACK_AB R0, RZ, R0 ;  /* 0x00000000ff00723e */ /* 0x001fc800000010ff */
[----:B------:R-:W-:Y:S01]  /*3760*/  PRMT R19, R0, 0x7610, R19 ;  /* 0x0000761000137816 */ /* 0x000fe20000000013 */
[----:B------:R-:W-:Y:S06]  /*3770*/  BRA `(.L_x_3292) ;  /* 0x0000000c00747947 */ /* 0x000fec0003800000 */
.L_x_3294:
        /* <DEDUP_REMOVED lines=9> */
.L_x_3301:
[----:B------:R-:W2:Y:S02]  /*3810*/  LDG.E.U16 R0, desc[UR36][R4.64] ;  /* 0x0000002404007981 */ /* 0x000ea4000c1e1500 */
[----:B--2---:R-:W-:-:S05]  /*3820*/  HADD2.F32 R0, -RZ, R0.H0_H0 ;  /* 0x20000000ff007230 */ /* 0x004fca0000004100 */
[----:B------:R-:W-:-:S04]  /*3830*/  F2FP.BF16.F32.PACK_AB R0, RZ, R0 ;  /* 0x00000000ff00723e */ /* 0x000fc800000010ff */
[----:B------:R-:W-:Y:S01]  /*3840*/  PRMT R19, R0, 0x7610, R19 ;  /* 0x0000761000137816 */ /* 0x000fe20000000013 */
[----:B------:R-:W-:Y:S06]  /*3850*/  BRA `(.L_x_3292) ;  /* 0x0000000c003c7947 */ /* 0x000fec0003800000 */
.L_x_3300:
        /* <DEDUP_REMOVED lines=9> */
.L_x_3303:
[----:B------:R-:W2:Y:S02]  /*38f0*/  LDG.E.U16 R4, desc[UR36][R4.64] ;  /* 0x0000002404047981 */ /* 0x000ea4000c1e1500 */
[----:B--2---:R-:W-:-:S05]  /*3900*/  HADD2.F32 R0, -RZ, R4.H0_H0 ;  /* 0x20000004ff007230 */ /* 0x004fca0000004100 */
[----:B------:R-:W-:-:S04]  /*3910*/  F2FP.BF16.F32.PACK_AB R0, RZ, R0 ;  /* 0x00000000ff00723e */ /* 0x000fc800000010ff */
[----:B------:R-:W-:Y:S01]  /*3920*/  PRMT R19, R0, 0x7610, R19 ;  /* 0x0000761000137816 */ /* 0x000fe20000000013 */
[----:B------:R-:W-:Y:S06]  /*3930*/  BRA `(.L_x_3292) ;  /* 0x0000000c00047947 */ /* 0x000fec0003800000 */
.L_x_3302:
        /* <DEDUP_REMOVED lines=9> */
.L_x_3293:
        /* <DEDUP_REMOVED lines=14> */
.L_x_3306:
        /* <DEDUP_REMOVED lines=9> */
.L_x_3305:
        /* <DEDUP_REMOVED lines=28> */
.L_x_3308:
        /* <DEDUP_REMOVED lines=15> */
.L_x_3307:
[----:B------:R1:W5:Y:S01]  /*3df0*/  LDG.E.U16 R19, desc[UR36][R4.64] ;  /* 0x0000002404137981 */ /* 0x000362000c1e1500 */
[----:B------:R-:W-:Y:S05]  /*3e00*/  BRA `(.L_x_3292) ;  /* 0x0000000400d07947 */ /* 0x000fea0003800000 */
.L_x_3304:
        /* <DEDUP_REMOVED lines=13> */
.L_x_3311:
        /* <DEDUP_REMOVED lines=21> */
.L_x_3315:
[----:B------:R-:W-:Y:S05]  /*4030*/  BSYNC B1 ;  /* 0x0000000000017941 */ /* 0x000fea0003800000 */
.L_x_3314:
[----:B------:R-:W-:Y:S01]  /*4040*/  LEA R5, R0, 0x3b800000, 0x17 ;  /* 0x3b80000000057811 */ /* 0x000fe200078eb8ff */
[----:B------:R-:W-:-:S05]  /*4050*/  IMAD.SHL.U32 R0, R3, 0x100000, RZ ;  /* 0x0010000003007824 */ /* 0x000fca00078e00ff */
[----:B------:R-:W-:-:S07]  /*4060*/  LOP3.LUT R0, R5, R0, R6, 0xfe, !PT ;  /* 0x0000000005007212 */ /* 0x000fce00078efe06 */
.L_x_3313:
[----:B------:R-:W-:Y:S05]  /*4070*/  BSYNC B0 ;  /* 0x0000000000007941 */ /* 0x000fea0003800000 */
.L_x_3312:
[----:B------:R-:W-:-:S04]  /*4080*/  F2FP.BF16.F32.PACK_AB R0, RZ, R0 ;  /* 0x00000000ff00723e */ /* 0x000fc800000010ff */
[----:B------:R-:W-:Y:S01]  /*4090*/  PRMT R19, R0, 0x7610, R19 ;  /* 0x0000761000137816 */ /* 0x000fe20000000013 */
[----:B------:R-:W-:Y:S06]  /*40a0*/  BRA `(.L_x_3292) ;  /* 0x0000000400287947 */ /* 0x000fec0003800000 */
.L_x_3310:
        /* <DEDUP_REMOVED lines=21> */
.L_x_3319:
[----:B------:R-:W-:Y:S05]  /*4200*/  BSYNC B1 ;  /* 0x0000000000017941 */ /* 0x000fea0003800000 */
.L_x_3318:
[----:B------:R-:W-:Y:S01]  /*4210*/  LEA R5, R0, 0x37800000, 0x17 ;  /* 0x3780000000057811 */ /* 0x000fe200078eb8ff */
[----:B------:R-:W-:-:S05]  /*4220*/  IMAD.SHL.U32 R0, R3, 0x200000, RZ ;  /* 0x0020000003007824 */ /* 0x000fca00078e00ff */
[----:B------:R-:W-:-:S07]  /*4230*/  LOP3.LUT R0, R5, R0, R6, 0xfe, !PT ;  /* 0x0000000005007212 */ /* 0x000fce00078efe06 */
.L_x_3317:
[----:B------:R-:W-:Y:S05]  /*4240*/  BSYNC B0 ;  /* 0x0000000000007941 */ /* 0x000fea0003800000 */
.L_x_3316:
[----:B------:R-:W-:-:S04]  /*4250*/  F2FP.BF16.F32.PACK_AB R0, RZ, R0 ;  /* 0x00000000ff00723e */ /* 0x000fc800000010ff */
[----:B------:R-:W-:Y:S01]  /*4260*/  PRMT R19, R0, 0x7610, R19 ;  /* 0x0000761000137816 */ /* 0x000fe20000000013 */
[----:B------:R-:W-:Y:S06]  /*4270*/  BRA `(.L_x_3292) ;  /* 0x0000000000b47947 */ /* 0x000fec0003800000 */
.L_x_3309:
        /* <DEDUP_REMOVED lines=14> */
.L_x_3323:
[----:B------:R-:W-:Y:S05]  /*4360*/  BSYNC B0 ;  /* 0x0000000000007941 */ /* 0x000fea0003800000 */
.L_x_3322:
[----:B------:R-:W-:-:S04]  /*4370*/  F2FP.BF16.F32.PACK_AB R0, RZ, R0 ;  /* 0x00000000ff00723e */ /* 0x000fc800000010ff */
[----:B------:R-:W-:Y:S01]  /*4380*/  PRMT R19, R0, 0x7610, R19 ;  /* 0x0000761000137816 */ /* 0x000fe20000000013 */
[----:B------:R-:W-:Y:S06]  /*4390*/  BRA `(.L_x_3292) ;  /* 0x00000000006c7947 */ /* 0x000fec0003800000 */
.L_x_3297:
        /* <DEDUP_REMOVED lines=16> */
.L_x_3324:
[----:B------:R-:W-:Y:S01]  /*44a0*/  PRMT R19, RZ, 0x7610, R19 ;  /* 0x00007610ff137816 */ /* 0x000fe20000000013 */
[----:B------:R-:W-:Y:S06]  /*44b0*/  BRA `(.L_x_3292) ;  /* 0x0000000000247947 */ /* 0x000fec0003800000 */
.L_x_3321:
[----:B------:R-:W2:Y:S02]  /*44c0*/  LDG.E.64 R4, desc[UR36][R4.64] ;  /* 0x0000002404047981 */ /* 0x000ea4000c1e1b00 */
[----:B--2---:R-:W0:Y:S02]  /*44d0*/  I2F.U64 R0, R4 ;  /* 0x0000000400007312 */ /* 0x004e240000301000 */
[----:B0-----:R-:W-:-:S04]  /*44e0*/  F2FP.BF16.F32.PACK_AB R0, RZ, R0 ;  /* 0x00000000ff00723e */ /* 0x001fc800000010ff */
[----:B------:R-:W-:Y:S01]  /*44f0*/  PRMT R19, R0, 0x7610, R19 ;  /* 0x0000761000137816 */ /* 0x000fe20000000013 */
[----:B------:R-:W-:Y:S06]  /*4500*/  BRA `(.L_x_3292) ;  /* 0x0000000000107947 */ /* 0x000fec0003800000 */
.L_x_3320:
[----:B------:R-:W2:Y:S02]  /*4510*/  LDG.E R4, desc[UR36][R4.64] ;  /* 0x0000002404047981 */ /* 0x000ea4000c1e1900 */
[----:B--2---:R-:W-:-:S04]  /*4520*/  I2FP.F32.U32 R0, R4 ;  /* 0x0000000400007245 */ /* 0x004fc80000201000 */
[----:B------:R-:W-:-:S04]  /*4530*/  F2FP.BF16.F32.PACK_AB R0, RZ, R0 ;  /* 0x00000000ff00723e */ /* 0x000fc800000010ff */
[----:B------:R-:W-:-:S07]  /*4540*/  PRMT R19, R0, 0x7610, R19 ;  /* 0x0000761000137816 */ /* 0x000fce0000000013 */
.L_x_3292:
[----:B------:R-:W-:Y:S05]  /*4550*/  BSYNC B6 ;  /* 0x0000000000067941 */ /* 0x000fea0003800000 */
.L_x_3291:
[----:B------:R-:W2:Y:S01]  /*4560*/  S2R R25, SR_TID.X ;  /* 0x0000000000197919 */ /* 0x000ea20000002100 */
[----:B------:R-:W3:Y:S01]  /*4570*/  LDC.U16 R6, c[0x0][0x216] ;  /* 0x00008580ff067b82 */ /* 0x000ee20000000400 */
[----:B------:R-:W-:Y:S01]  /*4580*/  BSSY B6, `(.L_x_3325) ;  /* 0x000012a000067945 */ /* 0x000fe20003800000 */
[C---:B--2---:R-:W-:Y:S01]  /*4590*/  ISETP.GE.AND P3, PT, R25.reuse, R16, PT ;  /* 0x000000101900720c */ /* 0x044fe20003f66270 */
[C---:B01----:R-:W-:Y:S02]  /*45a0*/  VIADD R5, R25.reuse, 0x100 ;  /* 0x0000010019057836 */ /* 0x043fe40000000000 */
[----:B------:R-:W-:-:S03]  /*45b0*/  VIADD R23, R25, 0x80 ;  /* 0x0000008019177836 */ /* 0x000fc60000000000 */
[-C--:B------:R-:W-:Y:S02]  /*45c0*/  ISETP.GE.AND P1, PT, R5, R16.reuse, PT ;  /* 0x000000100500720c */ /* 0x080fe40003f26270 */
[----:B------:R-:W-:-:S05]  /*45d0*/  ISETP.GE.AND P0, PT, R23, R16, PT ;  /* 0x000000101700720c */ /* 0x000fca0003f06270 */
[----:B-----5:R-:W-:Y:S02]  /*45e0*/  @!P3 IMAD.U32 R0, R17, 0x10000, RZ ;  /* 0x000100001100b824 */ /* 0x020fe400078e00ff */
[----:B---3--:R-:W-:-:S04]  /*45f0*/  @!P3 IMAD.U32 R5, R6, 0x10000, RZ ;  /* 0x000100000605b824 */ /* 0x008fc800078e00ff */
[----:B------:R-:W-:Y:S01]  /*4600*/  @!P1 IMAD.U32 R24, R24, 0x10000, RZ ;  /* 0x0001000018189824 */ /* 0x000fe200078e00ff */
[----:B------:R-:W-:Y:S01]  /*4610*/  @!P3 LOP3.LUT R0, R0, 0x80000000, R5, 0xb8, !PT ;  /* 0x800000000000b812 */ /* 0x000fe200078eb805 */
[----:B------:R-:W-:Y:S02]  /*4620*/  VIADD R5, R25, 0x180 ;  /* 0x0000018019057836 */ /* 0x000fe40000000000 */
[----:B------:R-:W-:Y:S01]  /*4630*/  @!P0 IMAD.U32 R18, R18, 0x10000, RZ ;  /* 0x0001000012128824 */ /* 0x000fe200078e00ff */
[----:B------:R0:W1:Y:S01]  /*4640*/  @!P3 F2F.BF16.F32 R3, R0 ;  /* 0x000000000003b304 */ /* 0x0000620000202000 */
[C---:B------:R-:W-:Y:S01]  /*4650*/  @!P1 IMAD.U32 R7, R6.reuse, 0x10000, RZ ;  /* 0x0001000006079824 */ /* 0x040fe200078e00ff */
[----:B------:R-:W-:Y:S01]  /*4660*/  ISETP.GE.AND P2, PT, R5, R16, PT ;  /* 0x000000100500720c */ /* 0x000fe20003f46270 */
[----:B------:R-:W-:-:S03]  /*4670*/  @!P0 IMAD.U32 R5, R6, 0x10000, RZ ;  /* 0x0001000006058824 */ /* 0x000fc600078e00ff */
[----:B------:R-:W-:Y:S02]  /*4680*/  @!P1 LOP3.LUT R24, R24, 0x80000000, R7, 0xb8, !PT ;  /* 0x8000000018189812 */ /* 0x000fe400078eb807 */
[----:B------:R-:W-:Y:S02]  /*4690*/  @!P0 LOP3.LUT R4, R18, 0x80000000, R5, 0xb8, !PT ;  /* 0x8000000012048812 */ /* 0x000fe400078eb805 */
[----:B------:R-:W2:Y:S01]  /*46a0*/  LDC.U8 R18, c[0x0][0x234] ;  /* 0x00008d00ff127b82 */ /* 0x000ea20000000000 */
[----:B------:R3:W4:Y:S04]  /*46b0*/  @!P1 F2F.BF16.F32 R17, R24 ;  /* 0x0000001800119304 */ /* 0x0007280000202000 */
[----:B0-----:R-:W-:Y:S02]  /*46c0*/  @!P2 IMAD.U32 R0, R19, 0x10000, RZ ;  /* 0x000100001300a824 */ /* 0x001fe400078e00ff */
[----:B------:R-:W-:-:S02]  /*46d0*/  @!P2 IMAD.U32 R5, R6, 0x10000, RZ ;  /* 0x000100000605a824 */ /* 0x000fc400078e00ff */
[----:B------:R3:W0:Y:S03]  /*46e0*/  @!P0 F2F.BF16.F32 R22, R4 ;  /* 0x0000000400168304 */ /* 0x0006260000202000 */
[----:B------:R-:W-:-:S05]  /*46f0*/  @!P2 LOP3.LUT R0, R0, 0x80000000, R5, 0xb8, !PT ;  /* 0x800000000000a812 */ /* 0x000fca00078eb805 */
[----:B------:R3:W0:Y:S01]  /*4700*/  @!P2 F2F.BF16.F32 R19, R0 ;  /* 0x000000000013a304 */ /* 0x0006220000202000 */
[----:B-1--4-:R-:W-:Y:S05]  /*4710*/  @P3 BRA `(.L_x_3326) ;  /* 0x0000001000403947 */ /* 0x012fea0003800000 */
[----:B------:R-:W1:Y:S01]  /*4720*/  LDC.64 R8, c[0x0][0x218] ;  /* 0x00008600ff087b82 */ /* 0x000e620000000a00 */
[----:B--23--:R-:W-:Y:S01]  /*4730*/  PRMT R0, R18, 0x9910, RZ ;  /* 0x0000991012007816 */ /* 0x00cfe200000000ff */
[----:B------:R-:W-:Y:S01]  /*4740*/  IMAD R25, R2, 0x200, R25 ;  /* 0x0000020002197824 */ /* 0x000fe200078e0219 */
[----:B------:R-:W-:Y:S02]  /*4750*/  ULDC UR4, c[0x0][0x238] ;  /* 0x00008e0000047ab9 */ /* 0x000fe40000000800 */
[----:B------:R-:W-:Y:S01]  /*4760*/  ISETP.GT.AND P0, PT, R0, 0x9, PT ;  /* 0x000000090000780c */ /* 0x000fe20003f04270 */
[----:B------:R-:W-:-:S05]  /*4770*/  IMAD R25, R25, UR4, RZ ;  /* 0x0000000419197c24 */ /* 0x000fca000f8e02ff */
[----:B-1----:R-:W-:-:S05]  /*4780*/  IADD3 R8, P1, R25, R8, RZ ;  /* 0x0000000819087210 */ /* 0x002fca0007f3e0ff */
        /* <DEDUP_REMOVED lines=12> */
[----:B------:R-:W1:Y:S02]  /*4850*/  F2I.FTZ.TRUNC.NTZ R3, R3 ;  /* 0x0000000300037305 */ /* 0x000e64000021f100 */
[----:B-1----:R1:W-:Y:S01]  /*4860*/  STG.E.U8 desc[UR36][R8.64], R3 ;  /* 0x0000000308007986 */ /* 0x0023e2000c101124 */
[----:B------:R-:W-:Y:S05]  /*4870*/  BRA `(.L_x_3326) ;  /* 0x0000000c00e87947 */ /* 0x000fea0003800000 */
.L_x_3330:
[----:B------:R-:W-:Y:S02]  /*4880*/  IMAD.U32 R5, R3, 0x10000, RZ ;  /* 0x0001000003057824 */ /* 0x000fe400078e00ff */
[----:B------:R-:W-:-:S04]  /*4890*/  IMAD.MOV.U32 R25, RZ, RZ, R23 ;  /* 0x000000ffff197224 */ /* 0x000fc800078e0017 */
[----:B------:R-:W1:Y:S02]  /*48a0*/  F2I.S64.TRUNC R4, R5 ;  /* 0x0000000500047311 */ /* 0x000e64000020d900 */
[----:B-1----:R1:W-:Y:S01]  /*48b0*/  STG.E.U8 desc[UR36][R8.64], R4 ;  /* 0x0000000408007986 */ /* 0x0023e2000c101124 */
[----:B------:R-:W-:Y:S05]  /*48c0*/  BRA `(.L_x_3326) ;  /* 0x0000000c00d47947 */ /* 0x000fea0003800000 */
.L_x_3329:
        /* <DEDUP_REMOVED lines=8> */
[----:B------:R-:W1:Y:S02]  /*4950*/  F2I.S64.TRUNC R4, R4 ;  /* 0x0000000400047311 */ /* 0x000e64000020d900 */
[----:B-1----:R1:W-:Y:S01]  /*4960*/  STG.E.64 desc[UR36][R8.64], R4 ;  /* 0x0000000408007986 */ /* 0x0023e2000c101b24 */
[----:B------:R-:W-:Y:S05]  /*4970*/  BRA `(.L_x_3326) ;  /* 0x0000000c00a87947 */ /* 0x000fea0003800000 */
.L_x_3333:
[----:B------:R-:W-:Y:S02]  /*4980*/  IMAD.U32 R3, R3, 0x10000, RZ ;  /* 0x0001000003037824 */ /* 0x000fe400078e00ff */
[----:B------:R-:W-:-:S04]  /*4990*/  IMAD.MOV.U32 R25, RZ, RZ, R23 ;  /* 0x000000ffff197224 */ /* 0x000fc800078e0017 */
[----:B------:R-:W1:Y:S02]  /*49a0*/  F2I.FTZ.TRUNC.NTZ R3, R3 ;  /* 0x0000000300037305 */ /* 0x000e64000021f100 */
[----:B-1----:R1:W-:Y:S01]  /*49b0*/  STG.E desc[UR36][R8.64], R3 ;  /* 0x0000000308007986 */ /* 0x0023e2000c101924 */
[----:B------:R-:W-:Y:S05]  /*49c0*/  BRA `(.L_x_3326) ;  /* 0x0000000c00947947 */ /* 0x000fea0003800000 */
.L_x_3332:
[----:B------:R-:W-:Y:S02]  /*49d0*/  IMAD.U32 R3, R3, 0x10000, RZ ;  /* 0x0001000003037824 */ /* 0x000fe400078e00ff */
[----:B------:R-:W-:-:S04]  /*49e0*/  IMAD.MOV.U32 R25, RZ, RZ, R23 ;  /* 0x000000ffff197224 */ /* 0x000fc800078e0017 */
[----:B------:R-:W1:Y:S02]  /*49f0*/  F2I.FTZ.TRUNC.NTZ R3, R3 ;  /* 0x0000000300037305 */ /* 0x000e64000021f100 */
[----:B-1----:R1:W-:Y:S01]  /*4a00*/  STG.E.U16 desc[UR36][R8.64], R3 ;  /* 0x0000000308007986 */ /* 0x0023e2000c101524 */
[----:B------:R-:W-:Y:S05]  /*4a10*/  BRA `(.L_x_3326) ;  /* 0x0000000c00807947 */ /* 0x000fea0003800000 */
.L_x_3328:
        /* <DEDUP_REMOVED lines=10> */
.L_x_3335:
[----:B------:R-:W-:Y:S02]  /*4ac0*/  IMAD.U32 R0, R3, 0x10000, RZ ;  /* 0x0001000003007824 */ /* 0x000fe400078e00ff */
[----:B------:R-:W-:-:S03]  /*4ad0*/  IMAD.MOV.U32 R25, RZ, RZ, R23 ;  /* 0x000000ffff197224 */ /* 0x000fc600078e0017 */
[----:B------:R-:W-:-:S05]  /*4ae0*/  F2FP.F16.F32.PACK_AB R0, RZ, R0 ;  /* 0x00000000ff00723e */ /* 0x000fca00000000ff */
[----:B------:R1:W-:Y:S01]  /*4af0*/  STG.E.U16 desc[UR36][R8.64], R0 ;  /* 0x0000000008007986 */ /* 0x0003e2000c101524 */
[----:B------:R-:W-:Y:S05]  /*4b00*/  BRA `(.L_x_3326) ;  /* 0x0000000c00447947 */ /* 0x000fea0003800000 */
.L_x_3334:
        /* <DEDUP_REMOVED lines=11> */
.L_x_3337:
[----:B------:R-:W-:Y:S02]  /*4bc0*/  IMAD.U32 R3, R3, 0x10000, RZ ;  /* 0x0001000003037824 */ /* 0x000fe400078e00ff */
[----:B------:R-:W-:-:S03]  /*4bd0*/  IMAD.MOV.U32 R25, RZ, RZ, R23 ;  /* 0x000000ffff197224 */ /* 0x000fc600078e0017 */
[----:B------:R-:W-:-:S04]  /*4be0*/  F2FP.F16.F32.PACK_AB R3, RZ, R3 ;  /* 0x00000003ff03723e */ /* 0x000fc800000000ff */
[----:B------:R-:W-:-:S05]  /*4bf0*/  PRMT R3, R3, 0x5410, RZ ;  /* 0x0000541003037816 */ /* 0x000fca00000000ff */
[----:B------:R1:W-:Y:S01]  /*4c00*/  STG.E desc[UR36][R8.64], R3 ;  /* 0x0000000308007986 */ /* 0x0003e2000c101924 */
[----:B------:R-:W-:Y:S05]  /*4c10*/  BRA `(.L_x_3326) ;  /* 0x0000000c00007947 */ /* 0x000fea0003800000 */
.L_x_3336:
[----:B------:R-:W-:Y:S02]  /*4c20*/  IMAD.U32 R4, R3, 0x10000, RZ ;  /* 0x0001000003047824 */ /* 0x000fe400078e00ff */
[----:B------:R-:W-:Y:S02]  /*4c30*/  IMAD.MOV.U32 R25, RZ, RZ, R23 ;  /* 0x000000ffff197224 */ /* 0x000fe400078e0017 */
[----:B------:R-:W-:-:S06]  /*4c40*/  FMUL.FTZ R4, R4, 1 ;  /* 0x3f80000004047820 */ /* 0x000fcc0000410000 */
[----:B------:R-:W1:Y:S02]  /*4c50*/  F2F.F64.F32 R4, R4 ;  /* 0x0000000400047310 */ /* 0x000e640000201800 */
[----:B-1----:R1:W-:Y:S01]  /*4c60*/  STG.E.64 desc[UR36][R8.64], R4 ;  /* 0x0000000408007986 */ /* 0x0023e2000c101b24 */
[----:B------:R-:W-:Y:S05]  /*4c70*/  BRA `(.L_x_3326) ;  /* 0x0000000800e87947 */ /* 0x000fea0003800000 */
.L_x_3327:
        /* <DEDUP_REMOVED lines=14> */
.L_x_3340:
[----:B------:R-:W-:Y:S01]  /*4d60*/  IMAD.U32 R3, R3, 0x10000, RZ ;  /* 0x0001000003037824 */ /* 0x000fe200078e00ff */
[----:B------:R-:W-:Y:S01]  /*4d70*/  CS2R R6, SRZ ;  /* 0x0000000000067805 */ /* 0x000fe2000001ff00 */
[----:B------:R-:W-:Y:S02]  /*4d80*/  IMAD.MOV.U32 R25, RZ, RZ, R23 ;  /* 0x000000ffff197224 */ /* 0x000fe400078e0017 */
[----:B------:R-:W-:-:S04]  /*4d90*/  FMUL.FTZ R3, R3, 1 ;  /* 0x3f80000003037820 */ /* 0x000fc80000410000 */
[----:B------:R-:W1:Y:S02]  /*4da0*/  F2F.F64.F32 R4, R3 ;  /* 0x0000000300047310 */ /* 0x000e640000201800 */
[----:B-1----:R1:W-:Y:S01]  /*4db0*/  STG.E.128 desc[UR36][R8.64], R4 ;  /* 0x0000000408007986 */ /* 0x0023e2000c101d24 */
[----:B------:R-:W-:Y:S05]  /*4dc0*/  BRA `(.L_x_3326) ;  /* 0x0000000800947947 */ /* 0x000fea0003800000 */
.L_x_3339:
        /* <DEDUP_REMOVED lines=21> */
.L_x_3344:
[----:B------:R-:W-:Y:S05]  /*4f20*/  BSYNC B0 ;  /* 0x0000000000007941 */ /* 0x000fea0003800000 */
.L_x_3343:
[----:B------:R-:W-:Y:S01]  /*4f30*/  LOP3.LUT R5, R0, R5, RZ, 0xfc, !PT ;  /* 0x0000000500057212 */ /* 0x000fe200078efcff */
[----:B------:R-:W-:-:S04]  /*4f40*/  IMAD.MOV.U32 R25, RZ, RZ, R23 ;  /* 0x000000ffff197224 */ /* 0x000fc800078e0017 */
[----:B------:R1:W-:Y:S01]  /*4f50*/  STG.E.U8 desc[UR36][R8.64], R5 ;  /* 0x0000000508007986 */ /* 0x0003e2000c101124 */
[----:B------:R-:W-:Y:S05]  /*4f60*/  BRA `(.L_x_3326) ;  /* 0x00000008002c7947 */ /* 0x000fea0003800000 */
.L_x_3342:
        /* <DEDUP_REMOVED lines=13> */
.L_x_3346:
[----:B------:R-:W-:Y:S01]  /*5040*/  IMAD.MOV.U32 R0, RZ, RZ, 0x7f ;  /* 0x0000007fff007424 */ /* 0x000fe200078e00ff */
[----:B------:R-:W-:-:S04]  /*5050*/  ISETP.GT.U32.AND P0, PT, R3, 0x7f800000, PT ;  /* 0x7f8000000300780c */ /* 0x000fc80003f04070 */
[----:B------:R-:W-:-:S09]  /*5060*/  SEL R0, R0, 0x7c, P0 ;  /* 0x0000007c00007807 */ /* 0x000fd20000000000 */
.L_x_3347:
[----:B------:R-:W-:Y:S05]  /*5070*/  BSYNC B0 ;  /* 0x0000000000007941 */ /* 0x000fea0003800000 */
.L_x_3345:
[----:B------:R-:W-:Y:S01]  /*5080*/  LOP3.LUT R3, R5, 0x80000000, RZ, 0xc0, !PT ;  /* 0x8000000005037812 */ /* 0x000fe200078ec0ff */
[----:B------:R-:W-:-:S03]  /*5090*/  IMAD.MOV.U32 R25, RZ, RZ, R23 ;  /* 0x000000ffff197224 */ /* 0x000fc600078e0017 */
[----:B------:R-:W-:-:S04]  /*50a0*/  SHF.R.U32.HI R3, RZ, 0x18, R3 ;  /* 0x00000018ff037819 */ /* 0x000fc80000011603 */
[----:B------:R-:W-:-:S05]  /*50b0*/  LOP3.LUT R3, R0, R3, RZ, 0xfc, !PT ;  /* 0x0000000300037212 */ /* 0x000fca00078efcff */
[----:B------:R1:W-:Y:S01]  /*50c0*/  STG.E.U8 desc[UR36][R8.64], R3 ;  /* 0x0000000308007986 */ /* 0x0003e2000c101124 */
[----:B------:R-:W-:Y:S05]  /*50d0*/  BRA `(.L_x_3326) ;  /* 0x0000000400d07947 */ /* 0x000fea0003800000 */
.L_x_3341:
[----:B------:R1:W-:Y:S01]  /*50e0*/  STG.E.U16 desc[UR36][R8.64], R3 ;  /* 0x0000000308007986 */ /* 0x0003e2000c101524 */
[----:B------:R-:W-:Y:S01]  /*50f0*/  IMAD.MOV.U32 R25, RZ, RZ, R23 ;  /* 0x000000ffff197224 */ /* 0x000fe200078e0017 */
[----:B------:R-:W-:Y:S06]  /*5100*/  BRA `(.L_x_3326) ;  /* 0x0000000400c47947 */ /* 0x000fec0003800000 */
.L_x_3338:
        /* <DEDUP_REMOVED lines=10> */
[----:B------:R-:W1:Y:S02]  /*51b0*/  F2I.FTZ.U32.TRUNC.NTZ R3, R3 ;  /* 0x0000000300037305 */ /* 0x000e64000021f000 */
[----:B-1----:R1:W-:Y:S01]  /*51c0*/  STG.E.U16 desc[UR36][R8.64], R3 ;  /* 0x0000000308007986 */ /* 0x0023e2000c101524 */
[----:B------:R-:W-:Y:S05]  /*51d0*/  BRA `(.L_x_3326) ;  /* 0x0000000400907947 */ /* 0x000fea0003800000 */
.L_x_3350:
        /* <DEDUP_REMOVED lines=17> */
.L_x_3353:
[----:B------:R-:W-:-:S04]  /*52f0*/  LOP3.LUT R3, R5, 0x80000000, RZ, 0xc0, !PT ;  /* 0x8000000005037812 */ /* 0x000fc800078ec0ff */
[----:B------:R-:W-:-:S04]  /*5300*/  SHF.R.U32.HI R3, RZ, 0x18, R3 ;  /* 0x00000018ff037819 */ /* 0x000fc80000011603 */
[----:B------:R-:W-:-:S04]  /*5310*/  LOP3.LUT R0, R0, R3, RZ, 0xfc, !PT ;  /* 0x0000000300007212 */ /* 0x000fc800078efcff */
[----:B------:R-:W-:-:S07]  /*5320*/  PRMT R4, R0, 0x7610, R4 ;  /* 0x0000761000047816 */ /* 0x000fce0000000004 */
.L_x_3352:
[----:B------:R-:W-:Y:S05]  /*5330*/  BSYNC B0 ;  /* 0x0000000000007941 */ /* 0x000fea0003800000 */
.L_x_3351:
[----:B------:R1:W-:Y:S01]  /*5340*/  STG.E.U8 desc[UR36][R8.64], R4 ;  /* 0x0000000408007986 */ /* 0x0003e2000c101124 */
[----:B------:R-:W-:Y:S01]  /*5350*/  IMAD.MOV.U32 R25, RZ, RZ, R23 ;  /* 0x000000ffff197224 */ /* 0x000fe200078e0017 */
[----:B------:R-:W-:Y:S06]  /*5360*/  BRA `(.L_x_3326) ;  /* 0x00000004002c7947 */ /* 0x000fec0003800000 */
.L_x_3349:
        /* <DEDUP_REMOVED lines=17> */
.L_x_3356:
[----:B------:R-:W-:-:S04]  /*5480*/  LOP3.LUT R3, R5, 0x80000000, RZ, 0xc0, !PT ;  /* 0x8000000005037812 */ /* 0x000fc800078ec0ff */
[----:B------:R-:W-:-:S04]  /*5490*/  SHF.R.U32.HI R3, RZ, 0x18, R3 ;  /* 0x00000018ff037819 */ /* 0x000fc80000011603 */
[----:B------:R-:W-:-:S04]  /*54a0*/  LOP3.LUT R0, R0, R3, RZ, 0xfc, !PT ;  /* 0x0000000300007212 */ /* 0x000fc800078efcff */
[----:B------:R-:W-:-:S07]  /*54b0*/  PRMT R4, R0, 0x7610, R4 ;  /* 0x0000761000047816 */ /* 0x000fce0000000004 */
.L_x_3355:
[----:B------:R-:W-:Y:S05]  /*54c0*/  BSYNC B0 ;  /* 0x0000000000007941 */ /* 0x000fea0003800000 */
.L_x_3354:
[----:B------:R1:W-:Y:S01]  /*54d0*/  STG.E.U8 desc[UR36][R8.64], R4 ;  /* 0x0000000408007986 */ /* 0x0003e2000c101124 */
[----:B------:R-:W-:Y:S01]  /*54e0*/  IMAD.MOV.U32 R25, RZ, RZ, R23 ;  /* 0x000000ffff197224 */ /* 0x000fe200078e0017 */
[----:B------:R-:W-:Y:S06]  /*54f0*/  BRA `(.L_x_3326) ;  /* 0x0000000000c87947 */ /* 0x000fec0003800000 */
.L_x_3348:
        /* <DEDUP_REMOVED lines=23> */
.L_x_3331:
[----:B------:R-:W-:Y:S01]  /*5670*/  MOV R14, 0x0 ;  /* 0x00000000000e7802 */ /* 0x000fe20000000f00 */
[----:B------:R-:W-:Y:S01]  /*5680*/  ULDC.64 UR4, c[0x4][0x128] ;  /* 0x01004a0000047ab9 */ /* 0x000fe20000000a00 */
[----:B------:R-:W-:Y:S01]  /*5690*/  ULDC.64 UR6, c[0x4][0x130] ;  /* 0x01004c0000067ab9 */ /* 0x000fe20000000a00 */
[----:B------:R-:W-:Y:S02]  /*56a0*/  IMAD.U32 R4, RZ, RZ, UR4 ;  /* 0x00000004ff047e24 */ /* 0x000fe4000f8e00ff */
[----:B------:R-:W-:Y:S01]  /*56b0*/  IMAD.U32 R5, RZ, RZ, UR5 ;  /* 0x00000005ff057e24 */ /* 0x000fe2000f8e00ff */
[----:B------:R-:W1:Y:S01]  /*56c0*/  LDC.64 R14, c[0x4][R14] ;  /* 0x010000000e0e7b82 */ /* 0x000e620000000a00 */
        /* <DEDUP_REMOVED lines=9> */
[----:B01----:R-:W-:Y:S05]  /*5760*/  CALL.ABS.NOINC R14 ;  /* 0x000000000e007343 */ /* 0x003fea0003c00000 */
.L_x_3359:
[----:B------:R-:W-:Y:S01]  /*5770*/  IMAD.MOV.U32 R25, RZ, RZ, R23 ;  /* 0x000000ffff197224 */ /* 0x000fe200078e0017 */
[----:B------:R-:W-:Y:S06]  /*5780*/  BRA `(.L_x_3326) ;  /* 0x0000000000247947 */ /* 0x000fec0003800000 */
.L_x_3358:
[----:B------:R-:W-:Y:S02]  /*5790*/  IMAD.U32 R4, R3, 0x10000, RZ ;  /* 0x0001000003047824 */ /* 0x000fe400078e00ff */
[----:B------:R-:W-:-:S04]  /*57a0*/  IMAD.MOV.U32 R25, RZ, RZ, R23 ;  /* 0x000000ffff197224 */ /* 0x000fc800078e0017 */
[----:B------:R-:W1:Y:S02]  /*57b0*/  F2I.U64.TRUNC R4, R4 ;  /* 0x0000000400047311 */ /* 0x000e64000020d800 */
[----:B-1----:R1:W-:Y:S01]  /*57c0*/  STG.E.64 desc[UR36][R8.64], R4 ;  /* 0x0000000408007986 */ /* 0x0023e2000c101b24 */
[----:B------:R-:W-:Y:S05]  /*57d0*/  BRA `(.L_x_3326) ;  /* 0x0000000000107947 */ /* 0x000fea0003800000 */
.L_x_3357:
[----:B------:R-:W-:Y:S02]  /*57e0*/  IMAD.U32 R3, R3, 0x10000, RZ ;  /* 0x0001000003037824 */ /* 0x000fe400078e00ff */
[----:B------:R-:W-:-:S04]  /*57f0*/  IMAD.MOV.U32 R25, RZ, RZ, R23 ;  /* 0x000000ffff197224 */ /* 0x000fc800078e0017 */
[----:B------:R-:W1:Y:S02]  /*5800*/  F2I.FTZ.U32.TRUNC.NTZ R3, R3 ;  /* 0x0000000300037305 */ /* 0x000e64000021f000 */
[----:B-1----:R1:W-:Y:S02]  /*5810*/  STG.E desc[UR36][R8.64], R3 ;  /* 0x0000000308007986 */ /* 0x0023e4000c101924 */
.L_x_3326:
[----:B------:R-:W-:Y:S05]  /*5820*/  BSYNC B6 ;  /* 0x0000000000067941 */ /* 0x000fea0003800000 */
.L_x_3325:
[----:B------:R-:W-:Y:S01]  /*5830*/  ISETP.GE.AND P0, PT, R25, R16, PT ;  /* 0x000000101900720c */ /* 0x000fe20003f06270 */
[----:B------:R-:W-:-:S12]  /*5840*/  BSSY B6, `(.L_x_3360) ;  /* 0x00001fc000067945 */ /* 0x000fd80003800000 */
[----:B------:R-:W-:Y:S05]  /*5850*/  @P0 BRA `(.L_x_3361) ;  /* 0x0000001c00e80947 */ /* 0x000fea0003800000 */
[----:B-1--4-:R-:W1:Y:S01]  /*5860*/  LDC.64 R8, c[0x0][0x218] ;  /* 0x00008600ff087b82 */ /* 0x012e620000000a00 */
[----:B---3--:R-:W-:Y:S01]  /*5870*/  IMAD R0, R2, 0x200, R25 ;  /* 0x0000020002007824 */ /* 0x008fe200078e0219 */
[----:B--2---:R-:W-:Y:S01]  /*5880*/  PRMT R4, R18, 0x9910, RZ ;  /* 0x0000991012047816 */ /* 0x004fe200000000ff */
[----:B------:R-:W-:Y:S02]  /*5890*/  ULDC UR4, c[0x0][0x238] ;  /* 0x00008e0000047ab9 */ /* 0x000fe40000000800 */
[----:B------:R-:W-:Y:S02]  /*58a0*/  IMAD R3, R0, UR4, RZ ;  /* 0x0000000400037c24 */ /* 0x000fe4000f8e02ff */
[----:B------:R-:W-:-:S05]  /*58b0*/  IMAD.MOV.U32 R0, RZ, RZ, R4 ;  /* 0x000000ffff007224 */ /* 0x000fca00078e0004 */
[----:B------:R-:W-:Y:S02]  /*58c0*/  ISETP.GT.AND P1, PT, R0, 0x9, PT ;  /* 0x000000090000780c */ /* 0x000fe40003f24270 */
[----:B-1----:R-:W-:-:S05]  /*58d0*/  IADD3 R8, P0, R3, R8, RZ ;  /* 0x0000000803087210 */ /* 0x002fca0007f1e0ff */
        /* <DEDUP_REMOVED lines=10> */
[----:B0-----:R-:W-:-:S04]  /*5980*/  IMAD.U32 R22, R22, 0x10000, RZ ;  /* 0x0001000016167824 */ /* 0x001fc800078e00ff */
[----:B------:R-:W0:Y:S02]  /*5990*/  F2I.FTZ.TRUNC.NTZ R3, R22 ;  /* 0x0000001600037305 */ /* 0x000e24000021f100 */
[----:B0-----:R0:W-:Y:S01]  /*59a0*/  STG.E.U8 desc[UR36][R8.64], R3 ;  /* 0x0000000308007986 */ /* 0x0011e2000c101124 */
[----:B------:R-:W-:Y:S05]  /*59b0*/  BRA `(.L_x_3367) ;  /* 0x0000000c00947947 */ /* 0x000fea0003800000 */
.L_x_3365:
[----:B0-----:R-:W-:-:S06]  /*59c0*/  IMAD.U32 R5, R22, 0x10000, RZ ;  /* 0x0001000016057824 */ /* 0x001fcc00078e00ff */
[----:B------:R-:W0:Y:S02]  /*59d0*/  F2I.S64.TRUNC R4, R5 ;  /* 0x0000000500047311 */ /* 0x000e24000020d900 */
[----:B0-----:R0:W-:Y:S01]  /*59e0*/  STG.E.U8 desc[UR36][R8.64], R4 ;  /* 0x0000000408007986 */ /* 0x0011e2000c101124 */
[----:B------:R-:W-:Y:S05]  /*59f0*/  BRA `(.L_x_3367) ;  /* 0x0000000c00847947 */ /* 0x000fea0003800000 */
.L_x_3364:
[----:B------:R-:W-:-:S13]  /*5a00*/  ISETP.NE.AND P0, PT, R0, 0x2, PT ;  /* 0x000000020000780c */ /* 0x000fda0003f05270 */
[----:B------:R-:W-:Y:S05]  /*5a10*/  @!P0 BRA `(.L_x_3368) ;  /* 0x0000000000308947 */ /* 0x000fea0003800000 */
[----:B------:R-:W-:-:S13]  /*5a20*/  ISETP.NE.AND P0, PT, R0, 0x3, PT ;  /* 0x000000030000780c */ /* 0x000fda0003f05270 */
[----:B------:R-:W-:Y:S05]  /*5a30*/  @!P0 BRA `(.L_x_3369) ;  /* 0x0000000000188947 */ /* 0x000fea0003800000 */
[----:B------:R-:W-:-:S13]  /*5a40*/  ISETP.NE.AND P0, PT, R0, 0x4, PT ;  /* 0x000000040000780c */ /* 0x000fda0003f05270 */
[----:B------:R-:W-:Y:S05]  /*5a50*/  @P0 BRA `(.L_x_3366) ;  /* 0x0000000c000c0947 */ /* 0x000fea0003800000 */
[----:B0-----:R-:W-:-:S06]  /*5a60*/  IMAD.U32 R4, R22, 0x10000, RZ ;  /* 0x0001000016047824 */ /* 0x001fcc00078e00ff */
[----:B------:R-:W0:Y:S02]  /*5a70*/  F2I.S64.TRUNC R4, R4 ;  /* 0x0000000400047311 */ /* 0x000e24000020d900 */
[----:B0-----:R0:W-:Y:S01]  /*5a80*/  STG.E.64 desc[UR36][R8.64], R4 ;  /* 0x0000000408007986 */ /* 0x0011e2000c101b24 */
[----:B------:R-:W-:Y:S05]  /*5a90*/  BRA `(.L_x_3367) ;  /* 0x0000000c005c7947 */ /* 0x000fea0003800000 */
.L_x_3369:
[----:B0-----:R-:W-:-:S04]  /*5aa0*/  IMAD.U32 R22, R22, 0x10000, RZ ;  /* 0x0001000016167824 */ /* 0x001fc800078e00ff */
[----:B------:R-:W0:Y:S02]  /*5ab0*/  F2I.FTZ.TRUNC.NTZ R3, R22 ;  /* 0x0000001600037305 */ /* 0x000e24000021f100 */
[----:B0-----:R0:W-:Y:S01]  /*5ac0*/  STG.E desc[UR36][R8.64], R3 ;  /* 0x0000000308007986 */ /* 0x0011e2000c101924 */
[----:B------:R-:W-:Y:S05]  /*5ad0*/  BRA `(.L_x_3367) ;  /* 0x0000000c004c7947 */ /* 0x000fea0003800000 */
.L_x_3368:
[----:B0-----:R-:W-:-:S04]  /*5ae0*/  IMAD.U32 R22, R22, 0x10000, RZ ;  /* 0x0001000016167824 */ /* 0x001fc800078e00ff */
[----:B------:R-:W0:Y:S02]  /*5af0*/  F2I.FTZ.TRUNC.NTZ R3, R22 ;  /* 0x0000001600037305 */ /* 0x000e24000021f100 */
[----:B0-----:R0:W-:Y:S01]  /*5b00*/  STG.E.U16 desc[UR36][R8.64], R3 ;  /* 0x0000000308007986 */ /* 0x0011e2000c101524 */
[----:B------:R-:W-:Y:S05]  /*5b10*/  BRA `(.L_x_3367) ;  /* 0x0000000c003c7947 */ /* 0x000fea0003800000 */
.L_x_3363:
[----:B------:R-:W-:-:S13]  /*5b20*/  ISETP.GT.AND P0, PT, R0, 0x6, PT ;  /* 0x000000060000780c */ /* 0x000fda0003f04270 */
[----:B------:R-:W-:Y:S05]  /*5b30*/  @P0 BRA `(.L_x_3370) ;  /* 0x00000000002c0947 */ /* 0x000fea0003800000 */
[----:B------:R-:W-:-:S13]  /*5b40*/  ISETP.NE.AND P0, PT, R0, 0x5, PT ;  /* 0x000000050000780c */ /* 0x000fda0003f05270 */
[----:B------:R-:W-:Y:S05]  /*5b50*/  @!P0 BRA `(.L_x_3371) ;  /* 0x0000000000148947 */ /* 0x000fea0003800000 */
[----:B------:R-:W-:-:S13]  /*5b60*/  ISETP.NE.AND P0, PT, R0, 0x6, PT ;  /* 0x000000060000780c */ /* 0x000fda0003f05270 */
[----:B------:R-:W-:Y:S05]  /*5b70*/  @P0 BRA `(.L_x_3366) ;  /* 0x0000000800c40947 */ /* 0x000fea0003800000 */
[----:B0-----:R-:W-:-:S05]  /*5b80*/  IMAD.U32 R3, R22, 0x10000, RZ ;  /* 0x0001000016037824 */ /* 0x001fca00078e00ff */
[----:B------:R0:W-:Y:S01]  /*5b90*/  STG.E desc[UR36][R8.64], R3 ;  /* 0x0000000308007986 */ /* 0x0001e2000c101924 */
[----:B------:R-:W-:Y:S05]  /*5ba0*/  BRA `(.L_x_3367) ;  /* 0x0000000c00187947 */ /* 0x000fea0003800000 */
.L_x_3371:
[----:B0-----:R-:W-:-:S05]  /*5bb0*/  IMAD.U32 R0, R22, 0x10000, RZ ;  /* 0x0001000016007824 */ /* 0x001fca00078e00ff */
[----:B------:R-:W-:-:S05]  /*5bc0*/  F2FP.F16.F32.PACK_AB R0, RZ, R0 ;  /* 0x00000000ff00723e */ /* 0x000fca00000000ff */
[----:B------:R0:W-:Y:S01]  /*5bd0*/  STG.E.U16 desc[UR36][R8.64], R0 ;  /* 0x0000000008007986 */ /* 0x0001e2000c101524 */
[----:B------:R-:W-:Y:S05]  /*5be0*/  BRA `(.L_x_3367) ;  /* 0x0000000c00087947 */ /* 0x000fea0003800000 */
.L_x_3370:
[----:B------:R-:W-:-:S13]  /*5bf0*/  ISETP.NE.AND P0, PT, R0, 0x7, PT ;  /* 0x000000070000780c */ /* 0x000fda0003f05270 */
[----:B------:R-:W-:Y:S05]  /*5c00*/  @!P0 BRA `(.L_x_3372) ;  /* 0x0000000000348947 */ /* 0x000fea0003800000 */
[----:B------:R-:W-:-:S13]  /*5c10*/  ISETP.NE.AND P0, PT, R0, 0x8, PT ;  /* 0x000000080000780c */ /* 0x000fda0003f05270 */
[----:B------:R-:W-:Y:S05]  /*5c20*/  @!P0 BRA `(.L_x_3373) ;  /* 0x0000000000188947 */ /* 0x000fea0003800000 */
[----:B------:R-:W-:-:S13]  /*5c30*/  ISETP.NE.AND P0, PT, R0, 0x9, PT ;  /* 0x000000090000780c */ /* 0x000fda0003f05270 */
[----:B------:R-:W-:Y:S05]  /*5c40*/  @P0 BRA `(.L_x_3366) ;  /* 0x0000000800900947 */ /* 0x000fea0003800000 */
[----:B0-----:R-:W-:Y:S02]  /*5c50*/  IMAD.U32 R22, R22, 0x10000, RZ ;  /* 0x0001000016167824 */ /* 0x001fe400078e00ff */
[----:B------:R-:W-:-:S05]  /*5c60*/  IMAD.MOV.U32 R23, RZ, RZ, RZ ;  /* 0x000000ffff177224 */ /* 0x000fca00078e00ff */
[----:B------:R0:W-:Y:S01]  /*5c70*/  STG.E.64 desc[UR36][R8.64], R22 ;  /* 0x0000001608007986 */ /* 0x0001e2000c101b24 */
[----:B------:R-:W-:Y:S05]  /*5c80*/  BRA `(.L_x_3367) ;  /* 0x0000000800e07947 */ /* 0x000fea0003800000 */
.L_x_3373:
[----:B0-----:R-:W-:-:S05]  /*5c90*/  IMAD.U32 R22, R22, 0x10000, RZ ;  /* 0x0001000016167824 */ /* 0x001fca00078e00ff */
[----:B------:R-:W-:-:S04]  /*5ca0*/  F2FP.F16.F32.PACK_AB R3, RZ, R22 ;  /* 0x00000016ff03723e */ /* 0x000fc800000000ff */
[----:B------:R-:W-:-:S05]  /*5cb0*/  PRMT R3, R3, 0x5410, RZ ;  /* 0x0000541003037816 */ /* 0x000fca00000000ff */
[----:B------:R0:W-:Y:S01]  /*5cc0*/  STG.E desc[UR36][R8.64], R3 ;  /* 0x0000000308007986 */ /* 0x0001e2000c101924 */
[----:B------:R-:W-:Y:S05]  /*5cd0*/  BRA `(.L_x_3367) ;  /* 0x0000000800cc7947 */ /* 0x000fea0003800000 */
.L_x_3372:
[----:B0-----:R-:W-:-:S04]  /*5ce0*/  IMAD.U32 R4, R22, 0x10000, RZ ;  /* 0x0001000016047824 */ /* 0x001fc800078e00ff */
[----:B------:R-:W-:-:S06]  /*5cf0*/  FMUL.FTZ R4, R4, 1 ;  /* 0x3f80000004047820 */ /* 0x000fcc0000410000 */
[----:B------:R-:W0:Y:S02]  /*5d00*/  F2F.F64.F32 R4, R4 ;  /* 0x0000000400047310 */ /* 0x000e240000201800 */
[----:B0-----:R0:W-:Y:S01]  /*5d10*/  STG.E.64 desc[UR36][R8.64], R4 ;  /* 0x0000000408007986 */ /* 0x0011e2000c101b24 */
[----:B------:R-:W-:Y:S05]  /*5d20*/  BRA `(.L_x_3367) ;  /* 0x0000000800b87947 */ /* 0x000fea0003800000 */
.L_x_3362:
        /* <DEDUP_REMOVED lines=8> */
[----:B0-----:R-:W-:-:S05]  /*5db0*/  IMAD.U32 R22, R22, 0x10000, RZ ;  /* 0x0001000016167824 */ /* 0x001fca00078e00ff */
[----:B------:R-:W-:-:S04]  /*5dc0*/  FSETP.NEU.FTZ.AND P0, PT, R22, RZ, PT ;  /* 0x000000ff1600720b */ /* 0x000fc80003f1d000 */
[----:B------:R-:W-:-:S05]  /*5dd0*/  SEL R3, RZ, 0x1, !P0 ;  /* 0x00000001ff037807 */ /* 0x000fca0004000000 */
[----:B------:R0:W-:Y:S01]  /*5de0*/  STG.E.U8 desc[UR36][R8.64], R3 ;  /* 0x0000000308007986 */ /* 0x0001e2000c101124 */
[----:B------:R-:W-:Y:S05]  /*5df0*/  BRA `(.L_x_3367) ;  /* 0x0000000800847947 */ /* 0x000fea0003800000 */
.L_x_3376:
[----:B0-----:R-:W-:Y:S01]  /*5e00*/  IMAD.U32 R22, R22, 0x10000, RZ ;  /* 0x0001000016167824 */ /* 0x001fe200078e00ff */
[----:B------:R-:W-:-:S03]  /*5e10*/  CS2R R6, SRZ ;  /* 0x0000000000067805 */ /* 0x000fc6000001ff00 */
[----:B------:R-:W-:-:S06]  /*5e20*/  FMUL.FTZ R4, R22, 1 ;  /* 0x3f80000016047820 */ /* 0x000fcc0000410000 */
[----:B------:R-:W0:Y:S02]  /*5e30*/  F2F.F64.F32 R4, R4 ;  /* 0x0000000400047310 */ /* 0x000e240000201800 */
[----:B0-----:R0:W-:Y:S01]  /*5e40*/  STG.E.128 desc[UR36][R8.64], R4 ;  /* 0x0000000408007986 */ /* 0x0011e2000c101d24 */
[----:B------:R-:W-:Y:S05]  /*5e50*/  BRA `(.L_x_3367) ;  /* 0x00000008006c7947 */ /* 0x000fea0003800000 */
.L_x_3375:
[----:B------:R-:W-:-:S13]  /*5e60*/  ISETP.NE.AND P0, PT, R0, 0xf, PT ;  /* 0x0000000f0000780c */ /* 0x000fda0003f05270 */
[----:B------:R-:W-:Y:S05]  /*5e70*/  @!P0 BRA `(.L_x_3377) ;  /* 0x0000000000b48947 */ /* 0x000fea0003800000 */
[----:B------:R-:W-:-:S13]  /*5e80*/  ISETP.NE.AND P0, PT, R0, 0x17, PT ;  /* 0x000000170000780c */ /* 0x000fda0003f05270 */
[----:B------:R-:W-:Y:S05]  /*5e90*/  @!P0 BRA `(.L_x_3378) ;  /* 0x0000000000548947 */ /* 0x000fea0003800000 */
[----:B------:R-:W-:-:S13]  /*5ea0*/  ISETP.NE.AND P0, PT, R0, 0x18, PT ;  /* 0x000000180000780c */ /* 0x000fda0003f05270 */
[----:B------:R-:W-:Y:S05]  /*5eb0*/  @P0 BRA `(.L_x_3366) ;  /* 0x0000000400f40947 */ /* 0x000fea0003800000 */
[----:B0-----:R-:W-:Y:S01]  /*5ec0*/  IMAD.U32 R7, R22, 0x10000, RZ ;  /* 0x0001000016077824 */ /* 0x001fe200078e00ff */
        /* <DEDUP_REMOVED lines=14> */
.L_x_3380:
[----:B------:R-:W-:Y:S05]  /*5fb0*/  BSYNC B0 ;  /* 0x0000000000007941 */ /* 0x000fea0003800000 */
.L_x_3379:
[----:B------:R-:W-:-:S05]  /*5fc0*/  LOP3.LUT R5, R0, R5, RZ, 0xfc, !PT ;  /* 0x0000000500057212 */ /* 0x000fca00078efcff */
[----:B------:R0:W-:Y:S01]  /*5fd0*/  STG.E.U8 desc[UR36][R8.64], R5 ;  /* 0x0000000508007986 */ /* 0x0001e2000c101124 */
[----:B------:R-:W-:Y:S05]  /*5fe0*/  BRA `(.L_x_3367) ;  /* 0x0000000800087947 */ /* 0x000fea0003800000 */
.L_x_3378:
[----:B0-----:R-:W-:Y:S01]  /*5ff0*/  IMAD.U32 R5, R22, 0x10000, RZ ;  /* 0x0001000016057824 */ /* 0x001fe200078e00ff */
        /* <DEDUP_REMOVED lines=12> */
.L_x_3382:
[----:B------:R-:W-:Y:S01]  /*60c0*/  IMAD.MOV.U32 R0, RZ, RZ, 0x7f ;  /* 0x0000007fff007424 */ /* 0x000fe200078e00ff */
[----:B------:R-:W-:-:S04]  /*60d0*/  ISETP.GT.U32.AND P0, PT, R3, 0x7f800000, PT ;  /* 0x7f8000000300780c */ /* 0x000fc80003f04070 */
[----:B------:R-:W-:-:S09]  /*60e0*/  SEL R0, R0, 0x7c, P0 ;  /* 0x0000007c00007807 */ /* 0x000fd20000000000 */
.L_x_3383:
[----:B------:R-:W-:Y:S05]  /*60f0*/  BSYNC B0 ;  /* 0x0000000000007941 */ /* 0x000fea0003800000 */
.L_x_3381:
[----:B------:R-:W-:-:S04]  /*6100*/  LOP3.LUT R3, R5, 0x80000000, RZ, 0xc0, !PT ;  /* 0x8000000005037812 */ /* 0x000fc800078ec0ff */
[----:B------:R-:W-:-:S04]  /*6110*/  SHF.R.U32.HI R3, RZ, 0x18, R3 ;  /* 0x00000018ff037819 */ /* 0x000fc80000011603 */
[----:B------:R-:W-:-:S05]  /*6120*/  LOP3.LUT R3, R0, R3, RZ, 0xfc, !PT ;  /* 0x0000000300037212 */ /* 0x000fca00078efcff */
[----:B------:R0:W-:Y:S01]  /*6130*/  STG.E.U8 desc[UR36][R8.64], R3 ;  /* 0x0000000308007986 */ /* 0x0001e2000c101124 */
[----:B------:R-:W-:Y:S05]  /*6140*/  BRA `(.L_x_3367) ;  /* 0x0000000400b07947 */ /* 0x000fea0003800000 */
.L_x_3377:
[----:B0-----:R0:W-:Y:S01]  /*6150*/  STG.E.U16 desc[UR36][R8.64], R22 ;  /* 0x0000001608007986 */ /* 0x0011e2000c101524 */
[----:B------:R-:W-:Y:S05]  /*6160*/  BRA `(.L_x_3367) ;  /* 0x0000000400a87947 */ /* 0x000fea0003800000 */
.L_x_3374:
        /* <DEDUP_REMOVED lines=8> */
[----:B0-----:R-:W-:-:S06]  /*61f0*/  IMAD.U32 R3, R22, 0x10000, RZ ;  /* 0x0001000016037824 */ /* 0x001fcc00078e00ff */
[----:B------:R-:W0:Y:S02]  /*6200*/  F2I.FTZ.U32.TRUNC.NTZ R3, R3 ;  /* 0x0000000300037305 */ /* 0x000e24000021f000 */
[----:B0-----:R4:W-:Y:S01]  /*6210*/  STG.E.U16 desc[UR36][R8.64], R3 ;  /* 0x0000000308007986 */ /* 0x0019e2000c101524 */
[----:B------:R-:W-:Y:S05]  /*6220*/  BRA `(.L_x_3367) ;  /* 0x0000000400787947 */ /* 0x000fea0003800000 */
.L_x_3386:
[----:B0-----:R-:W-:Y:S01]  /*6230*/  IMAD.U32 R5, R22, 0x10000, RZ ;  /* 0x0001000016057824 */ /* 0x001fe200078e00ff */
        /* <DEDUP_REMOVED lines=16> */
.L_x_3389:
[----:B------:R-:W-:-:S04]  /*6340*/  LOP3.LUT R3, R5, 0x80000000, RZ, 0xc0, !PT ;  /* 0x8000000005037812 */ /* 0x000fc800078ec0ff */
[----:B------:R-:W-:-:S04]  /*6350*/  SHF.R.U32.HI R3, RZ, 0x18, R3 ;  /* 0x00000018ff037819 */ /* 0x000fc80000011603 */
[----:B------:R-:W-:-:S04]  /*6360*/  LOP3.LUT R0, R0, R3, RZ, 0xfc, !PT ;  /* 0x0000000300007212 */ /* 0x000fc800078efcff */
[----:B------:R-:W-:-:S07]  /*6370*/  PRMT R4, R0, 0x7610, R4 ;  /* 0x0000761000047816 */ /* 0x000fce0000000004 */
.L_x_3388:
[----:B------:R-:W-:Y:S05]  /*6380*/  BSYNC B0 ;  /* 0x0000000000007941 */ /* 0x000fea0003800000 */
.L_x_3387:
[----:B------:R3:W-:Y:S01]  /*6390*/  STG.E.U8 desc[UR36][R8.64], R4 ;  /* 0x0000000408007986 */ /* 0x0007e2000c101124 */
[----:B------:R-:W-:Y:S05]  /*63a0*/  BRA `(.L_x_3367) ;  /* 0x0000000400187947 */ /* 0x000fea0003800000 */
.L_x_3385:
        /* <DEDUP_REMOVED lines=17> */
.L_x_3392:
[----:B------:R-:W-:-:S04]  /*64c0*/  LOP3.LUT R3, R5, 0x80000000, RZ, 0xc0, !PT ;  /* 0x8000000005037812 */ /* 0x000fc800078ec0ff */
[----:B------:R-:W-:-:S04]  /*64d0*/  SHF.R.U32.HI R3, RZ, 0x18, R3 ;  /* 0x00000018ff037819 */ /* 0x000fc80000011603 */
[----:B------:R-:W-:-:S04]  /*64e0*/  LOP3.LUT R0, R0, R3, RZ, 0xfc, !PT ;  /* 0x0000000300007212 */ /* 0x000fc800078efcff */
[----:B------:R-:W-:-:S07]  /*64f0*/  PRMT R4, R0, 0x7610, R4 ;  /* 0x0000761000047816 */ /* 0x000fce0000000004 */
.L_x_3391:
[----:B------:R-:W-:Y:S05]  /*6500*/  BSYNC B0 ;  /* 0x0000000000007941 */ /* 0x000fea0003800000 */
.L_x_3390:
[----:B------:R0:W-:Y:S01]  /*6510*/  STG.E.U8 desc[UR36][R8.64], R4 ;  /* 0x0000000408007986 */ /* 0x0001e2000c101124 */
[----:B------:R-:W-:Y:S05]  /*6520*/  BRA `(.L_x_3367) ;  /* 0x0000000000b87947 */ /* 0x000fea0003800000 */
.L_x_3384:
[----:B------:R-:W-:-:S13]  /*6530*/  ISETP.NE.AND P0, PT, R0, 0x1c, PT ;  /* 0x0000001c0000780c */ /* 0x000fda0003f05270 */
[----:B------:R-:W-:Y:S05]  /*6540*/  @!P0 BRA `(.L_x_3393) ;  /* 0x0000000000a48947 */ /* 0x000fea0003800000 */
[----:B------:R-:W-:-:S13]  /*6550*/  ISETP.NE.AND P0, PT, R0, 0x1d, PT ;  /* 0x0000001d0000780c */ /* 0x000fda0003f05270 */
[----:B------:R-:W-:Y:S05]  /*6560*/  @!P0 BRA `(.L_x_3394) ;  /* 0x00000000008c8947 */ /* 0x000fea0003800000 */
[----:B------:R-:W-:-:S13]  /*6570*/  ISETP.NE.AND P0, PT, R0, 0x2c, PT ;  /* 0x0000002c0000780c */ /* 0x000fda0003f05270 */
[----:B------:R-:W-:Y:S05]  /*6580*/  @P0 BRA `(.L_x_3366) ;  /* 0x0000000000400947 */ /* 0x000fea0003800000 */
[----:B0-----:R-:W-:-:S05]  /*6590*/  IMAD.U32 R22, R22, 0x10000, RZ ;  /* 0x0001000016167824 */ /* 0x001fca00078e00ff */
        /* <DEDUP_REMOVED lines=15> */
.L_x_3366:
        /* <DEDUP_REMOVED lines=16> */
.L_x_3395:
[----:B------:R-:W-:Y:S05]  /*6790*/  BRA `(.L_x_3367) ;  /* 0x00000000001c7947 */ /* 0x000fea0003800000 */
.L_x_3394:
[----:B0-----:R-:W-:-:S06]  /*67a0*/  IMAD.U32 R4, R22, 0x10000, RZ ;  /* 0x0001000016047824 */ /* 0x001fcc00078e00ff */
[----:B------:R-:W0:Y:S02]  /*67b0*/  F2I.U64.TRUNC R4, R4 ;  /* 0x0000000400047311 */ /* 0x000e24000020d800 */
[----:B0-----:R2:W-:Y:S01]  /*67c0*/  STG.E.64 desc[UR36][R8.64], R4 ;  /* 0x0000000408007986 */ /* 0x0015e2000c101b24 */
[----:B------:R-:W-:Y:S05]  /*67d0*/  BRA `(.L_x_3367) ;  /* 0x00000000000c7947 */ /* 0x000fea0003800000 */
.L_x_3393:
[----:B0-----:R-:W-:-:S04]  /*67e0*/  IMAD.U32 R22, R22, 0x10000, RZ ;  /* 0x0001000016167824 */ /* 0x001fc800078e00ff */
[----:B------:R-:W0:Y:S02]  /*67f0*/  F2I.FTZ.U32.TRUNC.NTZ R3, R22 ;  /* 0x0000001600037305 */ /* 0x000e24000021f000 */
[----:B0-----:R0:W-:Y:S02]  /*6800*/  STG.E desc[UR36][R8.64], R3 ;  /* 0x0000000308007986 */ /* 0x0011e4000c101924 */
.L_x_3367:
        /* <DEDUP_REMOVED lines=25> */
.L_x_3399:
[----:B------:R-:W-:-:S06]  /*69a0*/  IMAD.U32 R5, R17, 0x10000, RZ ;  /* 0x0001000011057824 */ /* 0x000fcc00078e00ff */
[----:B------:R-:W0:Y:S02]  /*69b0*/  F2I.S64.TRUNC R4, R5 ;  /* 0x0000000500047311 */ /* 0x000e24000020d900 */
[----:B0-----:R3:W-:Y:S01]  /*69c0*/  STG.E.U8 desc[UR36][R8.64], R4 ;  /* 0x0000000408007986 */ /* 0x0017e2000c101124 */
[----:B------:R-:W-:Y:S05]  /*69d0*/  BRA `(.L_x_3401) ;  /* 0x0000000c00847947 */ /* 0x000fea0003800000 */
.L_x_3398:
        /* <DEDUP_REMOVED lines=10> */
.L_x_3403:
[----:B------:R-:W-:-:S06]  /*6a80*/  IMAD.U32 R17, R17, 0x10000, RZ ;  /* 0x0001000011117824 */ /* 0x000fcc00078e00ff */
[----:B------:R-:W0:Y:S02]  /*6a90*/  F2I.FTZ.TRUNC.NTZ R17, R17 ;  /* 0x0000001100117305 */ /* 0x000e24000021f100 */
[----:B0-----:R2:W-:Y:S01]  /*6aa0*/  STG.E desc[UR36][R8.64], R17 ;  /* 0x0000001108007986 */ /* 0x0015e2000c101924 */
[----:B------:R-:W-:Y:S05]  /*6ab0*/  BRA `(.L_x_3401) ;  /* 0x0000000c004c7947 */ /* 0x000fea0003800000 */
.L_x_3402:
[----:B------:R-:W-:-:S06]  /*6ac0*/  IMAD.U32 R17, R17, 0x10000, RZ ;  /* 0x0001000011117824 */ /* 0x000fcc00078e00ff */
[----:B------:R-:W0:Y:S02]  /*6ad0*/  F2I.FTZ.TRUNC.NTZ R17, R17 ;  /* 0x0000001100117305 */ /* 0x000e24000021f100 */
[----:B0-----:R0:W-:Y:S01]  /*6ae0*/  STG.E.U16 desc[UR36][R8.64], R17 ;  /* 0x0000001108007986 */ /* 0x0011e2000c101524 */
[----:B------:R-:W-:Y:S05]  /*6af0*/  BRA `(.L_x_3401) ;  /* 0x0000000c003c7947 */ /* 0x000fea0003800000 */
.L_x_3397:
        /* <DEDUP_REMOVED lines=9> */
.L_x_3405:
[----:B------:R-:W-:-:S05]  /*6b90*/  IMAD.U32 R0, R17, 0x10000, RZ ;  /* 0x0001000011007824 */ /* 0x000fca00078e00ff */
[----:B------:R-:W-:-:S05]  /*6ba0*/  F2FP.F16.F32.PACK_AB R0, RZ, R0 ;  /* 0x00000000ff00723e */ /* 0x000fca00000000ff */
[----:B------:R0:W-:Y:S01]  /*6bb0*/  STG.E.U16 desc[UR36][R8.64], R0 ;  /* 0x0000000008007986 */ /* 0x0001e2000c101524 */
[----:B------:R-:W-:Y:S05]  /*6bc0*/  BRA `(.L_x_3401) ;  /* 0x0000000c00087947 */ /* 0x000fea0003800000 */
.L_x_3404:
        /* <DEDUP_REMOVED lines=10> */
.L_x_3407:
[----:B------:R-:W-:-:S05]  /*6c70*/  IMAD.U32 R17, R17, 0x10000, RZ ;  /* 0x0001000011117824 */ /* 0x000fca00078e00ff */
[----:B------:R-:W-:-:S04]  /*6c80*/  F2FP.F16.F32.PACK_AB R3, RZ, R17 ;  /* 0x00000011ff03723e */ /* 0x000fc800000000ff */
[----:B------:R-:W-:-:S05]  /*6c90*/  PRMT R3, R3, 0x5410, RZ ;  /* 0x0000541003037816 */ /* 0x000fca00000000ff */
[----:B------:R0:W-:Y:S01]  /*6ca0*/  STG.E desc[UR36][R8.64], R3 ;  /* 0x0000000308007986 */ /* 0x0001e2000c101924 */
[----:B------:R-:W-:Y:S05]  /*6cb0*/  BRA `(.L_x_3401) ;  /* 0x0000000800cc7947 */ /* 0x000fea0003800000 */
.L_x_3406:
[----:B------:R-:W-:-:S04]  /*6cc0*/  IMAD.U32 R4, R17, 0x10000, RZ ;  /* 0x0001000011047824 */ /* 0x000fc800078e00ff */
[----:B------:R-:W-:-:S06]  /*6cd0*/  FMUL.FTZ R4, R4, 1 ;  /* 0x3f80000004047820 */ /* 0x000fcc0000410000 */
[----:B------:R-:W0:Y:S02]  /*6ce0*/  F2F.F64.F32 R4, R4 ;  /* 0x0000000400047310 */ /* 0x000e240000201800 */
[----:B0-----:R0:W-:Y:S01]  /*6cf0*/  STG.E.64 desc[UR36][R8.64], R4 ;  /* 0x0000000408007986 */ /* 0x0011e2000c101b24 */
[----:B------:R-:W-:Y:S05]  /*6d00*/  BRA `(.L_x_3401) ;  /* 0x0000000800b87947 */ /* 0x000fea0003800000 */
.L_x_3396:
        /* <DEDUP_REMOVED lines=13> */
.L_x_3410:
[----:B------:R-:W-:Y:S01]  /*6de0*/  IMAD.U32 R17, R17, 0x10000, RZ ;  /* 0x0001000011117824 */ /* 0x000fe200078e00ff */
[----:B------:R-:W-:-:S03]  /*6df0*/  CS2R R6, SRZ ;  /* 0x0000000000067805 */ /* 0x000fc6000001ff00 */
[----:B------:R-:W-:-:S06]  /*6e00*/  FMUL.FTZ R4, R17, 1 ;  /* 0x3f80000011047820 */ /* 0x000fcc0000410000 */
[----:B------:R-:W0:Y:S02]  /*6e10*/  F2F.F64.F32 R4, R4 ;  /* 0x0000000400047310 */ /* 0x000e240000201800 */
[----:B0-----:R0:W-:Y:S01]  /*6e20*/  STG.E.128 desc[UR36][R8.64], R4 ;  /* 0x0000000408007986 */ /* 0x0011e2000c101d24 */
[----:B------:R-:W-:Y:S05]  /*6e30*/  BRA `(.L_x_3401) ;  /* 0x00000008006c7947 */ /* 0x000fea0003800000 */
.L_x_3409:
        /* <DEDUP_REMOVED lines=21> */
.L_x_3414:
[----:B------:R-:W-:Y:S05]  /*6f90*/  BSYNC B0 ;  /* 0x0000000000007941 */ /* 0x000fea0003800000 */
.L_x_3413:
[----:B------:R-:W-:-:S05]  /*6fa0*/  LOP3.LUT R5, R0, R5, RZ, 0xfc, !PT ;  /* 0x0000000500057212 */ /* 0x000fca00078efcff */
[----:B------:R0:W-:Y:S01]  /*6fb0*/  STG.E.U8 desc[UR36][R8.64], R5 ;  /* 0x0000000508007986 */ /* 0x0001e2000c101124 */
[----:B------:R-:W-:Y:S05]  /*6fc0*/  BRA `(.L_x_3401) ;  /* 0x0000000800087947 */ /* 0x000fea0003800000 */
.L_x_3412:
        /* <DEDUP_REMOVED lines=13> */
.L_x_3416:
[----:B------:R-:W-:Y:S01]  /*70a0*/  IMAD.MOV.U32 R0, RZ, RZ, 0x7f ;  /* 0x0000007fff007424 */ /* 0x000fe200078e00ff */
[----:B------:R-:W-:-:S04]  /*70b0*/  ISETP.GT.U32.AND P0, PT, R3, 0x7f800000, PT ;  /* 0x7f8000000300780c */ /* 0x000fc80003f04070 */
[----:B------:R-:W-:-:S09]  /*70c0*/  SEL R0, R0, 0x7c, P0 ;  /* 0x0000007c00007807 */ /* 0x000fd20000000000 */
.L_x_3417:
[----:B------:R-:W-:Y:S05]  /*70d0*/  BSYNC B0 ;  /* 0x0000000000007941 */ /* 0x000fea0003800000 */
.L_x_3415:
[----:B------:R-:W-:-:S04]  /*70e0*/  LOP3.LUT R3, R17, 0x80000000, RZ, 0xc0, !PT ;  /* 0x8000000011037812 */ /* 0x000fc800078ec0ff */
[----:B------:R-:W-:-:S04]  /*70f0*/  SHF.R.U32.HI R3, RZ, 0x18, R3 ;  /* 0x00000018ff037819 */ /* 0x000fc80000011603 */
[----:B------:R-:W-:-:S05]  /*7100*/  LOP3.LUT R3, R0, R3, RZ, 0xfc, !PT ;  /* 0x0000000300037212 */ /* 0x000fca00078efcff */
[----:B------:R0:W-:Y:S01]  /*7110*/  STG.E.U8 desc[UR36][R8.64], R3 ;  /* 0x0000000308007986 */ /* 0x0001e2000c101124 */
[----:B------:R-:W-:Y:S05]  /*7120*/  BRA `(.L_x_3401) ;  /* 0x0000000400b07947 */ /* 0x000fea0003800000 */
.L_x_3411:
[----:B------:R0:W-:Y:S01]  /*7130*/  STG.E.U16 desc[UR36][R8.64], R17 ;  /* 0x0000001108007986 */ /* 0x0001e2000c101524 */
[----:B------:R-:W-:Y:S05]  /*7140*/  BRA `(.L_x_3401) ;  /* 0x0000000400a87947 */ /* 0x000fea0003800000 */
.L_x_3408:
        /* <DEDUP_REMOVED lines=12> */
.L_x_3420:
        /* <DEDUP_REMOVED lines=17> */
.L_x_3423:
[----:B------:R-:W-:-:S04]  /*7320*/  LOP3.LUT R3, R17, 0x80000000, RZ, 0xc0, !PT ;  /* 0x8000000011037812 */ /* 0x000fc800078ec0ff */
[----:B------:R-:W-:-:S04]  /*7330*/  SHF.R.U32.HI R3, RZ, 0x18, R3 ;  /* 0x00000018ff037819 */ /* 0x000fc80000011603 */
[----:B------:R-:W-:-:S04]  /*7340*/  LOP3.LUT R0, R0, R3, RZ, 0xfc, !PT ;  /* 0x0000000300007212 */ /* 0x000fc800078efcff */
[----:B------:R-:W-:-:S07]  /*7350*/  PRMT R4, R0, 0x7610, R4 ;  /* 0x0000761000047816 */ /* 0x000fce0000000004 */
.L_x_3422:
[----:B------:R-:W-:Y:S05]  /*7360*/  BSYNC B0 ;  /* 0x0000000000007941 */ /* 0x000fea0003800000 */
.L_x_3421:
[----:B------:R0:W-:Y:S01]  /*7370*/  STG.E.U8 desc[UR36][R8.64], R4 ;  /* 0x0000000408007986 */ /* 0x0001e2000c101124 */
[----:B------:R-:W-:Y:S05]  /*7380*/  BRA `(.L_x_3401) ;  /* 0x0000000400187947 */ /* 0x000fea0003800000 */
.L_x_3419:
        /* <DEDUP_REMOVED lines=17> */
.L_x_3426:
[----:B------:R-:W-:-:S04]  /*74a0*/  LOP3.LUT R3, R17, 0x80000000, RZ, 0xc0, !PT ;  /* 0x8000000011037812 */ /* 0x000fc800078ec0ff */
[----:B------:R-:W-:-:S04]  /*74b0*/  SHF.R.U32.HI R3, RZ, 0x18, R3 ;  /* 0x00000018ff037819 */ /* 0x000fc80000011603 */
[----:B------:R-:W-:-:S04]  /*74c0*/  LOP3.LUT R0, R0, R3, RZ, 0xfc, !PT ;  /* 0x0000000300007212 */ /* 0x000fc800078efcff */
[----:B------:R-:W-:-:S07]  /*74d0*/  PRMT R4, R0, 0x7610, R4 ;  /* 0x0000761000047816 */ /* 0x000fce0000000004 */
.L_x_3425:
[----:B------:R-:W-:Y:S05]  /*74e0*/  BSYNC B0 ;  /* 0x0000000000007941 */ /* 0x000fea0003800000 */
.L_x_3424:
[----:B------:R0:W-:Y:S01]  /*74f0*/  STG.E.U8 desc[UR36][R8.64], R4 ;  /* 0x0000000408007986 */ /* 0x0001e2000c101124 */
[----:B------:R-:W-:Y:S05]  /*7500*/  BRA `(.L_x_3401) ;  /* 0x0000000000b87947 */ /* 0x000fea0003800000 */
.L_x_3418:
        /* <DEDUP_REMOVED lines=22> */
.L_x_3400:
        /* <DEDUP_REMOVED lines=16> */
.L_x_3429:
[----:B------:R-:W-:Y:S05]  /*7770*/  BRA `(.L_x_3401) ;  /* 0x00000000001c7947 */ /* 0x000fea0003800000 */
.L_x_3428:
[----:B------:R-:W-:-:S06]  /*7780*/  IMAD.U32 R4, R17, 0x10000, RZ ;  /* 0x0001000011047824 */ /* 0x000fcc00078e00ff */
[----:B------:R-:W0:Y:S02]  /*7790*/  F2I.U64.TRUNC R4, R4 ;  /* 0x0000000400047311 */ /* 0x000e24000020d800 */
[----:B0-----:R0:W-:Y:S01]  /*77a0*/  STG.E.64 desc[UR36][R8.64], R4 ;  /* 0x0000000408007986 */ /* 0x0011e2000c101b24 */
[----:B------:R-:W-:Y:S05]  /*77b0*/  BRA `(.L_x_3401) ;  /* 0x00000000000c7947 */ /* 0x000fea0003800000 */
.L_x_3427:
[----:B------:R-:W-:-:S06]  /*77c0*/  IMAD.U32 R17, R17, 0x10000, RZ ;  /* 0x0001000011117824 */ /* 0x000fcc00078e00ff */
[----:B------:R-:W0:Y:S02]  /*77d0*/  F2I.FTZ.U32.TRUNC.NTZ R17, R17 ;  /* 0x0000001100117305 */ /* 0x000e24000021f000 */
[----:B0-----:R0:W-:Y:S02]  /*77e0*/  STG.E desc[UR36][R8.64], R17 ;  /* 0x0000001108007986 */ /* 0x0011e4000c101924 */
.L_x_3401:
[----:B------:R-:W-:-:S07]  /*77f0*/  VIADD R25, R25, 0x80 ;  /* 0x0000008019197836 */ /* 0x000fce0000000000 */
.L_x_3361:
[----:B------:R-:W-:Y:S05]  /*7800*/  BSYNC B6 ;  /* 0x0000000000067941 */ /* 0x000fea0003800000 */
.L_x_3360:
[----:B------:R-:W-:-:S13]  /*7810*/  ISETP.GE.AND P0, PT, R25, R16, PT ;  /* 0x000000101900720c */ /* 0x000fda0003f06270 */
[----:B------:R-:W-:Y:S05]  /*7820*/  @P0 EXIT ;  /* 0x000000000000094d */ /* 0x000fea0003800000 */
[----:B0123--:R-:W0:Y:S01]  /*7830*/  LDC.64 R4, c[0x0][0x218] ;  /* 0x00008600ff047b82 */ /* 0x00fe220000000a00 */
[----:B------:R-:W-:Y:S01]  /*7840*/  PRMT R0, R18, 0x9910, RZ ;  /* 0x0000991012007816 */ /* 0x000fe200000000ff */
[----:B------:R-:W-:Y:S01]  /*7850*/  IMAD R2, R2, 0x200, R25 ;  /* 0x0000020002027824 */ /* 0x000fe200078e0219 */
[----:B------:R-:W-:Y:S02]  /*7860*/  ULDC UR4, c[0x0][0x238] ;  /* 0x00008e0000047ab9 */ /* 0x000fe40000000800 */
[----:B------:R-:W-:Y:S01]  /*7870*/  ISETP.GT.AND P1, PT, R0, 0x9, PT ;  /* 0x000000090000780c */ /* 0x000fe20003f24270 */
[----:B----4-:R-:W-:-:S05]  /*7880*/  IMAD R3, R2, UR4, RZ ;  /* 0x0000000402037c24 */ /* 0x010fca000f8e02ff */
        /* <DEDUP_REMOVED lines=13> */
[----:B0-----:R-:W-:Y:S01]  /*7960*/  STG.E.U8 desc[UR36][R2.64], R19 ;  /* 0x0000001302007986 */ /* 0x001fe2000c101124 */
[----:B------:R-:W-:Y:S05]  /*7970*/  EXIT ;  /* 0x000000000000794d */ /* 0x000fea0003800000 */
.L_x_3433:
[----:B------:R-:W-:-:S06]  /*7980*/  IMAD.U32 R5, R19, 0x10000, RZ ;  /* 0x0001000013057824 */ /* 0x000fcc00078e00ff */
[----:B------:R-:W0:Y:S02]  /*7990*/  F2I.S64.TRUNC R4, R5 ;  /* 0x0000000500047311 */ /* 0x000e24000020d900 */
[----:B0-----:R-:W-:Y:S01]  /*79a0*/  STG.E.U8 desc[UR36][R2.64], R4 ;  /* 0x0000000402007986 */ /* 0x001fe2000c101124 */
[----:B------:R-:W-:Y:S05]  /*79b0*/  EXIT ;  /* 0x000000000000794d */ /* 0x000fea0003800000 */
.L_x_3432:
        /* <DEDUP_REMOVED lines=10> */
.L_x_3436:
[----:B------:R-:W-:-:S06]  /*7a60*/  IMAD.U32 R19, R19, 0x10000, RZ ;  /* 0x0001000013137824 */ /* 0x000fcc00078e00ff */
[----:B------:R-:W0:Y:S02]  /*7a70*/  F2I.FTZ.TRUNC.NTZ R19, R19 ;  /* 0x0000001300137305 */ /* 0x000e24000021f100 */
[----:B0-----:R-:W-:Y:S01]  /*7a80*/  STG.E desc[UR36][R2.64], R19 ;  /* 0x0000001302007986 */ /* 0x001fe2000c101924 */
[----:B------:R-:W-:Y:S05]  /*7a90*/  EXIT ;  /* 0x000000000000794d */ /* 0x000fea0003800000 */
.L_x_3435:
[----:B------:R-:W-:-:S06]  /*7aa0*/  IMAD.U32 R19, R19, 0x10000, RZ ;  /* 0x0001000013137824 */ /* 0x000fcc00078e00ff */
[----:B------:R-:W0:Y:S02]  /*7ab0*/  F2I.FTZ.TRUNC.NTZ R19, R19 ;  /* 0x0000001300137305 */ /* 0x000e24000021f100 */
[----:B0-----:R-:W-:Y:S01]  /*7ac0*/  STG.E.U16 desc[UR36][R2.64], R19 ;  /* 0x0000001302007986 */ /* 0x001fe2000c101524 */
[----:B------:R-:W-:Y:S05]  /*7ad0*/  EXIT ;  /* 0x000000000000794d */ /* 0x000fea0003800000 */
.L_x_3431:
        /* <DEDUP_REMOVED lines=9> */
.L_x_3438:
[----:B------:R-:W-:-:S05]  /*7b70*/  IMAD.U32 R0, R19, 0x10000, RZ ;  /* 0x0001000013007824 */ /* 0x000fca00078e00ff */
[----:B------:R-:W-:-:S05]  /*7b80*/  F2FP.F16.F32.PACK_AB R0, RZ, R0 ;  /* 0x00000000ff00723e */ /* 0x000fca00000000ff */
[----:B------:R-:W-:Y:S01]  /*7b90*/  STG.E.U16 desc[UR36][R2.64], R0 ;  /* 0x0000000002007986 */ /* 0x000fe2000c101524 */
[----:B------:R-:W-:Y:S05]  /*7ba0*/  EXIT ;  /* 0x000000000000794d */ /* 0x000fea0003800000 */
.L_x_3437:
        /* <DEDUP_REMOVED lines=10> */
.L_x_3440:
[----:B------:R-:W-:-:S05]  /*7c50*/  IMAD.U32 R19, R19, 0x10000, RZ ;  /* 0x0001000013137824 */ /* 0x000fca00078e00ff */
[----:B------:R-:W-:-:S04]  /*7c60*/  F2FP.F16.F32.PACK_AB R5, RZ, R19 ;  /* 0x00000013ff05723e */ /* 0x000fc800000000ff */
[----:B------:R-:W-:-:S05]  /*7c70*/  PRMT R5, R5, 0x5410, RZ ;  /* 0x0000541005057816 */ /* 0x000fca00000000ff */
[----:B------:R-:W-:Y:S01]  /*7c80*/  STG.E desc[UR36][R2.64], R5 ;  /* 0x0000000502007986 */ /* 0x000fe2000c101924 */
[----:B------:R-:W-:Y:S05]  /*7c90*/  EXIT ;  /* 0x000000000000794d */ /* 0x000fea0003800000 */
.L_x_3439:
[----:B------:R-:W-:-:S04]  /*7ca0*/  IMAD.U32 R4, R19, 0x10000, RZ ;  /* 0x0001000013047824 */ /* 0x000fc800078e00ff */
[----:B------:R-:W-:-:S06]  /*7cb0*/  FMUL.FTZ R4, R4, 1 ;  /* 0x3f80000004047820 */ /* 0x000fcc0000410000 */
[----:B------:R-:W0:Y:S02]  /*7cc0*/  F2F.F64.F32 R4, R4 ;  /* 0x0000000400047310 */ /* 0x000e240000201800 */
[----:B0-----:R-:W-:Y:S01]  /*7cd0*/  STG.E.64 desc[UR36][R2.64], R4 ;  /* 0x0000000402007986 */ /* 0x001fe2000c101b24 */
[----:B------:R-:W-:Y:S05]  /*7ce0*/  EXIT ;  /* 0x000000000000794d */ /* 0x000fea0003800000 */
.L_x_3430:
        /* <DEDUP_REMOVED lines=13> */
.L_x_3443:
[----:B------:R-:W-:Y:S01]  /*7dc0*/  IMAD.U32 R19, R19, 0x10000, RZ ;  /* 0x0001000013137824 */ /* 0x000fe200078e00ff */
[----:B------:R-:W-:-:S03]  /*7dd0*/  CS2R R6, SRZ ;  /* 0x0000000000067805 */ /* 0x000fc6000001ff00 */
[----:B------:R-:W-:-:S06]  /*7de0*/  FMUL.FTZ R4, R19, 1 ;  /* 0x3f80000013047820 */ /* 0x000fcc0000410000 */
[----:B------:R-:W0:Y:S02]  /*7df0*/  F2F.F64.F32 R4, R4 ;  /* 0x0000000400047310 */ /* 0x000e240000201800 */
[----:B0-----:R-:W-:Y:S01]  /*7e00*/  STG.E.128 desc[UR36][R2.64], R4 ;  /* 0x0000000402007986 */ /* 0x001fe2000c101d24 */
[----:B------:R-:W-:Y:S05]  /*7e10*/  EXIT ;  /* 0x000000000000794d */ /* 0x000fea0003800000 */
.L_x_3442:
        /* <DEDUP_REMOVED lines=21> */
.L_x_3447:
[----:B------:R-:W-:Y:S05]  /*7f70*/  BSYNC B0 ;  /* 0x0000000000007941 */ /* 0x000fea0003800000 */
.L_x_3446:
[----:B------:R-:W-:-:S05]  /*7f80*/  LOP3.LUT R5, R0, R5, RZ, 0xfc, !PT ;  /* 0x0000000500057212 */ /* 0x000fca00078efcff */
[----:B------:R-:W-:Y:S01]  /*7f90*/  STG.E.U8 desc[UR36][R2.64], R5 ;  /* 0x0000000502007986 */ /* 0x000fe2000c101124 */
[----:B------:R-:W-:Y:S05]  /*7fa0*/  EXIT ;  /* 0x000000000000794d */ /* 0x000fea0003800000 */
.L_x_3445:
        /* <DEDUP_REMOVED lines=13> */
.L_x_3449:
[----:B------:R-:W-:Y:S01]  /*8080*/  IMAD.MOV.U32 R0, RZ, RZ, 0x7f ;  /* 0x0000007fff007424 */ /* 0x000fe200078e00ff */
[----:B------:R-:W-:-:S04]  /*8090*/  ISETP.GT.U32.AND P0, PT, R4, 0x7f800000, PT ;  /* 0x7f8000000400780c */ /* 0x000fc80003f04070 */
[----:B------:R-:W-:-:S09]  /*80a0*/  SEL R0, R0, 0x7c, P0 ;  /* 0x0000007c00007807 */ /* 0x000fd20000000000 */
.L_x_3450:
[----:B------:R-:W-:Y:S05]  /*80b0*/  BSYNC B0 ;  /* 0x0000000000007941 */ /* 0x000fea0003800000 */
.L_x_3448:
[----:B------:R-:W-:-:S04]  /*80c0*/  LOP3.LUT R4, R19, 0x80000000, RZ, 0xc0, !PT ;  /* 0x8000000013047812 */ /* 0x000fc800078ec0ff */
[----:B------:R-:W-:-:S04]  /*80d0*/  SHF.R.U32.HI R5, RZ, 0x18, R4 ;  /* 0x00000018ff057819 */ /* 0x000fc80000011604 */
[----:B------:R-:W-:-:S05]  /*80e0*/  LOP3.LUT R5, R0, R5, RZ, 0xfc, !PT ;  /* 0x0000000500057212 */ /* 0x000fca00078efcff */
[----:B------:R-:W-:Y:S01]  /*80f0*/  STG.E.U8 desc[UR36][R2.64], R5 ;  /* 0x0000000502007986 */ /* 0x000fe2000c101124 */
[----:B------:R-:W-:Y:S05]  /*8100*/  EXIT ;  /* 0x000000000000794d */ /* 0x000fea0003800000 */
.L_x_3444:
[----:B------:R-:W-:Y:S01]  /*8110*/  STG.E.U16 desc[UR36][R2.64], R19 ;  /* 0x0000001302007986 */ /* 0x000fe2000c101524 */
[----:B------:R-:W-:Y:S05]  /*8120*/  EXIT ;  /* 0x000000000000794d */ /* 0x000fea0003800000 */
.L_x_3441:
        /* <DEDUP_REMOVED lines=12> */
.L_x_3453:
        /* <DEDUP_REMOVED lines=17> */
.L_x_3456:
[----:B------:R-:W-:-:S04]  /*8300*/  LOP3.LUT R0, R19, 0x80000000, RZ, 0xc0, !PT ;  /* 0x8000000013007812 */ /* 0x000fc800078ec0ff */
[----:B------:R-:W-:-:S04]  /*8310*/  SHF.R.U32.HI R5, RZ, 0x18, R0 ;  /* 0x00000018ff057819 */ /* 0x000fc80000011600 */
[----:B------:R-:W-:-:S04]  /*8320*/  LOP3.LUT R4, R4, R5, RZ, 0xfc, !PT ;  /* 0x0000000504047212 */ /* 0x000fc800078efcff */
[----:B------:R-:W-:-:S07]  /*8330*/  PRMT R0, R4, 0x7610, R0 ;  /* 0x0000761004007816 */ /* 0x000fce0000000000 */
.L_x_3455:
[----:B------:R-:W-:Y:S05]  /*8340*/  BSYNC B0 ;  /* 0x0000000000007941 */ /* 0x000fea0003800000 */
.L_x_3454:
[----:B------:R-:W-:Y:S01]  /*8350*/  STG.E.U8 desc[UR36][R2.64], R0 ;  /* 0x0000000002007986 */ /* 0x000fe2000c101124 */
[----:B------:R-:W-:Y:S05]  /*8360*/  EXIT ;  /* 0x000000000000794d */ /* 0x000fea0003800000 */
.L_x_3452:
        /* <DEDUP_REMOVED lines=17> */
.L_x_3459:
[----:B------:R-:W-:-:S04]  /*8480*/  LOP3.LUT R0, R19, 0x80000000, RZ, 0xc0, !PT ;  /* 0x8000000013007812 */ /* 0x000fc800078ec0ff */
[----:B------:R-:W-:-:S04]  /*8490*/  SHF.R.U32.HI R5, RZ, 0x18, R0 ;  /* 0x00000018ff057819 */ /* 0x000fc80000011600 */
[----:B------:R-:W-:-:S04]  /*84a0*/  LOP3.LUT R4, R4, R5, RZ, 0xfc, !PT ;  /* 0x0000000504047212 */ /* 0x000fc800078efcff */
[----:B------:R-:W-:-:S07]  /*84b0*/  PRMT R0, R4, 0x7610, R0 ;  /* 0x0000761004007816 */ /* 0x000fce0000000000 */
.L_x_3458:
[----:B------:R-:W-:Y:S05]  /*84c0*/  BSYNC B0 ;  /* 0x0000000000007941 */ /* 0x000fea0003800000 */
.L_x_3457:
[----:B------:R-:W-:Y:S01]  /*84d0*/  STG.E.U8 desc[UR36][R2.64], R0 ;  /* 0x0000000002007986 */ /* 0x000fe2000c101124 */
[----:B------:R-:W-:Y:S05]  /*84e0*/  EXIT ;  /* 0x000000000000794d */ /* 0x000fea0003800000 */
.L_x_3451:
[----:B------:R-:W-:-:S13]  /*84f0*/  ISETP.NE.AND P0, PT, R0, 0x1c, PT ;  /* 0x0000001c0000780c */ /* 0x000fda0003f05270 */
[----:B------:R-:W-:Y:S05]  /*8500*/  @!P0 BRA `(.L_x_3460) ;  /* 0x0000000000a48947 */ /* 0x000fea0003800000 */
[----:B------:R-:W-:-:S13]  /*8510*/  ISETP.NE.AND P0, PT, R0, 0x1d, PT ;  /* 0x0000001d0000780c */ /* 0x000fda0003f05270 */
[----:B------:R-:W-:Y:S05]  /*8520*/  @!P0 BRA `(.L_x_3461) ;  /* 0x00000000008c8947 */ /* 0x000fea0003800000 */
[----:B------:R-:W-:-:S13]  /*8530*/  ISETP.NE.AND P0, PT, R0, 0x2c, PT ;  /* 0x0000002c0000780c */ /* 0x000fda0003f05270 */
[----:B------:R-:W-:Y:S05]  /*8540*/  @P0 BRA `(.L_x_3434) ;  /* 0x0000000000400947 */ /* 0x000fea0003800000 */
[----:B------:R-:W-:Y:S02]  /*8550*/  IMAD.U32 R19, R19, 0x10000, RZ ;  /* 0x0001000013137824 */ /* 0x000fe400078e00ff */
        /* <DEDUP_REMOVED lines=15> */
.L_x_3434:
        /* <DEDUP_REMOVED lines=16> */
.L_x_3462:
[----:B------:R-:W-:Y:S05]  /*8750*/  EXIT ;  /* 0x000000000000794d */ /* 0x000fea0003800000 */
.L_x_3461:
[----:B------:R-:W-:-:S06]  /*8760*/  IMAD.U32 R4, R19, 0x10000, RZ ;  /* 0x0001000013047824 */ /* 0x000fcc00078e00ff */
[----:B------:R-:W0:Y:S02]  /*8770*/  F2I.U64.TRUNC R4, R4 ;  /* 0x0000000400047311 */ /* 0x000e24000020d800 */
[----:B0-----:R-:W-:Y:S01]  /*8780*/  STG.E.64 desc[UR36][R2.64], R4 ;  /* 0x0000000402007986 */ /* 0x001fe2000c101b24 */
[----:B------:R-:W-:Y:S05]  /*8790*/  EXIT ;  /* 0x000000000000794d */ /* 0x000fea0003800000 */
.L_x_3460:
[----:B------:R-:W-:-:S06]  /*87a0*/  IMAD.U32 R19, R19, 0x10000, RZ ;  /* 0x0001000013137824 */ /* 0x000fcc00078e00ff */
[----:B------:R-:W0:Y:S02]  /*87b0*/  F2I.FTZ.U32.TRUNC.NTZ R19, R19 ;  /* 0x0000001300137305 */ /* 0x000e24000021f000 */
[----:B0-----:R-:W-:Y:S01]  /*87c0*/  STG.E desc[UR36][R2.64], R19 ;  /* 0x0000001302007986 */ /* 0x001fe2000c101924 */
[----:B------:R-:W-:Y:S05]  /*87d0*/  EXIT ;  /* 0x000000000000794d */ /* 0x000fea0003800000 */
.L_x_3463:
        /* <DEDUP_REMOVED lines=10> */
.L_x_8038:


//--------------------- .text._ZN2at6native18elementwise_kernelILi128ELi4EZNS0_22gpu_kernel_impl_nocastINS0_13BUnaryFunctorIN3c108BFloat16ES5_S5_ZZZNS0_20copysign_kernel_cudaERNS_18TensorIteratorBaseEENKUlvE_clEvENKUlvE1_clEvEUlS5_S5_E_EEEEvS7_RKT_EUliE_EEviT1_ --------------------------
	.section	.text._ZN2at6native18elementwise_kernelILi128ELi4EZNS0_22gpu_kernel_impl_nocastINS0_13BUnaryFunctorIN3c108BFloat16ES5_S5_ZZZNS0_20copysign_kernel_cudaERNS_18TensorIteratorBaseEENKUlvE_clEvENKUlvE1_clEvEUlS5_S5_E_EEEEvS7_RKT_EUliE_EEviT1_,"ax",@progbits
	.align	128
        .global         _ZN2at6native18elementwise_kernelILi128ELi4EZNS0_22gpu_kernel_impl_nocastINS0_13BUnaryFunctorIN3c108BFloat16ES5_S5_ZZZNS0_20copysign_kernel_cudaERNS_18TensorIteratorBaseEENKUlvE_clEvENKUlvE1_clEvEUlS5_S5_E_EEEEvS7_RKT_EUliE_EEviT1_
        .type           _ZN2at6native18elementwise_kernelILi128ELi4EZNS0_22gpu_kernel_impl_nocastINS0_13BUnaryFunctorIN3c108BFloat16ES5_S5_ZZZNS0_20copysign_kernel_cudaERNS_18TensorIteratorBaseEENKUlvE_clEvENKUlvE1_clEvEUlS5_S5_E_EEEEvS7_RKT_EUliE_EEviT1_,@function
        .size           _ZN2at6native18elementwise_kernelILi128ELi4EZNS0_22gpu_kernel_impl_nocastINS0_13BUnaryFunctorIN3c108BFloat16ES5_S5_ZZZNS0_20copysign_kernel_cudaERNS_18TensorIteratorBaseEENKUlvE_clEvENKUlvE1_clEvEUlS5_S5_E_EEEEvS7_RKT_EUliE_EEviT1_,(.L_x_8039 - _ZN2at6native18elementwise_kernelILi128ELi4EZNS0_22gpu_kernel_impl_nocastINS0_13BUnaryFunctorIN3c108BFloat16ES5_S5_ZZZNS0_20copysign_kernel_cudaERNS_18TensorIteratorBaseEENKUlvE_clEvENKUlvE1_clEvEUlS5_S5_E_EEEEvS7_RKT_EUliE_EEviT1_)
        .other          _ZN2at6native18elementwise_kernelILi128ELi4EZNS0_22gpu_kernel_impl_nocastINS0_13BUnaryFunctorIN3c108BFloat16ES5_S5_ZZZNS0_20copysign_kernel_cudaERNS_18TensorIteratorBaseEENKUlvE_clEvENKUlvE1_clEvEUlS5_S5_E_EEEEvS7_RKT_EUliE_EEviT1_,@"STO_CUDA_ENTRY STV_DEFAULT"
_ZN2at6native18elementwise_kernelILi128ELi4EZNS0_22gpu_kernel_impl_nocastINS0_13BUnaryFunctorIN3c108BFloat16ES5_S5_ZZZNS0_20copysign_kernel_cudaERNS_18TensorIteratorBaseEENKUlvE_clEvENKUlvE1_clEvEUlS5_S5_E_EEEEvS7_RKT_EUliE_EEviT1_:
.text._ZN2at6native18elementwise_kernelILi128ELi4EZNS0_22gpu_kernel_impl_nocastINS0_13BUnaryFunctorIN3c108BFloat16ES5_S5_ZZZNS0_20copysign_kernel_cudaERNS_18TensorIteratorBaseEENKUlvE_clEvENKUlvE1_clEvEUlS5_S5_E_EEEEvS7_RKT_EUliE_EEviT1_:
[----:B------:R-:W-:Y:S01]  /*0000*/  LDC R1, c[0x0][0x28] ;  /* 0x00000a00ff017b82 */ /* 0x000fe20000000800 */
[----:B------:R-:W0:Y:S07]  /*0010*/  S2R R3, SR_CTAID.X ;  /* 0x0000000000037919 */ /* 0x000e2e0000002500 */
[----:B------:R-:W1:Y:S01]  /*0020*/  LDC.U16 R0, c[0x0][0x422] ;  /* 0x00010880ff007b82 */ /* 0x000e620000000400 */
[----:B------:R-:W-:Y:S01]  /*0030*/  ULDC UR6, c[0x0][0x210] ;  /* 0x0000840000067ab9 */ /* 0x000fe20000000800 */
[----:B------:R-:W-:Y:S01]  /*0040*/  ULDC.64 UR4, c[0x0][0x208] ;  /* 0x0000820000047ab9 */ /* 0x000fe20000000a00 */
[----:B------:R-:W0:Y:S01]  /*0050*/  S2R R2, SR_TID.X ;  /* 0x0000000000027919 */ /* 0x000e220000002100 */
[----:B------:R-:W-:Y:S01]  /*0060*/  BSSY B0, `(.L_x_3464) ;  /* 0x0000140000007945 */ /* 0x000fe20003800000 */
[----:B0-----:R-:W-:-:S04]  /*0070*/  LEA R3, R3, R2, 0x9 ;  /* 0x0000000203037211 */ /* 0x001fc800078e48ff */
[----:B------:R-:W-:-:S13]  /*0080*/  ISETP.GE.AND P0, PT, R3, UR6, PT ;  /* 0x0000000603007c0c */ /* 0x000fda000bf06270 */
[----:B-1----:R-:W-:Y:S05]  /*0090*/  @P0 BRA `(.L_x_3465) ;  /* 0x0000001000f00947 */ /* 0x002fea0003800000 */
[----:B------:R-:W0:Y:S01]  /*00a0*/  LDC R10, c[0x0][0x218] ;  /* 0x00008600ff0a7b82 */ /* 0x000e220000000800 */
[----:B------:R-:W-:Y:S01]  /*00b0*/  HFMA2.MMA R2, -RZ, RZ, 0, 0 ;  /* 0x00000000ff027435 */ /* 0x000fe200000001ff */
[----:B------:R-:W-:Y:S02]  /*00c0*/  MOV R5, RZ ;  /* 0x000000ff00057202 */ /* 0x000fe40000000f00 */
        /* <DEDUP_REMOVED lines=288> */
[----:B------:R-:W1:Y:S01]  /*12d0*/  @P0 LDC R15, c[0x0][0x33c] ;  /* 0x0000cf00ff0f0b82 */ /* 0x000e620000000800 */
[----:B------:R-:W-:Y:S01]  /*12e0*/  IMAD R6, R6, UR8, R7 ;  /* 0x0000000806067c24 */ /* 0x000fe2000f8e0207 */
[----:B------:R-:W-:-:S03]  /*12f0*/  ULDC.64 UR8, c[0x0][0x400] ;  /* 0x0001000000087ab9 */ /* 0x000fc60000000a00 */
[C---:B------:R-:W-:Y:S02]  /*1300*/  IMAD R5, R6.reuse, UR8, R5 ;  /* 0x0000000806057c24 */ /* 0x040fe4000f8e0205 */
[----:B------:R-:W-:Y:S01]  /*1310*/  IMAD R2, R6, UR9, R2 ;  /* 0x0000000906027c24 */ /* 0x000fe2000f8e0202 */
[----:B------:R-:W2:Y:S01]  /*1320*/  @P0 LDC.64 R8, c[0x0][0x408] ;  /* 0x00010200ff080b82 */ /* 0x000ea20000000a00 */
[----:B0-----:R-:W-:-:S05]  /*1330*/  @P0 IMAD.HI.U32 R4, R11, R12, R10 ;  /* 0x0000000c0b040227 */ /* 0x001fca00078e000a */
[----:B------:R-:W-:-:S05]  /*1340*/  @P0 SHF.R.U32.HI R4, RZ, R13, R4 ;  /* 0x0000000dff040219 */ /* 0x000fca0000011604 */
[----:B------:R-:W-:-:S04]  /*1350*/  @P0 IMAD.MOV R10, RZ, RZ, -R4 ;  /* 0x000000ffff0a0224 */ /* 0x000fc800078e0a04 */
[----:B-1----:R-:W-:-:S04]  /*1360*/  @P0 IMAD R10, R10, R15, R11 ;  /* 0x0000000f0a0a0224 */ /* 0x002fc800078e020b */
[C---:B--2---:R-:W-:Y:S02]  /*1370*/  @P0 IMAD R5, R10.reuse, R8, R5 ;  /* 0x000000080a050224 */ /* 0x044fe400078e0205 */
[----:B------:R-:W-:-:S07]  /*1380*/  @P0 IMAD R2, R10, R9, R2 ;  /* 0x000000090a020224 */ /* 0x000fce00078e0202 */
.L_x_3466:
[----:B------:R-:W-:Y:S02]  /*1390*/  ULDC.64 UR8, c[0x0][0x418] ;  /* 0x0001060000087ab9 */ /* 0x000fe40000000a00 */
[----:B------:R-:W-:-:S04]  /*13a0*/  IADD3 R6, P0, R2, UR8, RZ ;  /* 0x0000000802067c10 */ /* 0x000fc8000ff1e0ff */
[----:B------:R-:W-:Y:S01]  /*13b0*/  IADD3.X R7, RZ, UR9, RZ, P0, !PT ;  /* 0x00000009ff077c10 */ /* 0x000fe200087fe4ff */
[----:B------:R-:W-:-:S04]  /*13c0*/  ULDC.64 UR8, c[0x0][0x410] ;  /* 0x0001040000087ab9 */ /* 0x000fc80000000a00 */
[----:B------:R-:W2:Y:S01]  /*13d0*/  LDG.E.U16 R6, desc[UR4][R6.64] ;  /* 0x0000000406067981 */ /* 0x000ea2000c1e1500 */
[----:B------:R-:W-:Y:S02]  /*13e0*/  SHF.L.U32 R9, R0, 0x10, RZ ;  /* 0x0000001000097819 */ /* 0x000fe400000006ff */
[----:B------:R-:W-:Y:S02]  /*13f0*/  IADD3 R4, P0, R5, UR8, RZ ;  /* 0x0000000805047c10 */ /* 0x000fe4000ff1e0ff */
[----:B------:R-:W-:Y:S02]  /*1400*/  IADD3 R3, R3, 0x80, RZ ;  /* 0x0000008003037810 */ /* 0x000fe40007ffe0ff */
[----:B------:R-:W-:Y:S02]  /*1410*/  IADD3.X R5, RZ, UR9, RZ, P0, !PT ;  /* 0x00000009ff057c10 */ /* 0x000fe400087fe4ff */
[----:B--2---:R-:W-:-:S04]  /*1420*/  SHF.L.U32 R2, R6, 0x10, RZ ;  /* 0x0000001006027819 */ /* 0x004fc800000006ff */
[----:B------:R-:W-:-:S04]  /*1430*/  LOP3.LUT R2, R2, 0x80000000, R9, 0xb8, !PT ;  /* 0x8000000002027812 */ /* 0x000fc800078eb809 */
[----:B------:R-:W-:-:S05]  /*1440*/  F2FP.BF16.F32.PACK_AB R2, RZ, R2 ;  /* 0x00000002ff02723e */ /* 0x000fca00000010ff */
[----:B------:R0:W-:Y:S02]  /*1450*/  STG.E.U16 desc[UR4][R4.64], R2 ;  /* 0x0000000204007986 */ /* 0x0001e4000c101504 */
.L_x_3465:
[----:B------:R-:W-:Y:S05]  /*1460*/  BSYNC B0 ;  /* 0x0000000000007941 */ /* 0x000fea0003800000 */
.L_x_3464:
[----:B------:R-:W-:Y:S01]  /*1470*/  ISETP.GE.AND P0, PT, R3, UR6, PT ;  /* 0x0000000603007c0c */ /* 0x000fe2000bf06270 */
[----:B------:R-:W-:-:S12]  /*1480*/  BSSY B0, `(.L_x_3467) ;  /* 0x000027a000007945 */ /* 0x000fd80003800000 */
[----:B------:R-:W-:Y:S05]  /*1490*/  @P0 BRA `(.L_x_3468) ;  /* 0x0000002400e00947 */ /* 0x000fea0003800000 */
[----:B0-----:R-:W0:Y:S01]  /*14a0*/  LDC R4, c[0x0][0x218] ;  /* 0x00008600ff047b82 */ /* 0x001e220000000800 */
[----:B------:R-:W-:Y:S01]  /*14b0*/  HFMA2.MMA R5, -RZ, RZ, 0, 0 ;  /* 0x00000000ff057435 */ /* 0x000fe200000001ff */
[----:B------:R-:W-:Y:S02]  /*14c0*/  MOV R2, RZ ;  /* 0x000000ff00027202 */ /* 0x000fe40000000f00 */
        /* <DEDUP_REMOVED lines=299> */
.L_x_3469:
        /* <DEDUP_REMOVED lines=9> */
[----:B------:R-:W-:Y:S02]  /*2810*/  ISETP.GE.AND P0, PT, R3, UR6, PT ;  /* 0x0000000603007c0c */ /* 0x000fe4000bf06270 */
[----:B--2---:R-:W-:-:S04]  /*2820*/  SHF.L.U32 R2, R6, 0x10, RZ ;  /* 0x0000001006027819 */ /* 0x004fc800000006ff */
[----:B------:R-:W-:-:S04]  /*2830*/  LOP3.LUT R2, R2, 0x80000000, R9, 0xb8, !PT ;  /* 0x8000000002027812 */ /* 0x000fc800078eb809 */
[----:B------:R-:W-:-:S05]  /*2840*/  F2FP.BF16.F32.PACK_AB R2, RZ, R2 ;  /* 0x00000002ff02723e */ /* 0x000fca00000010ff */
[----:B------:R1:W-:Y:S01]  /*2850*/  STG.E.U16 desc[UR4][R4.64], R2 ;  /* 0x0000000204007986 */ /* 0x0003e2000c101504 */
[----:B------:R-:W-:Y:S05]  /*2860*/  @P0 BRA `(.L_x_3468) ;  /* 0x0000001000ec0947 */ /* 0x000fea0003800000 */
[----:B-1----:R-:W0:Y:S01]  /*2870*/  LDC R4, c[0x0][0x218] ;  /* 0x00008600ff047b82 */ /* 0x002e220000000800 */
[----:B------:R-:W-:Y:S01]  /*2880*/  IMAD.MOV.U32 R2, RZ, RZ, RZ ;  /* 0x000000ffff027224 */ /* 0x000fe200078e00ff */
[----:B------:R-:W-:Y:S02]  /*2890*/  MOV R5, RZ ;  /* 0x000000ff00057202 */ /* 0x000fe40000000f00 */
[----:B0-----:R-:W-:-:S13]  /*28a0*/  ISETP.NE.AND P0, PT, R4, RZ, PT ;  /* 0x000000ff0400720c */ /* 0x001fda0003f05270 */
[----:B------:R-:W-:Y:S05]  /*28b0*/  @!P0 BRA `(.L_x_3470) ;  /* 0x0000001000a48947 */ /* 0x000fea0003800000 */
        /* <DEDUP_REMOVED lines=297> */
.L_x_3470:
        /* <DEDUP_REMOVED lines=8> */
[----:B------:R-:W-:Y:S01]  /*3bd0*/  IADD3.X R5, RZ, UR9, RZ, P0, !PT ;  /* 0x00000009ff057c10 */ /* 0x000fe200087fe4ff */
[----:B--2---:R-:W-:-:S05]  /*3be0*/  IMAD.U32 R2, R6, 0x10000, RZ ;  /* 0x0001000006027824 */ /* 0x004fca00078e00ff */
[----:B------:R-:W-:-:S04]  /*3bf0*/  LOP3.LUT R2, R2, 0x80000000, R9, 0xb8, !PT ;  /* 0x8000000002027812 */ /* 0x000fc800078eb809 */
[----:B------:R-:W-:-:S05]  /*3c00*/  F2FP.BF16.F32.PACK_AB R2, RZ, R2 ;  /* 0x00000002ff02723e */ /* 0x000fca00000010ff */
[----:B------:R2:W-:Y:S02]  /*3c10*/  STG.E.U16 desc[UR4][R4.64], R2 ;  /* 0x0000000204007986 */ /* 0x0005e4000c101504 */
.L_x_3468:
[----:B------:R-:W-:Y:S05]  /*3c20*/  BSYNC B0 ;  /* 0x0000000000007941 */ /* 0x000fea0003800000 */
.L_x_3467:
[----:B------:R-:W-:-:S13]  /*3c30*/  ISETP.GE.AND P0, PT, R3, UR6, PT ;  /* 0x0000000603007c0c */ /* 0x000fda000bf06270 */
[----:B------:R-:W-:Y:S05]  /*3c40*/  @P0 EXIT ;  /* 0x000000000000094d */ /* 0x000fea0003800000 */
[----:B012---:R-:W0:Y:S01]  /*3c50*/  LDC R4, c[0x0][0x218] ;  /* 0x00008600ff047b82 */ /* 0x007e220000000800 */
[----:B------:R-:W-:Y:S01]  /*3c60*/  HFMA2.MMA R5, -RZ, RZ, 0, 0 ;  /* 0x00000000ff057435 */ /* 0x000fe200000001ff */
[----:B------:R-:W-:Y:S02]  /*3c70*/  MOV R2, RZ ;  /* 0x000000ff00027202 */ /* 0x000fe40000000f00 */
[----:B0-----:R-:W-:-:S13]  /*3c80*/  ISETP.NE.AND P0, PT, R4, RZ, PT ;  /* 0x000000ff0400720c */ /* 0x001fda0003f05270 */
[----:B------:R-:W-:Y:S05]  /*3c90*/  @!P0 BRA `(.L_x_3471) ;  /* 0x0000001000a48947 */ /* 0x000fea0003800000 */
        /* <DEDUP_REMOVED lines=283> */
[----:B------:R-:W-:Y:S01]  /*4e50*/  ULDC.64 UR6, c[0x0][0x400] ;  /* 0x0001000000067ab9 */ /* 0x000fe20000000a00 */
[----:B------:R-:W-:Y:S02]  /*4e60*/  @P0 MOV R10, RZ ;  /* 0x000000ff000a0202 */ /* 0x000fe40000000f00 */
[----:B------:R-:W-:Y:S01]  /*4e70*/  IADD3 R6, -R11, RZ, RZ ;  /* 0x000000ff0b067210 */ /* 0x000fe20007ffe1ff */
[----:B------:R-:W1:Y:S04]  /*4e80*/  @P0 LDC R3, c[0x0][0x33c] ;  /* 0x0000cf00ff030b82 */ /* 0x000e680000000800 */
[----:B------:R-:W-:-:S04]  /*4e90*/  IMAD R6, R6, UR8, R7 ;  /* 0x0000000806067c24 */ /* 0x000fc8000f8e0207 */
[----:B------:R-:W2:Y:S01]  /*4ea0*/  @P0 LDC.64 R8, c[0x0][0x408] ;  /* 0x00010200ff080b82 */ /* 0x000ea20000000a00 */
[C---:B------:R-:W-:Y:S02]  /*4eb0*/  IMAD R5, R6.reuse, UR6, R5 ;  /* 0x0000000606057c24 */ /* 0x040fe4000f8e0205 */
[----:B------:R-:W-:Y:S02]  /*4ec0*/  IMAD R2, R6, UR7, R2 ;  /* 0x0000000706027c24 */ /* 0x000fe4000f8e0202 */
[----:B0-----:R-:W-:-:S05]  /*4ed0*/  @P0 IMAD.HI.U32 R4, R11, R12, R10 ;  /* 0x0000000c0b040227 */ /* 0x001fca00078e000a */
[----:B------:R-:W-:-:S04]  /*4ee0*/  @P0 SHF.R.U32.HI R4, RZ, R13, R4 ;  /* 0x0000000dff040219 */ /* 0x000fc80000011604 */
[----:B------:R-:W-:-:S05]  /*4ef0*/  @P0 IADD3 R10, -R4, RZ, RZ ;  /* 0x000000ff040a0210 */ /* 0x000fca0007ffe1ff */
[----:B-1----:R-:W-:-:S04]  /*4f00*/  @P0 IMAD R10, R3, R10, R11 ;  /* 0x0000000a030a0224 */ /* 0x002fc800078e020b */
[C---:B--2---:R-:W-:Y:S02]  /*4f10*/  @P0 IMAD R5, R10.reuse, R8, R5 ;  /* 0x000000080a050224 */ /* 0x044fe400078e0205 */
[----:B------:R-:W-:-:S07]  /*4f20*/  @P0 IMAD R2, R10, R9, R2 ;  /* 0x000000090a020224 */ /* 0x000fce00078e0202 */
.L_x_3471:
[----:B------:R-:W-:Y:S02]  /*4f30*/  ULDC.64 UR6, c[0x0][0x418] ;  /* 0x0001060000067ab9 */ /* 0x000fe40000000a00 */
[----:B------:R-:W-:-:S04]  /*4f40*/  IADD3 R2, P0, R2, UR6, RZ ;  /* 0x0000000602027c10 */ /* 0x000fc8000ff1e0ff */
[----:B------:R-:W-:Y:S01]  /*4f50*/  IADD3.X R3, RZ, UR7, RZ, P0, !PT ;  /* 0x00000007ff037c10 */ /* 0x000fe200087fe4ff */
[----:B------:R-:W-:-:S04]  /*4f60*/  ULDC.64 UR6, c[0x0][0x410] ;  /* 0x0001040000067ab9 */ /* 0x000fc80000000a00 */
[----:B------:R-:W2:Y:S01]  /*4f70*/  LDG.E.U16 R2, desc[UR4][R2.64] ;  /* 0x0000000402027981 */ /* 0x000ea2000c1e1500 */
[----:B------:R-:W-:Y:S02]  /*4f80*/  SHF.L.U32 R7, R0, 0x10, RZ ;  /* 0x0000001000077819 */ /* 0x000fe400000006ff */
[----:B------:R-:W-:-:S04]  /*4f90*/  IADD3 R4, P0, R5, UR6, RZ ;  /* 0x0000000605047c10 */ /* 0x000fc8000ff1e0ff */
[----:B------:R-:W-:Y:S02]  /*4fa0*/  IADD3.X R5, RZ, UR7, RZ, P0, !PT ;  /* 0x00000007ff057c10 */ /* 0x000fe400087fe4ff */
[----:B--2---:R-:W-:-:S04]  /*4fb0*/  SHF.L.U32 R0, R2, 0x10, RZ ;  /* 0x0000001002007819 */ /* 0x004fc800000006ff */
[----:B------:R-:W-:-:S04]  /*4fc0*/  LOP3.LUT R0, R0, 0x80000000, R7, 0xb8, !PT ;  /* 0x8000000000007812 */ /* 0x000fc800078eb807 */
[----:B------:R-:W-:-:S05]  /*4fd0*/  F2FP.BF16.F32.PACK_AB R0, RZ, R0 ;  /* 0x00000000ff00723e */ /* 0x000fca00000010ff */
[----:B------:R-:W-:Y:S01]  /*4fe0*/  STG.E.U16 desc[UR4][R4.64], R0 ;  /* 0x0000000004007986 */ /* 0x000fe2000c101504 */
[----:B------:R-:W-:Y:S05]  /*4ff0*/  EXIT ;  /* 0x000000000000794d */ /* 0x000fea0003800000 */
.L_x_3472:
        /* <DEDUP_REMOVED lines=16> */
.L_x_8039:


//--------------------- .text._ZN2at6native27unrolled_elementwise_kernelINS0_13BUnaryFunctorIN3c108BFloat16ES4_S4_ZZZNS0_20copysign_kernel_cudaERNS_18TensorIteratorBaseEENKUlvE_clEvENKUlvE1_clEvEUlS4_S4_E_EESt5arrayIPcLm2EELi4E23TrivialOffsetCalculatorILi1EjESF_NS0_6memory15LoadWithoutCastENSG_16StoreWithoutCastEEEviT_T0_T2_T3_T4_T5_ --------------------------
	.section	.text._ZN2at6native27unrolled_elementwise_kernelINS0_13BUnaryFunctorIN3c108BFloat16ES4_S4_ZZZNS0_20copysign_kernel_cudaERNS_18TensorIteratorBaseEENKUlvE_clEvENKUlvE1_clEvEUlS4_S4_E_EESt5arrayIPcLm2EELi4E23TrivialOffsetCalculatorILi1EjESF_NS0_6memory15LoadWithoutCastENSG_16StoreWithoutCastEEEviT_T0_T2_T3_T4_T5_,"ax",@progbits
	.align	128
        .global         _ZN2at6native27unrolled_elementwise_kernelINS0_13BUnaryFunctorIN3c108BFloat16ES4_S4_ZZZNS0_20copysign_kernel_cudaERNS_18TensorIteratorBaseEENKUlvE_clEvENKUlvE1_clEvEUlS4_S4_E_EESt5arrayIPcLm2EELi4E23TrivialOffsetCalculatorILi1EjESF_NS0_6memory15LoadWithoutCastENSG_16StoreWithoutCastEEEviT_T0_T2_T3_T4_T5_
        .type           _ZN2at6native27unrolled_elementwise_kernelINS0_13BUnaryFunctorIN3c108BFloat16ES4_S4_ZZZNS0_20copysign_kernel_cudaERNS_18TensorIteratorBaseEENKUlvE_clEvENKUlvE1_clEvEUlS4_S4_E_EESt5arrayIPcLm2EELi4E23TrivialOffsetCalculatorILi1EjESF_NS0_6memory15LoadWithoutCastENSG_16StoreWithoutCastEEEviT_T0_T2_T3_T4_T5_,@function
        .size           _ZN2at6native27unrolled_elementwise_kernelINS0_13BUnaryFunctorIN3c108BFloat16ES4_S4_ZZZNS0_20copysign_kernel_cudaERNS_18TensorIteratorBaseEENKUlvE_clEvENKUlvE1_clEvEUlS4_S4_E_EESt5arrayIPcLm2EELi4E23TrivialOffsetCalculatorILi1EjESF_NS0_6memory15LoadWithoutCastENSG_16StoreWithoutCastEEEviT_T0_T2_T3_T4_T5_,(.L_x_8040 - _ZN2at6native27unrolled_elementwise_kernelINS0_13BUnaryFunctorIN3c108BFloat16ES4_S4_ZZZNS0_20copysign_kernel_cudaERNS_18TensorIteratorBaseEENKUlvE_clEvENKUlvE1_clEvEUlS4_S4_E_EESt5arrayIPcLm2EELi4E23TrivialOffsetCalculatorILi1EjESF_NS0_6memory15LoadWithoutCastENSG_16StoreWithoutCastEEEviT_T0_T2_T3_T4_T5_)
        .other          _ZN2at6native27unrolled_elementwise_kernelINS0_13BUnaryFunctorIN3c108BFloat16ES4_S4_ZZZNS0_20copysign_kernel_cudaERNS_18TensorIteratorBaseEENKUlvE_clEvENKUlvE1_clEvEUlS4_S4_E_EESt5arrayIPcLm2EELi4E23TrivialOffsetCalculatorILi1EjESF_NS0_6memory15LoadWithoutCastENSG_16StoreWithoutCastEEEviT_T0_T2_T3_T4_T5_,@"STO_CUDA_ENTRY STV_DEFAULT"
_ZN2at6native27unrolled_elementwise_kernelINS0_13BUnaryFunctorIN3c108BFloat16ES4_S4_ZZZNS0_20copysign_kernel_cudaERNS_18TensorIteratorBaseEENKUlvE_clEvENKUlvE1_clEvEUlS4_S4_E_EESt5arrayIPcLm2EELi4E23TrivialOffsetCalculatorILi1EjESF_NS0_6memory15LoadWithoutCastENSG_16StoreWithoutCastEEEviT_T0_T2_T3_T4_T5_:
.text._ZN2at6native27unrolled_elementwise_kernelINS0_13BUnaryFunctorIN3c108BFloat16ES4_S4_ZZZNS0_20copysign_kernel_cudaERNS_18TensorIteratorBaseEENKUlvE_clEvENKUlvE1_clEvEUlS4_S4_E_EESt5arrayIPcLm2EELi4E23TrivialOffsetCalculatorILi1EjESF_NS0_6memory15LoadWithoutCastENSG_16StoreWithoutCastEEEviT_T0_T2_T3_T4_T5_:
        /* <DEDUP_REMOVED lines=12> */
[----:B------:R-:W-:-:S13]  /*00c0*/  ISETP.GE.AND P1, PT, R13, R2, PT ;  /* 0x000000020d00720c */ /* 0x000fda0003f26270 */
[----:B------:R-:W-:Y:S01]  /*00d0*/  @!P1 LEA R19, R0, R13, 0x9 ;  /* 0x0000000d00139211 */ /* 0x000fe200078e48ff */
[----:B------:R-:W-:Y:S01]  /*00e0*/  @!P1 VIADD R13, R13, 0x80 ;  /* 0x000000800d0d9836 */ /* 0x000fe20000000000 */
[----:B------:R-:W1:Y:S01]  /*00f0*/  @!P1 LDC.64 R10, c[0x0][0x220] ;  /* 0x00008800ff0a9b82 */ /* 0x000e620000000a00 */
[----:B0-----:R-:W-:-:S03]  /*0100*/  @!P0 IMAD.WIDE.U32 R14, R17, 0x2, R14 ;  /* 0x00000002110e8825 */ /* 0x001fc600078e000e */
[----:B------:R-:W-:Y:S02]  /*0110*/  ISETP.GE.AND P3, PT, R13, R2, PT ;  /* 0x000000020d00720c */ /* 0x000fe40003f66270 */
[----:B------:R0:W2:Y:S11]  /*0120*/  @!P0 LDG.E.U16 R6, desc[UR4][R14.64] ;  /* 0x000000040e068981 */ /* 0x0000b6000c1e1500 */
[----:B------:R-:W3:Y:S01]  /*0130*/  @!P3 LDC.64 R8, c[0x0][0x220] ;  /* 0x00008800ff08bb82 */ /* 0x000ee20000000a00 */
[----:B------:R-:W-:Y:S01]  /*0140*/  @!P3 IMAD R21, R0, 0x200, R13 ;  /* 0x000002000015b824 */ /* 0x000fe200078e020d */
[----:B------:R-:W-:Y:S01]  /*0150*/  PRMT R12, RZ, 0x7610, R12 ;  /* 0x00007610ff0c7816 */ /* 0x000fe2000000000c */
[----:B-1----:R-:W-:Y:S01]  /*0160*/  @!P1 IMAD.WIDE.U32 R16, R19, 0x2, R10 ;  /* 0x0000000213109825 */ /* 0x002fe200078e000a */
[----:B------:R-:W-:-:S06]  /*0170*/  PRMT R11, RZ, 0x7610, R11 ;  /* 0x00007610ff0b7816 */ /* 0x000fcc000000000b */
[----:B------:R1:W4:Y:S01]  /*0180*/  @!P1 LDG.E.U16 R11, desc[UR4][R16.64] ;  /* 0x00000004100b9981 */ /* 0x000322000c1e1500 */
[----:B---3--:R-:W-:-:S05]  /*0190*/  @!P3 IMAD.WIDE.U32 R18, R21, 0x2, R8 ;  /* 0x000000021512b825 */ /* 0x008fca00078e0008 */
[----:B------:R3:W4:Y:S01]  /*01a0*/  @!P3 LDG.E.U16 R12, desc[UR4][R18.64] ;  /* 0x00000004120cb981 */ /* 0x000722000c1e1500 */
[----:B------:R-:W-:-:S05]  /*01b0*/  @!P3 VIADD R13, R13, 0x80 ;  /* 0x000000800d0db836 */ /* 0x000fca0000000000 */
[----:B------:R-:W-:-:S13]  /*01c0*/  ISETP.GE.AND P2, PT, R13, R2, PT ;  /* 0x000000020d00720c */ /* 0x000fda0003f46270 */
[----:B------:R-:W3:Y:S01]  /*01d0*/  @!P2 LDC.64 R8, c[0x0][0x220] ;  /* 0x00008800ff08ab82 */ /* 0x000ee20000000a00 */
[----:B0-----:R-:W-:-:S07]  /*01e0*/  @!P2 LEA R15, R0, R13, 0x9 ;  /* 0x0000000d000fa211 */ /* 0x001fce00078e48ff */
[----:B------:R-:W0:Y:S01]  /*01f0*/  LDC.U16 R13, c[0x0][0x216] ;  /* 0x00008580ff0d7b82 */ /* 0x000e220000000400 */
[----:B------:R-:W-:Y:S01]  /*0200*/  PRMT R10, RZ, 0x7610, R10 ;  /* 0x00007610ff0a7816 */ /* 0x000fe2000000000a */
[----:B-1----:R-:W-:Y:S02]  /*0210*/  VIADD R17, R7, 0x100 ;  /* 0x0000010007117836 */ /* 0x002fe40000000000 */
[----:B---3--:R-:W-:-:S04]  /*0220*/  @!P2 IMAD.WIDE.U32 R14, R15, 0x2, R8 ;  /* 0x000000020f0ea825 */ /* 0x008fc800078e0008 */
[----:B------:R-:W1:Y:S01]  /*0230*/  @!P0 LDC.64 R8, c[0x0][0x218] ;  /* 0x00008600ff088b82 */ /* 0x000e620000000a00 */
[----:B------:R3:W5:Y:S01]  /*0240*/  @!P2 LDG.E.U16 R10, desc[UR4][R14.64] ;  /* 0x000000040e0aa981 */ /* 0x000762000c1e1500 */
[----:B------:R-:W-:Y:S01]  /*0250*/  ISETP.GE.AND P2, PT, R17, R2, PT ;  /* 0x000000021100720c */ /* 0x000fe20003f46270 */
[----:B0-----:R-:W-:Y:S02]  /*0260*/  @!P0 IMAD.U32 R17, R13, 0x10000, RZ ;  /* 0x000100000d118824 */ /* 0x001fe400078e00ff */
[----:B------:R-:W-:Y:S02]  /*0270*/  @!P0 IMAD R19, R0, 0x200, R7 ;  /* 0x0000020000138824 */ /* 0x000fe400078e0207 */
[C---:B------:R-:W-:Y:S02]  /*0280*/  VIADD R21, R7.reuse, 0x80 ;  /* 0x0000008007157836 */ /* 0x040fe40000000000 */
[----:B---3--:R-:W-:-:S03]  /*0290*/  VIADD R15, R7, 0x180 ;  /* 0x00000180070f7836 */ /* 0x008fc60000000000 */
[----:B------:R-:W-:Y:S01]  /*02a0*/  ISETP.GE.AND P1, PT, R21, R2, PT ;  /* 0x000000021500720c */ /* 0x000fe20003f26270 */
[----:B------:R-:W-:Y:S02]  /*02b0*/  @!P0 VIADD R7, R7, 0x80 ;  /* 0x0000008007078836 */ /* 0x000fe40000000000 */
[----:B-1----:R-:W-:-:S03]  /*02c0*/  @!P0 IMAD.WIDE.U32 R8, R19, 0x2, R8 ;  /* 0x0000000213088825 */ /* 0x002fc600078e0008 */
[----:B------:R-:W-:Y:S01]  /*02d0*/  ISETP.GE.AND P3, PT, R7, R2, PT ;  /* 0x000000020700720c */ /* 0x000fe20003f66270 */
[----:B------:R-:W-:Y:S01]  /*02e0*/  BSSY B0, `(.L_x_3473) ;  /* 0x0000019000007945 */ /* 0x000fe20003800000 */
[----:B--2---:R-:W-:-:S04]  /*02f0*/  @!P0 SHF.L.U32 R6, R6, 0x10, RZ ;  /* 0x0000001006068819 */ /* 0x004fc800000006ff */
[----:B------:R-:W-:-:S04]  /*0300*/  @!P0 LOP3.LUT R6, R6, 0x80000000, R17, 0xb8, !PT ;  /* 0x8000000006068812 */ /* 0x000fc800078eb811 */
[----:B------:R-:W-:-:S05]  /*0310*/  @!P0 F2FP.BF16.F32.PACK_AB R5, RZ, R6 ;  /* 0x00000006ff05823e */ /* 0x000fca00000010ff */
[----:B------:R0:W-:Y:S01]  /*0320*/  @!P0 STG.E.U16 desc[UR4][R8.64], R5 ;  /* 0x0000000508008986 */ /* 0x0001e2000c101504 */
[C---:B------:R-:W-:Y:S01]  /*0330*/  @!P2 IMAD.U32 R17, R13.reuse, 0x10000, RZ ;  /* 0x000100000d11a824 */ /* 0x040fe200078e00ff */
[----:B------:R-:W-:Y:S01]  /*0340*/  @!P1 SHF.L.U32 R6, R13, 0x10, RZ ;  /* 0x000000100d069819 */ /* 0x000fe200000006ff */
[----:B----4-:R-:W-:-:S05]  /*0350*/  @!P1 IMAD.U32 R11, R11, 0x10000, RZ ;  /* 0x000100000b0b9824 */ /* 0x010fca00078e00ff */
[----:B------:R-:W-:Y:S02]  /*0360*/  @!P1 LOP3.LUT R11, R11, 0x80000000, R6, 0xb8, !PT ;  /* 0x800000000b0b9812 */ /* 0x000fe400078eb806 */
[----:B------:R-:W-:-:S04]  /*0370*/  @!P2 SHF.L.U32 R12, R12, 0x10, RZ ;  /* 0x000000100c0ca819 */ /* 0x000fc800000006ff */
[----:B------:R-:W-:Y:S02]  /*0380*/  @!P2 LOP3.LUT R12, R12, 0x80000000, R17, 0xb8, !PT ;  /* 0x800000000c0ca812 */ /* 0x000fe400078eb811 */
[----:B------:R-:W-:Y:S02]  /*0390*/  @!P1 F2FP.BF16.F32.PACK_AB R4, RZ, R11 ;  /* 0x0000000bff04923e */ /* 0x000fe400000010ff */
[----:B------:R-:W-:Y:S01]  /*03a0*/  @!P2 F2FP.BF16.F32.PACK_AB R3, RZ, R12 ;  /* 0x0000000cff03a23e */ /* 0x000fe200000010ff */
[----:B0-----:R-:W-:Y:S06]  /*03b0*/  @P3 BRA `(.L_x_3474) ;  /* 0x00000000002c3947 */ /* 0x001fec0003800000 */
[----:B------:R-:W0:Y:S01]  /*03c0*/  LDC.64 R8, c[0x0][0x218] ;  /* 0x00008600ff087b82 */ /* 0x000e220000000a00 */
[----:B------:R-:W-:Y:S01]  /*03d0*/  IMAD R5, R0, 0x200, R7 ;  /* 0x0000020000057824 */ /* 0x000fe200078e0207 */
[----:B------:R-:W-:Y:S01]  /*03e0*/  PRMT R6, R4, 0x7610, R6 ;  /* 0x0000761004067816 */ /* 0x000fe20000000006 */
        /* <DEDUP_REMOVED lines=8> */
.L_x_3474:
[----:B------:R-:W-:Y:S05]  /*0470*/  BSYNC B0 ;  /* 0x0000000000007941 */ /* 0x000fea0003800000 */
.L_x_3473:
[-C--:B------:R-:W-:Y:S02]  /*0480*/  ISETP.GE.AND P1, PT, R7, R2.reuse, PT ;  /* 0x000000020700720c */ /* 0x080fe40003f26270 */
[----:B------:R-:W-:-:S11]  /*0490*/  ISETP.GE.AND P0, PT, R15, R2, PT ;  /* 0x000000020f00720c */ /* 0x000fd60003f06270 */
[----:B------:R-:W-:Y:S05]  /*04a0*/  @P1 EXIT ;  /* 0x000000000000194d */ /* 0x000fea0003800000 */
[----:B0-----:R-:W0:Y:S01]  /*04b0*/  LDC.64 R2, c[0x0][0x218] ;  /* 0x00008600ff027b82 */ /* 0x001e220000000a00 */
[----:B------:R-:W-:Y:S01]  /*04c0*/  @!P0 IMAD.U32 R13, R13, 0x10000, RZ ;  /* 0x000100000d0d8824 */ /* 0x000fe200078e00ff */
[----:B-----5:R-:W-:Y:S01]  /*04d0*/  @!P0 SHF.L.U32 R10, R10, 0x10, RZ ;  /* 0x000000100a0a8819 */ /* 0x020fe200000006ff */
[----:B------:R-:W-:-:S03]  /*04e0*/  IMAD R7, R0, 0x200, R7 ;  /* 0x0000020000077824 */ /* 0x000fc600078e0207 */
[----:B------:R-:W-:-:S04]  /*04f0*/  @!P0 LOP3.LUT R10, R10, 0x80000000, R13, 0xb8, !PT ;  /* 0x800000000a0a8812 */ /* 0x000fc800078eb80d */
[----:B------:R-:W-:Y:S01]  /*0500*/  @!P0 F2FP.BF16.F32.PACK_AB R4, RZ, R10 ;  /* 0x0000000aff04823e */ /* 0x000fe200000010ff */
[----:B0-----:R-:W-:-:S05]  /*0510*/  IMAD.WIDE.U32 R2, R7, 0x2, R2 ;  /* 0x0000000207027825 */ /* 0x001fca00078e0002 */
[----:B------:R-:W-:Y:S01]  /*0520*/  STG.E.U16 desc[UR4][R2.64], R4 ;  /* 0x0000000402007986 */ /* 0x000fe2000c101504 */
[----:B------:R-:W-:Y:S05]  /*0530*/  EXIT ;  /* 0x000000000000794d */ /* 0x000fea0003800000 */
.L_x_3475:
        /* <DEDUP_REMOVED lines=12> */
.L_x_8040:


//--------------------- .text._ZN2at6native29vectorized_elementwise_kernelILi2ENS0_13BUnaryFunctorIN3c108BFloat16ES4_S4_ZZZNS0_20copysign_kernel_cudaERNS_18TensorIteratorBaseEENKUlvE_clEvENKUlvE1_clEvEUlS4_S4_E_EESt5arrayIPcLm2EEEEviT0_T1_ --------------------------
	.section	.text._ZN2at6native29vectorized_elementwise_kernelILi2ENS0_13BUnaryFunctorIN3c108BFloat16ES4_S4_ZZZNS0_20copysign_kernel_cudaERNS_18TensorIteratorBaseEENKUlvE_clEvENKUlvE1_clEvEUlS4_S4_E_EESt5arrayIPcLm2EEEEviT0_T1_,"ax",@progbits
	.align	128
        .global         _ZN2at6native29vectorized_elementwise_kernelILi2ENS0_13BUnaryFunctorIN3c108BFloat16ES4_S4_ZZZNS0_20copysign_kernel_cudaERNS_18TensorIteratorBaseEENKUlvE_clEvENKUlvE1_clEvEUlS4_S4_E_EESt5arrayIPcLm2EEEEviT0_T1_
        .type           _ZN2at6native29vectorized_elementwise_kernelILi2ENS0_13BUnaryFunctorIN3c108BFloat16ES4_S4_ZZZNS0_20copysign_kernel_cudaERNS_18TensorIteratorBaseEENKUlvE_clEvENKUlvE1_clEvEUlS4_S4_E_EESt5arrayIPcLm2EEEEviT0_T1_,@function
        .size           _ZN2at6native29vectorized_elementwise_kernelILi2ENS0_13BUnaryFunctorIN3c108BFloat16ES4_S4_ZZZNS0_20copysign_kernel_cudaERNS_18TensorIteratorBaseEENKUlvE_clEvENKUlvE1_clEvEUlS4_S4_E_EESt5arrayIPcLm2EEEEviT0_T1_,(.L_x_8041 - _ZN2at6native29vectorized_elementwise_kernelILi2ENS0_13BUnaryFunctorIN3c108BFloat16ES4_S4_ZZZNS0_20copysign_kernel_cudaERNS_18TensorIteratorBaseEENKUlvE_clEvENKUlvE1_clEvEUlS4_S4_E_EESt5arrayIPcLm2EEEEviT0_T1_)
        .other          _ZN2at6native29vectorized_elementwise_kernelILi2ENS0_13BUnaryFunctorIN3c108BFloat16ES4_S4_ZZZNS0_20copysign_kernel_cudaERNS_18TensorIteratorBaseEENKUlvE_clEvENKUlvE1_clEvEUlS4_S4_E_EESt5arrayIPcLm2EEEEviT0_T1_,@"STO_CUDA_ENTRY STV_DEFAULT"
_ZN2at6native29vectorized_elementwise_kernelILi2ENS0_13BUnaryFunctorIN3c108BFloat16ES4_S4_ZZZNS0_20copysign_kernel_cudaERNS_18TensorIteratorBaseEENKUlvE_clEvENKUlvE1_clEvEUlS4_S4_E_EESt5arrayIPcLm2EEEEviT0_T1_:
.text._ZN2at6native29vectorized_elementwise_kernelILi2ENS0_13BUnaryFunctorIN3c108BFloat16ES4_S4_ZZZNS0_20copysign_kernel_cudaERNS_18TensorIteratorBaseEENKUlvE_clEvENKUlvE1_clEvEUlS4_S4_E_EESt5arrayIPcLm2EEEEviT0_T1_:
[----:B------:R-:W-:Y:S01]  /*0000*/  LDC R1, c[0x0][0x28] ;  /* 0x00000a00ff017b82 */ /* 0x000fe20000000800 */
[----:B------:R-:W0:Y:S01]  /*0010*/  S2R R3, SR_CTAID.X ;  /* 0x0000000000037919 */ /* 0x000e220000002500 */
[----:B------:R-:W-:-:S06]  /*0020*/  ULDC UR4, c[0x0][0x210] ;  /* 0x0000840000047ab9 */ /* 0x000fcc0000000800 */
[----:B------:R-:W1:Y:S01]  /*0030*/  LDC.U16 R7, c[0x0][0x216] ;  /* 0x00008580ff077b82 */ /* 0x000e620000000400 */
[----:B0-----:R-:W-:-:S05]  /*0040*/  IMAD.SHL.U32 R3, R3, 0x400, RZ ;  /* 0x0000040003037824 */ /* 0x001fca00078e00ff */
[----:B------:R-:W-:Y:S01]  /*0050*/  IADD3 R5, -R3, UR4, RZ ;  /* 0x0000000403057c10 */ /* 0x000fe2000fffe1ff */
[----:B------:R-:W-:-:S03]  /*0060*/  ULDC.64 UR4, c[0x0][0x208] ;  /* 0x0000820000047ab9 */ /* 0x000fc60000000a00 */
[----:B------:R-:W-:-:S13]  /*0070*/  ISETP.GE.U32.AND P0, PT, R5, 0x400, PT ;  /* 0x000004000500780c */ /* 0x000fda0003f06070 */
[----:B------:R-:W-:Y:S05]  /*0080*/  @!P0 BRA `(.L_x_3476) ;  /* 0x0000000000a48947 */ /* 0x000fea0003800000 */
[----:B------:R-:W0:Y:S01]  /*0090*/  S2R R11, SR_TID.X ;  /* 0x00000000000b7919 */ /* 0x000e220000002100 */
[----:B------:R-:W2:Y:S08]  /*00a0*/  LDC.64 R4, c[0x0][0x220] ;  /* 0x00008800ff047b82 */ /* 0x000eb00000000a00 */
[----:B------:R-:W3:Y:S01]  /*00b0*/  LDC.64 R8, c[0x0][0x218] ;  /* 0x00008600ff087b82 */ /* 0x000ee20000000a00 */
[----:B--2---:R-:W-:-:S04]  /*00c0*/  IMAD.WIDE R4, R3, 0x2, R4 ;  /* 0x0000000203047825 */ /* 0x004fc800078e0204 */
[----:B0-----:R-:W-:-:S05]  /*00d0*/  IMAD.WIDE.U32 R4, R11, 0x4, R4 ;  /* 0x000000040b047825 */ /* 0x001fca00078e0004 */
[----:B------:R-:W2:Y:S04]  /*00e0*/  LDG.E R6, desc[UR4][R4.64] ;  /* 0x0000000404067981 */ /* 0x000ea8000c1e1900 */
[----:B------:R-:W4:Y:S04]  /*00f0*/  LDG.E R10, desc[UR4][R4.64+0x200] ;  /* 0x00020004040a7981 */ /* 0x000f28000c1e1900 */
[----:B------:R-:W5:Y:S04]  /*0100*/  LDG.E R12, desc[UR4][R4.64+0x400] ;  /* 0x00040004040c7981 */ /* 0x000f68000c1e1900 */
[----:B------:R-:W5:Y:S01]  /*0110*/  LDG.E R16, desc[UR4][R4.64+0x600] ;  /* 0x0006000404107981 */ /* 0x000f62000c1e1900 */
[----:B---3--:R-:W-:-:S04]  /*0120*/  IMAD.WIDE.U32 R2, R3, 0x2, R8 ;  /* 0x0000000203027825 */ /* 0x008fc800078e0008 */
[----:B-1----:R-:W-:Y:S02]  /*0130*/  IMAD.U32 R9, R7, 0x10000, RZ ;  /* 0x0001000007097824 */ /* 0x002fe400078e00ff */
[----:B------:R-:W-:Y:S01]  /*0140*/  IMAD.WIDE R2, R11, 0x4, R2 ;  /* 0x000000040b027825 */ /* 0x000fe200078e0202 */
[----:B--2---:R-:W-:-:S03]  /*0150*/  PRMT R0, R6, 0x7632, R0 ;  /* 0x0000763206007816 */ /* 0x004fc60000000000 */
[----:B------:R-:W-:Y:S01]  /*0160*/  IMAD.U32 R8, R6, 0x10000, RZ ;  /* 0x0001000006087824 */ /* 0x000fe200078e00ff */
[C---:B----4-:R-:W-:Y:S01]  /*0170*/  PRMT R6, R10.reuse, 0x7632, R6 ;  /* 0x000076320a067816 */ /* 0x050fe20000000006 */
[----:B------:R-:W-:-:S03]  /*0180*/  IMAD.U32 R10, R10, 0x10000, RZ ;  /* 0x000100000a0a7824 */ /* 0x000fc600078e00ff */
[----:B------:R-:W-:Y:S01]  /*0190*/  LOP3.LUT R8, R8, 0x80000000, R9, 0xb8, !PT ;  /* 0x8000000008087812 */ /* 0x000fe200078eb809 */
[----:B------:R-:W-:Y:S01]  /*01a0*/  IMAD.U32 R0, R0, 0x10000, RZ ;  /* 0x0001000000007824 */ /* 0x000fe200078e00ff */
[C---:B-----5:R-:W-:Y:S01]  /*01b0*/  PRMT R7, R12.reuse, 0x7632, R7 ;  /* 0x000076320c077816 */ /* 0x060fe20000000007 */
[----:B------:R-:W-:Y:S01]  /*01c0*/  IMAD.U32 R12, R12, 0x10000, RZ ;  /* 0x000100000c0c7824 */ /* 0x000fe200078e00ff */
[--C-:B------:R-:W-:Y:S01]  /*01d0*/  LOP3.LUT R10, R10, 0x80000000, R9.reuse, 0xb8, !PT ;  /* 0x800000000a0a7812 */ /* 0x100fe200078eb809 */
[----:B------:R-:W-:Y:S01]  /*01e0*/  IMAD.U32 R6, R6, 0x10000, RZ ;  /* 0x0001000006067824 */ /* 0x000fe200078e00ff */
[C---:B------:R-:W-:Y:S01]  /*01f0*/  PRMT R4, R16.reuse, 0x7632, R4 ;  /* 0x0000763210047816 */ /* 0x040fe20000000004 */
[----:B------:R-:W-:Y:S01]  /*0200*/  IMAD.U32 R14, R7, 0x10000, RZ ;  /* 0x00010000070e7824 */ /* 0x000fe200078e00ff */
[----:B------:R-:W-:Y:S02]  /*0210*/  SHF.L.U32 R16, R16, 0x10, RZ ;  /* 0x0000001010107819 */ /* 0x000fe400000006ff */
[--C-:B------:R-:W-:Y:S01]  /*0220*/  LOP3.LUT R12, R12, 0x80000000, R9.reuse, 0xb8, !PT ;  /* 0x800000000c0c7812 */ /* 0x100fe200078eb809 */
[----:B------:R-:W-:Y:S01]  /*0230*/  IMAD.U32 R4, R4, 0x10000, RZ ;  /* 0x0001000004047824 */ /* 0x000fe200078e00ff */
[----:B------:R-:W-:-:S02]  /*0240*/  LOP3.LUT R16, R16, 0x80000000, R9, 0xb8, !PT ;  /* 0x8000000010107812 */ /* 0x000fc400078eb809 */
[--C-:B------:R-:W-:Y:S02]  /*0250*/  LOP3.LUT R5, R0, 0x80000000, R9.reuse, 0xb8, !PT ;  /* 0x8000000000057812 */ /* 0x100fe400078eb809 */
[--C-:B------:R-:W-:Y:S02]  /*0260*/  LOP3.LUT R7, R6, 0x80000000, R9.reuse, 0xb8, !PT ;  /* 0x8000000006077812 */ /* 0x100fe400078eb809 */
[--C-:B------:R-:W-:Y:S02]  /*0270*/  LOP3.LUT R11, R14, 0x80000000, R9.reuse, 0xb8, !PT ;  /* 0x800000000e0b7812 */ /* 0x100fe400078eb809 */
[----:B------:R-:W-:Y:S02]  /*0280*/  LOP3.LUT R9, R4, 0x80000000, R9, 0xb8, !PT ;  /* 0x8000000004097812 */ /* 0x000fe400078eb809 */
[----:B------:R-:W-:Y:S02]  /*0290*/  F2FP.BF16.F32.PACK_AB R5, R5, R8 ;  /* 0x000000080505723e */ /* 0x000fe400000010ff */
[----:B------:R-:W-:-:S02]  /*02a0*/  F2FP.BF16.F32.PACK_AB R7, R7, R10 ;  /* 0x0000000a0707723e */ /* 0x000fc400000010ff */
[----:B------:R-:W-:Y:S01]  /*02b0*/  F2FP.BF16.F32.PACK_AB R11, R11, R12 ;  /* 0x0000000c0b0b723e */ /* 0x000fe200000010ff */
[----:B------:R-:W-:Y:S01]  /*02c0*/  STG.E desc[UR4][R2.64], R5 ;  /* 0x0000000502007986 */ /* 0x000fe2000c101904 */
[----:B------:R-:W-:-:S03]  /*02d0*/  F2FP.BF16.F32.PACK_AB R9, R9, R16 ;  /* 0x000000100909723e */ /* 0x000fc600000010ff */
[----:B------:R-:W-:Y:S04]  /*02e0*/  STG.E desc[UR4][R2.64+0x200], R7 ;  /* 0x0002000702007986 */ /* 0x000fe8000c101904 */
[----:B------:R-:W-:Y:S04]  /*02f0*/  STG.E desc[UR4][R2.64+0x400], R11 ;  /* 0x0004000b02007986 */ /* 0x000fe8000c101904 */
[----:B------:R-:W-:Y:S01]  /*0300*/  STG.E desc[UR4][R2.64+0x600], R9 ;  /* 0x0006000902007986 */ /* 0x000fe2000c101904 */
[----:B------:R-:W-:Y:S05]  /*0310*/  EXIT ;  /* 0x000000000000794d */ /* 0x000fea0003800000 */
.L_x_3476:
[----:B------:R-:W0:Y:S01]  /*0320*/  S2R R24, SR_TID.X ;  /* 0x0000000000187919 */ /* 0x000e220000002100 */
[----:B------:R-:W-:Y:S02]  /*0330*/  PRMT R0, RZ, 0x7610, R0 ;  /* 0x00007610ff007816 */ /* 0x000fe40000000000 */
[----:B0-----:R-:W-:Y:S01]  /*0340*/  ISETP.GE.AND P0, PT, R24, R5, PT ;  /* 0x000000051800720c */ /* 0x001fe20003f06270 */
[----:B------:R-:W-:-:S12]  /*0350*/  IMAD.MOV.U32 R2, RZ, RZ, R24 ;  /* 0x000000ffff027224 */ /* 0x000fd800078e0018 */
[----:B------:R-:W-:Y:S01]  /*0360*/  @!P0 IADD3 R16, R3, R2, RZ ;  /* 0x0000000203108210 */ /* 0x000fe20007ffe0ff */
[----:B------:R-:W-:Y:S01]  /*0370*/  @!P0 VIADD R2, R2, 0x80 ;  /* 0x0000008002028836 */ /* 0x000fe20000000000 */
[----:B------:R-:W0:Y:S04]  /*0380*/  @!P0 LDC.64 R12, c[0x0][0x220] ;  /* 0x00008800ff0c8b82 */ /* 0x000e280000000a00 */
[----:B------:R-:W-:-:S13]  /*0390*/  ISETP.GE.AND P6, PT, R2, R5, PT ;  /* 0x000000050200720c */ /* 0x000fda0003fc6270 */
[----:B------:R-:W-:Y:S01]  /*03a0*/  @!P6 IMAD.IADD R19, R3, 0x1, R2 ;  /* 0x000000010313e824 */ /* 0x000fe200078e0202 */
[----:B------:R-:W2:Y:S01]  /*03b0*/  @!P6 LDC.64 R10, c[0x0][0x220] ;  /* 0x00008800ff0aeb82 */ /* 0x000ea20000000a00 */
[----:B------:R-:W-:-:S05]  /*03c0*/  @!P6 VIADD R2, R2, 0x80 ;  /* 0x000000800202e836 */ /* 0x000fca0000000000 */
[----:B------:R-:W-:Y:S01]  /*03d0*/  ISETP.GE.AND P5, PT, R2, R5, PT ;  /* 0x000000050200720c */ /* 0x000fe20003fa6270 */
[----:B0-----:R-:W-:-:S12]  /*03e0*/  @!P0 IMAD.WIDE.U32 R12, R16, 0x2, R12 ;  /* 0x00000002100c8825 */ /* 0x001fd800078e000c */
[----:B------:R-:W-:Y:S01]  /*03f0*/  @!P5 IMAD.IADD R17, R3, 0x1, R2 ;  /* 0x000000010311d824 */ /* 0x000fe200078e0202 */
[----:B------:R-:W0:Y:S01]  /*0400*/  @!P5 LDC.64 R14, c[0x0][0x220] ;  /* 0x00008800ff0edb82 */ /* 0x000e220000000a00 */
[----:B------:R-:W-:Y:S02]  /*0410*/  @!P5 VIADD R2, R2, 0x80 ;  /* 0x000000800202d836 */ /* 0x000fe40000000000 */
[----:B--2---:R-:W-:-:S03]  /*0420*/  @!P6 IMAD.WIDE.U32 R10, R19, 0x2, R10 ;  /* 0x00000002130ae825 */ /* 0x004fc600078e000a */
[CC--:B------:R-:W-:Y:S02]  /*0430*/  ISETP.GE.AND P4, PT, R2.reuse, R5.reuse, PT ;  /* 0x000000050200720c */ /* 0x0c0fe40003f86270 */
[----:B------:R2:W3:Y:S11]  /*0440*/  @!P6 LDG.E.U16 R0, desc[UR4][R10.64] ;  /* 0x000000040a00e981 */ /* 0x0004f6000c1e1500 */
[----:B------:R-:W-:Y:S01]  /*0450*/  @!P4 IADD3 R29, R3, R2, RZ ;  /* 0x00000002031dc210 */ /* 0x000fe20007ffe0ff */
[----:B------:R-:W-:Y:S01]  /*0460*/  @!P4 VIADD R2, R2, 0x80 ;  /* 0x000000800202c836 */ /* 0x000fe20000000000 */
[----:B------:R-:W-:Y:S01]  /*0470*/  PRMT R26, RZ, 0x7610, R26 ;  /* 0x00007610ff1a7816 */ /* 0x000fe2000000001a */
[----:B------:R-:W4:Y:S03]  /*0480*/  @!P4 LDC.64 R18, c[0x0][0x220] ;  /* 0x00008800ff12cb82 */ /* 0x000f260000000a00 */
[C---:B------:R-:W-:Y:S01]  /*0490*/  ISETP.GE.AND P3, PT, R2.reuse, R5, PT ;  /* 0x000000050200720c */ /* 0x040fe20003f66270 */
[----:B0-----:R-:W-:Y:S01]  /*04a0*/  @!P5 IMAD.WIDE.U32 R14, R17, 0x2, R14 ;  /* 0x00000002110ed825 */ /* 0x001fe200078e000e */
[----:B------:R-:W-:Y:S01]  /*04b0*/  PRMT R28, RZ, 0x7610, R28 ;  /* 0x00007610ff1c7816 */ /* 0x000fe2000000001c */
[----:B------:R0:W5:Y:S05]  /*04c0*/  @!P0 LDG.E.U16 R26, desc[UR4][R12.64] ;  /* 0x000000040c1a8981 */ /* 0x00016a000c1e1500 */
[----:B------:R1:W5:Y:S05]  /*04d0*/  @!P5 LDG.E.U16 R28, desc[UR4][R14.64] ;  /* 0x000000040e1cd981 */ /* 0x00036a000c1e1500 */
[----:B------:R-:W-:Y:S01]  /*04e0*/  @!P3 IMAD.IADD R23, R3, 0x1, R2 ;  /* 0x000000010317b824 */ /* 0x000fe200078e0202 */
[----:B--2---:R-:W2:Y:S01]  /*04f0*/  @!P3 LDC.64 R10, c[0x0][0x220] ;  /* 0x00008800ff0abb82 */ /* 0x004ea20000000a00 */
[----:B------:R-:W-:-:S05]  /*0500*/  @!P3 VIADD R2, R2, 0x80 ;  /* 0x000000800202b836 */ /* 0x000fca0000000000 */
[----:B------:R-:W-:-:S13]  /*0510*/  ISETP.GE.AND P2, PT, R2, R5, PT ;  /* 0x000000050200720c */ /* 0x000fda0003f46270 */
[----:B------:R-:W-:Y:S01]  /*0520*/  @!P2 IMAD.IADD R25, R3, 0x1, R2 ;  /* 0x000000010319a824 */ /* 0x000fe200078e0202 */
[----:B0-----:R-:W0:Y:S01]  /*0530*/  @!P2 LDC.64 R12, c[0x0][0x220] ;  /* 0x00008800ff0cab82 */ /* 0x001e220000000a00 */
[----:B------:R-:W-:-:S05]  /*0540*/  @!P2 VIADD R2, R2, 0x80 ;  /* 0x000000800202a836 */ /* 0x000fca0000000000 */
[----:B------:R-:W-:-:S13]  /*0550*/  ISETP.GE.AND P1, PT, R2, R5, PT ;  /* 0x000000050200720c */ /* 0x000fda0003f26270 */
[----:B------:R-:W-:Y:S01]  /*0560*/  @!P1 IADD3 R27, R3, R2, RZ ;  /* 0x00000002031b9210 */ /* 0x000fe20007ffe0ff */
[----:B------:R-:W-:Y:S01]  /*0570*/  @!P1 VIADD R2, R2, 0x80 ;  /* 0x0000008002029836 */ /* 0x000fe20000000000 */
[----:B-1----:R-:W1:Y:S04]  /*0580*/  @!P1 LDC.64 R14, c[0x0][0x220] ;  /* 0x00008800ff0e9b82 */ /* 0x002e680000000a00 */
[----:B------:R-:W-:-:S13]  /*0590*/  ISETP.GE.AND P6, PT, R2, R5, PT ;  /* 0x000000050200720c */ /* 0x000fda0003fc6270 */
[----:B------:R-:W1:Y:S01]  /*05a0*/  @!P6 LDC.64 R16, c[0x0][0x220] ;  /* 0x00008800ff10eb82 */ /* 0x000e620000000a00 */
[----:B--2---:R-:W-:Y:S01]  /*05b0*/  @!P3 IMAD.WIDE.U32 R10, R23, 0x2, R10 ;  /* 0x00000002170ab825 */ /* 0x004fe200078e000a */
[----:B------:R-:W-:-:S03]  /*05c0*/  PRMT R23, RZ, 0x7610, R23 ;  /* 0x00007610ff177816 */ /* 0x000fc60000000017 */
[----:B----4-:R-:W-:Y:S01]  /*05d0*/  @!P4 IMAD.WIDE.U32 R18, R29, 0x2, R18 ;  /* 0x000000021d12c825 */ /* 0x010fe200078e0012 */
[----:B------:R-:W-:Y:S02]  /*05e0*/  PRMT R29, RZ, 0x7610, R29 ;  /* 0x00007610ff1d7816 */ /* 0x000fe4000000001d */
[----:B------:R2:W4:Y:S01]  /*05f0*/  @!P3 LDG.E.U16 R23, desc[UR4][R10.64] ;  /* 0x000000040a17b981 */ /* 0x000522000c1e1500 */
[----:B------:R-:W-:Y:S02]  /*0600*/  @!P6 IMAD.IADD R2, R3, 0x1, R2 ;  /* 0x000000010302e824 */ /* 0x000fe400078e0202 */
[----:B0-----:R-:W-:Y:S01]  /*0610*/  @!P2 IMAD.WIDE.U32 R12, R25, 0x2, R12 ;  /* 0x00000002190ca825 */ /* 0x001fe200078e000c */
[----:B------:R-:W-:Y:S01]  /*0620*/  PRMT R25, RZ, 0x7610, R25 ;  /* 0x00007610ff197816 */ /* 0x000fe20000000019 */
[----:B------:R0:W4:Y:S02]  /*0630*/  @!P4 LDG.E.U16 R29, desc[UR4][R18.64] ;  /* 0x00000004121dc981 */ /* 0x000124000c1e1500 */
[----:B-1----:R-:W-:Y:S01]  /*0640*/  @!P1 IMAD.WIDE.U32 R14, R27, 0x2, R14 ;  /* 0x000000021b0e9825 */ /* 0x002fe200078e000e */
[----:B------:R-:W-:-:S02]  /*0650*/  PRMT R27, RZ, 0x7610, R27 ;  /* 0x00007610ff1b7816 */ /* 0x000fc4000000001b */
[----:B------:R1:W4:Y:S04]  /*0660*/  @!P2 LDG.E.U16 R25, desc[UR4][R12.64] ;  /* 0x000000040c19a981 */ /* 0x000328000c1e1500 */
[----:B------:R1:W4:Y:S01]  /*0670*/  @!P1 LDG.E.U16 R27, desc[UR4][R14.64] ;  /* 0x000000040e1b9981 */ /* 0x000322000c1e1500 */
[----:B--2---:R-:W-:Y:S01]  /*0680*/  VIADD R10, R24, 0x80 ;  /* 0x00000080180a7836 */ /* 0x004fe20000000000 */
[----:B0-----:R-:W0:Y:S01]  /*0690*/  @!P0 LDC.64 R18, c[0x0][0x218] ;  /* 0x00008600ff128b82 */ /* 0x001e220000000a00 */
[----:B------:R-:W-:Y:S01]  /*06a0*/  @!P6 IMAD.WIDE.U32 R16, R2, 0x2, R16 ;  /* 0x000000020210e825 */ /* 0x000fe200078e0010 */
[----:B------:R-:W-:-:S06]  /*06b0*/  PRMT R2, RZ, 0x7610, R2 ;  /* 0x00007610ff027816 */ /* 0x000fcc0000000002 */
[----:B------:R-:W2:Y:S01]  /*06c0*/  @!P6 LDG.E.U16 R2, desc[UR4][R16.64] ;  /* 0x000000041002e981 */ /* 0x000ea2000c1e1500 */
[----:B------:R-:W-:Y:S01]  /*06d0*/  ISETP.GE.AND P5, PT, R10, R5, PT ;  /* 0x000000050a00720c */ /* 0x000fe20003fa6270 */
[C---:B------:R-:W-:Y:S01]  /*06e0*/  VIADD R10, R24.reuse, 0x100 ;  /* 0x00000100180a7836 */ /* 0x040fe20000000000 */
[----:B-1----:R-:W-:Y:S01]  /*06f0*/  @!P0 SHF.L.U32 R13, R7, 0x10, RZ ;  /* 0x00000010070d8819 */ /* 0x002fe200000006ff */
[----:B------:R-:W-:-:S03]  /*0700*/  VIADD R14, R24, 0x180 ;  /* 0x00000180180e7836 */ /* 0x000fc60000000000 */
[-C--:B------:R-:W-:Y:S01]  /*0710*/  ISETP.GE.AND P1, PT, R10, R5.reuse, PT ;  /* 0x000000050a00720c */ /* 0x080fe20003f26270 */
[----:B------:R-:W-:Y:S01]  /*0720*/  VIADD R10, R24, 0x200 ;  /* 0x00000200180a7836 */ /* 0x000fe20000000000 */
[----:B------:R-:W-:-:S05]  /*0730*/  ISETP.GE.AND P2, PT, R14, R5, PT ;  /* 0x000000050e00720c */ /* 0x000fca0003f46270 */
[----:B------:R-:W-:Y:S01]  /*0740*/  @!P5 IMAD.U32 R12, R7, 0x10000, RZ ;  /* 0x00010000070cd824 */ /* 0x000fe200078e00ff */
[-C--:B------:R-:W-:Y:S01]  /*0750*/  ISETP.GE.AND P3, PT, R10, R5.reuse, PT ;  /* 0x000000050a00720c */ /* 0x080fe20003f66270 */
[C---:B------:R-:W-:Y:S02]  /*0760*/  VIADD R10, R24.reuse, 0x300 ;  /* 0x00000300180a7836 */ /* 0x040fe40000000000 */
[----:B------:R-:W-:Y:S02]  /*0770*/  VIADD R14, R24, 0x380 ;  /* 0x00000380180e7836 */ /* 0x000fe40000000000 */
[----:B------:R-:W-:Y:S01]  /*0780*/  @!P0 IMAD.IADD R11, R3, 0x1, R24 ;  /* 0x00000001030b8824 */ /* 0x000fe200078e0218 */
[----:B------:R-:W-:-:S03]  /*0790*/  ISETP.GE.AND P6, PT, R10, R5, PT ;  /* 0x000000050a00720c */ /* 0x000fc60003fc6270 */
[----:B0-----:R-:W-:-:S04]  /*07a0*/  @!P0 IMAD.WIDE.U32 R18, R11, 0x2, R18 ;  /* 0x000000020b128825 */ /* 0x001fc800078e0012 */
[C---:B------:R-:W-:Y:S02]  /*07b0*/  @!P1 IMAD.U32 R11, R7.reuse, 0x10000, RZ ;  /* 0x00010000070b9824 */ /* 0x040fe400078e00ff */
[----:B------:R-:W-:Y:S01]  /*07c0*/  @!P3 IMAD.U32 R10, R7, 0x10000, RZ ;  /* 0x00010000070ab824 */ /* 0x000fe200078e00ff */
[----:B------:R-:W-:Y:S04]  /*07d0*/  BSSY B0, `(.L_x_3477) ;  /* 0x000004f000007945 */ /* 0x000fe80003800000 */
[----:B------:R-:W-:Y:S01]  /*07e0*/  BSSY B1, `(.L_x_3478) ;  /* 0x0000047000017945 */ /* 0x000fe20003800000 */
[----:B---3--:R-:W-:Y:S01]  /*07f0*/  @!P5 IMAD.U32 R15, R0, 0x10000, RZ ;  /* 0x00010000000fd824 */ /* 0x008fe200078e00ff */
[----:B------:R-:W-:-:S04]  /*0800*/  IADD3 R0, R24, 0x280, RZ ;  /* 0x0000028018007810 */ /* 0x000fc80007ffe0ff */
[----:B------:R-:W-:Y:S02]  /*0810*/  @!P5 LOP3.LUT R12, R15, 0x80000000, R12, 0xb8, !PT ;  /* 0x800000000f0cd812 */ /* 0x000fe400078eb80c */
[----:B------:R-:W-:Y:S01]  /*0820*/  ISETP.GE.AND P4, PT, R0, R5, PT ;  /* 0x000000050000720c */ /* 0x000fe20003f86270 */
[----:B-----5:R-:W-:-:S05]  /*0830*/  @!P0 IMAD.U32 R26, R26, 0x10000, RZ ;  /* 0x000100001a1a8824 */ /* 0x020fca00078e00ff */
[----:B------:R-:W-:Y:S02]  /*0840*/  @!P0 LOP3.LUT R13, R26, 0x80000000, R13, 0xb8, !PT ;  /* 0x800000001a0d8812 */ /* 0x000fe400078eb80d */
[----:B------:R-:W-:Y:S02]  /*0850*/  @!P5 F2FP.BF16.F32.PACK_AB R6, RZ, R12 ;  /* 0x0000000cff06d23e */ /* 0x000fe400000010ff */
[----:B------:R-:W-:Y:S02]  /*0860*/  @!P0 F2FP.BF16.F32.PACK_AB R4, RZ, R13 ;  /* 0x0000000dff04823e */ /* 0x000fe400000010ff */
[----:B------:R-:W-:Y:S02]  /*0870*/  ISETP.GE.AND P5, PT, R14, R5, PT ;  /* 0x000000050e00720c */ /* 0x000fe40003fa6270 */
[----:B------:R-:W-:Y:S02]  /*0880*/  PRMT R13, R4, 0x7610, R13 ;  /* 0x00007610040d7816 */ /* 0x000fe4000000000d */
[----:B------:R-:W-:Y:S01]  /*0890*/  @!P0 IADD3 R24, R24, 0x80, RZ ;  /* 0x0000008018188810 */ /* 0x000fe20007ffe0ff */
[----:B------:R-:W-:-:S02]  /*08a0*/  @!P1 IMAD.U32 R0, R28, 0x10000, RZ ;  /* 0x000100001c009824 */ /* 0x000fc400078e00ff */
[----:B------:R0:W-:Y:S01]  /*08b0*/  @!P0 STG.E.U16 desc[UR4][R18.64], R13 ;  /* 0x0000000d12008986 */ /* 0x0001e2000c101504 */
[----:B------:R-:W-:Y:S01]  /*08c0*/  ISETP.GE.AND P0, PT, R24, R5, PT ;  /* 0x000000051800720c */ /* 0x000fe20003f06270 */
[----:B------:R-:W-:Y:S01]  /*08d0*/  @!P2 IMAD.U32 R4, R7, 0x10000, RZ ;  /* 0x000100000704a824 */ /* 0x000fe200078e00ff */
[----:B------:R-:W-:-:S03]  /*08e0*/  @!P1 LOP3.LUT R0, R0, 0x80000000, R11, 0xb8, !PT ;  /* 0x8000000000009812 */ /* 0x000fc600078eb80b */
[----:B------:R-:W-:Y:S02]  /*08f0*/  @!P5 IMAD.U32 R11, R7, 0x10000, RZ ;  /* 0x00010000070bd824 */ /* 0x000fe400078e00ff */
[----:B----4-:R-:W-:Y:S02]  /*0900*/  @!P3 IMAD.U32 R23, R23, 0x10000, RZ ;  /* 0x000100001717b824 */ /* 0x010fe400078e00ff */
[----:B------:R-:W-:-:S03]  /*0910*/  @!P2 IMAD.U32 R29, R29, 0x10000, RZ ;  /* 0x000100001d1da824 */ /* 0x000fc600078e00ff */
[----:B------:R-:W-:Y:S01]  /*0920*/  @!P3 LOP3.LUT R23, R23, 0x80000000, R10, 0xb8, !PT ;  /* 0x800000001717b812 */ /* 0x000fe200078eb80a */
[----:B------:R-:W-:Y:S01]  /*0930*/  @!P6 IMAD.U32 R10, R7, 0x10000, RZ ;  /* 0x00010000070ae824 */ /* 0x000fe200078e00ff */
[----:B------:R-:W-:Y:S01]  /*0940*/  @!P2 LOP3.LUT R29, R29, 0x80000000, R4, 0xb8, !PT ;  /* 0x800000001d1da812 */ /* 0x000fe200078eb804 */
[----:B------:R-:W-:Y:S01]  /*0950*/  @!P4 IMAD.U32 R25, R25, 0x10000, RZ ;  /* 0x000100001919c824 */ /* 0x000fe200078e00ff */
[----:B------:R-:W-:Y:S01]  /*0960*/  @!P4 SHF.L.U32 R4, R7, 0x10, RZ ;  /* 0x000000100704c819 */ /* 0x000fe200000006ff */
[----:B------:R-:W-:-:S03]  /*0970*/  @!P6 IMAD.U32 R27, R27, 0x10000, RZ ;  /* 0x000100001b1be824 */ /* 0x000fc600078e00ff */
[----:B------:R-:W-:Y:S02]  /*0980*/  @!P4 LOP3.LUT R25, R25, 0x80000000, R4, 0xb8, !PT ;  /* 0x800000001919c812 */ /* 0x000fe400078eb804 */
[----:B------:R-:W-:Y:S02]  /*0990*/  @!P6 LOP3.LUT R27, R27, 0x80000000, R10, 0xb8, !PT ;  /* 0x800000001b1be812 */ /* 0x000fe400078eb80a */
[----:B--2---:R-:W-:-:S04]  /*09a0*/  @!P5 SHF.L.U32 R2, R2, 0x10, RZ ;  /* 0x000000100202d819 */ /* 0x004fc800000006ff */
[----:B------:R-:W-:Y:S02]  /*09b0*/  @!P5 LOP3.LUT R2, R2, 0x80000000, R11, 0xb8, !PT ;  /* 0x800000000202d812 */ /* 0x000fe400078eb80b */
[----:B------:R-:W-:Y:S02]  /*09c0*/  @!P1 F2FP.BF16.F32.PACK_AB R7, RZ, R0 ;  /* 0x00000000ff07923e */ /* 0x000fe400000010ff */
[----:B------:R-:W-:Y:S02]  /*09d0*/  @!P2 F2FP.BF16.F32.PACK_AB R8, RZ, R29 ;  /* 0x0000001dff08a23e */ /* 0x000fe400000010ff */
[----:B------:R-:W-:Y:S02]  /*09e0*/  @!P3 F2FP.BF16.F32.PACK_AB R9, RZ, R23 ;  /* 0x00000017ff09b23e */ /* 0x000fe400000010ff */
[----:B------:R-:W-:Y:S02]  /*09f0*/  @!P4 F2FP.BF16.F32.PACK_AB R20, RZ, R25 ;  /* 0x00000019ff14c23e */ /* 0x000fe400000010ff */
[----:B------:R-:W-:-:S02]  /*0a00*/  @!P6 F2FP.BF16.F32.PACK_AB R21, RZ, R27 ;  /* 0x0000001bff15e23e */ /* 0x000fc400000010ff */
        /* <DEDUP_REMOVED lines=14> */
.L_x_3479:
[----:B------:R-:W-:-:S13]  /*0af0*/  ISETP.GE.AND P0, PT, R24, R5, PT ;  /* 0x000000051800720c */ /* 0x000fda0003f06270 */
[----:B------:R-:W-:Y:S05]  /*0b00*/  @P0 BRA `(.L_x_3481) ;  /* 0x0000000000300947 */ /* 0x000fea0003800000 */
[----:B0-----:R-:W0:Y:S01]  /*0b10*/  LDC.64 R6, c[0x0][0x218] ;  /* 0x00008600ff067b82 */ /* 0x001e220000000a00 */
[----:B------:R-:W-:Y:S01]  /*0b20*/  IADD3 R11, R3, R24, RZ ;  /* 0x00000018030b7210 */ /* 0x000fe20007ffe0ff */
[----:B------:R-:W-:-:S04]  /*0b30*/  VIADD R24, R24, 0x80 ;  /* 0x0000008018187836 */ /* 0x000fc80000000000 */
[----:B0-----:R-:W-:-:S05]  /*0b40*/  IMAD.WIDE.U32 R6, R11, 0x2, R6 ;  /* 0x000000020b067825 */ /* 0x001fca00078e0006 */
[----:B------:R1:W-:Y:S02]  /*0b50*/  STG.E.U16 desc[UR4][R6.64], R8 ;  /* 0x0000000806007986 */ /* 0x0003e4000c101504 */
.L_x_3480:
[----:B------:R-:W-:-:S13]  /*0b60*/  ISETP.GE.AND P0, PT, R24, R5, PT ;  /* 0x000000051800720c */ /* 0x000fda0003f06270 */
[----:B------:R-:W-:Y:S05]  /*0b70*/  @P0 BRA `(.L_x_3482) ;  /* 0x0000000000340947 */ /* 0x000fea0003800000 */
[----:B01----:R-:W0:Y:S01]  /*0b80*/  LDC.64 R6, c[0x0][0x218] ;  /* 0x00008600ff067b82 */ /* 0x003e220000000a00 */
[----:B------:R-:W-:Y:S02]  /*0b90*/  IMAD.IADD R11, R3, 0x1, R24 ;  /* 0x00000001030b7824 */ /* 0x000fe400078e0218 */
[----:B------:R-:W-:Y:S02]  /*0ba0*/  VIADD R24, R24, 0x80 ;  /* 0x0000008018187836 */ /* 0x000fe40000000000 */
[----:B0-----:R-:W-:-:S05]  /*0bb0*/  IMAD.WIDE.U32 R6, R11, 0x2, R6 ;  /* 0x000000020b067825 */ /* 0x001fca00078e0006 */
[----:B------:R1:W-:Y:S02]  /*0bc0*/  STG.E.U16 desc[UR4][R6.64], R9 ;  /* 0x0000000906007986 */ /* 0x0003e4000c101504 */
.L_x_3481:
        /* <DEDUP_REMOVED lines=8> */
.L_x_3482:
[----:B------:R-:W-:Y:S05]  /*0c50*/  BSYNC B1 ;  /* 0x0000000000017941 */ /* 0x000fea0003800000 */
.L_x_3478:
[----:B------:R-:W-:-:S13]  /*0c60*/  ISETP.GE.AND P0, PT, R24, R5, PT ;  /* 0x000000051800720c */ /* 0x000fda0003f06270 */
[----:B012---:R-:W0:Y:S01]  /*0c70*/  @!P0 LDC.64 R6, c[0x0][0x218] ;  /* 0x00008600ff068b82 */ /* 0x007e220000000a00 */
[----:B------:R-:W-:Y:S02]  /*0c80*/  @!P0 IMAD.IADD R9, R3, 0x1, R24 ;  /* 0x0000000103098824 */ /* 0x000fe400078e0218 */
[----:B------:R-:W-:Y:S02]  /*0c90*/  @!P0 VIADD R24, R24, 0x80 ;  /* 0x0000008018188836 */ /* 0x000fe40000000000 */
[----:B0-----:R-:W-:-:S05]  /*0ca0*/  @!P0 IMAD.WIDE.U32 R6, R9, 0x2, R6 ;  /* 0x0000000209068825 */ /* 0x001fca00078e0006 */
[----:B------:R2:W-:Y:S02]  /*0cb0*/  @!P0 STG.E.U16 desc[UR4][R6.64], R21 ;  /* 0x0000001506008986 */ /* 0x0005e4000c101504 */
.L_x_3483:
[----:B------:R-:W-:Y:S05]  /*0cc0*/  BSYNC B0 ;  /* 0x0000000000007941 */ /* 0x000fea0003800000 */
.L_x_3477:
[----:B------:R-:W-:Y:S05]  /*0cd0*/  WARPSYNC.ALL ;  /* 0x0000000000007948 */ /* 0x000fea0003800000 */
[----:B------:R-:W-:-:S13]  /*0ce0*/  ISETP.GE.AND P0, PT, R24, R5, PT ;  /* 0x000000051800720c */ /* 0x000fda0003f06270 */
[----:B------:R-:W-:Y:S05]  /*0cf0*/  @P0 EXIT ;  /* 0x000000000000094d */ /* 0x000fea0003800000 */
[----:B------:R-:W3:Y:S01]  /*0d00*/  LDC.64 R4, c[0x0][0x218] ;  /* 0x00008600ff047b82 */ /* 0x000ee20000000a00 */
[----:B------:R-:W-:-:S04]  /*0d10*/  IMAD.IADD R3, R3, 0x1, R24 ;  /* 0x0000000103037824 */ /* 0x000fc800078e0218 */
[----:B---3--:R-:W-:-:S05]  /*0d20*/  IMAD.WIDE.U32 R2, R3, 0x2, R4 ;  /* 0x0000000203027825 */ /* 0x008fca00078e0004 */
[----:B------:R-:W-:Y:S01]  /*0d30*/  STG.E.U16 desc[UR4][R2.64], R22 ;  /* 0x0000001602007986 */ /* 0x000fe2000c101504 */
[----:B------:R-:W-:Y:S05]  /*0d40*/  EXIT ;  /* 0x000000000000794d */ /* 0x000fea0003800000 */
.L_x_3484:
        /* <DEDUP_REMOVED lines=11> */
.L_x_8041:


//--------------------- .text._ZN2at6native29vectorized_elementwise_kernelILi4ENS0_13BUnaryFunctorIN3c108BFloat16ES4_S4_ZZZNS0_20copysign_kernel_cudaERNS_18TensorIteratorBaseEENKUlvE_clEvENKUlvE1_clEvEUlS4_S4_E_EESt5arrayIPcLm2EEEEviT0_T1_ --------------------------
	.section	.text._ZN2at6native29vectorized_elementwise_kernelILi4ENS0_13BUnaryFunctorIN3c108BFloat16ES4_S4_ZZZNS0_20copysign_kernel_cudaERNS_18TensorIteratorBaseEENKUlvE_clEvENKUlvE1_clEvEUlS4_S4_E_EESt5arrayIPcLm2EEEEviT0_T1_,"ax",@progbits
	.align	128
        .global         _ZN2at6native29vectorized_elementwise_kernelILi4ENS0_13BUnaryFunctorIN3c108BFloat16ES4_S4_ZZZNS0_20copysign_kernel_cudaERNS_18TensorIteratorBaseEENKUlvE_clEvENKUlvE1_clEvEUlS4_S4_E_EESt5arrayIPcLm2EEEEviT0_T1_
        .type           _ZN2at6native29vectorized_elementwise_kernelILi4ENS0_13BUnaryFunctorIN3c108BFloat16ES4_S4_ZZZNS0_20copysign_kernel_cudaERNS_18TensorIteratorBaseEENKUlvE_clEvENKUlvE1_clEvEUlS4_S4_E_EESt5arrayIPcLm2EEEEviT0_T1_,@function
        .size           _ZN2at6native29vectorized_elementwise_kernelILi4ENS0_13BUnaryFunctorIN3c108BFloat16ES4_S4_ZZZNS0_20copysign_kernel_cudaERNS_18TensorIteratorBaseEENKUlvE_clEvENKUlvE1_clEvEUlS4_S4_E_EESt5arrayIPcLm2EEEEviT0_T1_,(.L_x_8042 - _ZN2at6native29vectorized_elementwise_kernelILi4ENS0_13BUnaryFunctorIN3c108BFloat16ES4_S4_ZZZNS0_20copysign_kernel_cudaERNS_18TensorIteratorBaseEENKUlvE_clEvENKUlvE1_clEvEUlS4_S4_E_EESt5arrayIPcLm2EEEEviT0_T1_)
        .other          _ZN2at6native29vectorized_elementwise_kernelILi4ENS0_13BUnaryFunctorIN3c108BFloat16ES4_S4_ZZZNS0_20copysign_kernel_cudaERNS_18TensorIteratorBaseEENKUlvE_clEvENKUlvE1_clEvEUlS4_S4_E_EESt5arrayIPcLm2EEEEviT0_T1_,@"STO_CUDA_ENTRY STV_DEFAULT"
_ZN2at6native29vectorized_elementwise_kernelILi4ENS0_13BUnaryFunctorIN3c108BFloat16ES4_S4_ZZZNS0_20copysign_kernel_cudaERNS_18TensorIteratorBaseEENKUlvE_clEvENKUlvE1_clEvEUlS4_S4_E_EESt5arrayIPcLm2EEEEviT0_T1_:
.text._ZN2at6native29vectorized_elementwise_kernelILi4ENS0_13BUnaryFunctorIN3c108BFloat16ES4_S4_ZZZNS0_20copysign_kernel_cudaERNS_18TensorIteratorBaseEENKUlvE_clEvENKUlvE1_clEvEUlS4_S4_E_EESt5arrayIPcLm2EEEEviT0_T1_:
        /* <DEDUP_REMOVED lines=14> */
[----:B------:R-:W2:Y:S04]  /*00e0*/  LDG.E.64 R12, desc[UR4][R8.64] ;  /* 0x00000004080c7981 */ /* 0x000ea8000c1e1b00 */
[----:B------:R-:W4:Y:S01]  /*00f0*/  LDG.E.64 R4, desc[UR4][R8.64+0x400] ;  /* 0x0004000408047981 */ /* 0x000f22000c1e1b00 */
[----:B---3--:R-:W-:-:S04]  /*0100*/  IMAD.WIDE.U32 R2, R3, 0x2, R10 ;  /* 0x0000000203027825 */ /* 0x008fc800078e000a */
[----:B-1----:R-:W-:Y:S02]  /*0110*/  IMAD.U32 R11, R7, 0x10000, RZ ;  /* 0x00010000070b7824 */ /* 0x002fe400078e00ff */
[----:B------:R-:W-:Y:S01]  /*0120*/  IMAD.WIDE R2, R15, 0x8, R2 ;  /* 0x000000080f027825 */ /* 0x000fe200078e0202 */
[----:B--2---:R-:W-:-:S03]  /*0130*/  PRMT R0, R12, 0x7632, R0 ;  /* 0x000076320c007816 */ /* 0x004fc60000000000 */
[----:B------:R-:W-:Y:S01]  /*0140*/  IMAD.U32 R10, R12, 0x10000, RZ ;  /* 0x000100000c0a7824 */ /* 0x000fe200078e00ff */
[C---:B------:R-:W-:Y:S01]  /*0150*/  PRMT R6, R13.reuse, 0x7632, R6 ;  /* 0x000076320d067816 */ /* 0x040fe20000000006 */
[----:B------:R-:W-:Y:S01]  /*0160*/  IMAD.U32 R12, R13, 0x10000, RZ ;  /* 0x000100000d0c7824 */ /* 0x000fe200078e00ff */
[C---:B----4-:R-:W-:Y:S01]  /*0170*/  PRMT R7, R4.reuse, 0x7632, R7 ;  /* 0x0000763204077816 */ /* 0x050fe20000000007 */
[----:B------:R-:W-:Y:S01]  /*0180*/  IMAD.U32 R14, R4, 0x10000, RZ ;  /* 0x00010000040e7824 */ /* 0x000fe200078e00ff */
[C---:B------:R-:W-:Y:S01]  /*0190*/  PRMT R4, R5.reuse, 0x7632, R4 ;  /* 0x0000763205047816 */ /* 0x040fe20000000004 */
[----:B------:R-:W-:Y:S01]  /*01a0*/  IMAD.U32 R0, R0, 0x10000, RZ ;  /* 0x0001000000007824 */ /* 0x000fe200078e00ff */
[----:B------:R-:W-:Y:S01]  /*01b0*/  SHF.L.U32 R16, R5, 0x10, RZ ;  /* 0x0000001005107819 */ /* 0x000fe200000006ff */
[----:B------:R-:W-:Y:S01]  /*01c0*/  IMAD.U32 R6, R6, 0x10000, RZ ;  /* 0x0001000006067824 */ /* 0x000fe200078e00ff */
[--C-:B------:R-:W-:Y:S01]  /*01d0*/  LOP3.LUT R10, R10, 0x80000000, R11.reuse, 0xb8, !PT ;  /* 0x800000000a0a7812 */ /* 0x100fe200078eb80b */
[----:B------:R-:W-:Y:S01]  /*01e0*/  IMAD.U32 R8, R7, 0x10000, RZ ;  /* 0x0001000007087824 */ /* 0x000fe200078e00ff */
[--C-:B------:R-:W-:Y:S01]  /*01f0*/  LOP3.LUT R12, R12, 0x80000000, R11.reuse, 0xb8, !PT ;  /* 0x800000000c0c7812 */ /* 0x100fe200078eb80b */
[----:B------:R-:W-:Y:S01]  /*0200*/  IMAD.U32 R4, R4, 0x10000, RZ ;  /* 0x0001000004047824 */ /* 0x000fe200078e00ff */
[----:B------:R-:W-:-:S02]  /*0210*/  LOP3.LUT R14, R14, 0x80000000, R11, 0xb8, !PT ;  /* 0x800000000e0e7812 */ /* 0x000fc400078eb80b */
[--C-:B------:R-:W-:Y:S02]  /*0220*/  LOP3.LUT R16, R16, 0x80000000, R11.reuse, 0xb8, !PT ;  /* 0x8000000010107812 */ /* 0x100fe400078eb80b */
[--C-:B------:R-:W-:Y:S02]  /*0230*/  LOP3.LUT R5, R0, 0x80000000, R11.reuse, 0xb8, !PT ;  /* 0x8000000000057812 */ /* 0x100fe400078eb80b */
[--C-:B------:R-:W-:Y:S02]  /*0240*/  LOP3.LUT R7, R6, 0x80000000, R11.reuse, 0xb8, !PT ;  /* 0x8000000006077812 */ /* 0x100fe400078eb80b */
[--C-:B------:R-:W-:Y:S02]  /*0250*/  LOP3.LUT R9, R8, 0x80000000, R11.reuse, 0xb8, !PT ;  /* 0x8000000008097812 */ /* 0x100fe400078eb80b */
[----:B------:R-:W-:Y:S02]  /*0260*/  LOP3.LUT R11, R4, 0x80000000, R11, 0xb8, !PT ;  /* 0x80000000040b7812 */ /* 0x000fe400078eb80b */
[----:B------:R-:W-:-:S02]  /*0270*/  F2FP.BF16.F32.PACK_AB R6, R5, R10 ;  /* 0x0000000a0506723e */ /* 0x000fc400000010ff */
[----:B------:R-:W-:Y:S02]  /*0280*/  F2FP.BF16.F32.PACK_AB R7, R7, R12 ;  /* 0x0000000c0707723e */ /* 0x000fe400000010ff */
[----:B------:R-:W-:Y:S02]  /*0290*/  F2FP.BF16.F32.PACK_AB R10, R9, R14 ;  /* 0x0000000e090a723e */ /* 0x000fe400000010ff */
[----:B------:R-:W-:Y:S01]  /*02a0*/  F2FP.BF16.F32.PACK_AB R11, R11, R16 ;  /* 0x000000100b0b723e */ /* 0x000fe200000010ff */
[----:B------:R-:W-:Y:S04]  /*02b0*/  STG.E.64 desc[UR4][R2.64], R6 ;  /* 0x0000000602007986 */ /* 0x000fe8000c101b04 */
[----:B------:R-:W-:Y:S01]  /*02c0*/  STG.E.64 desc[UR4][R2.64+0x400], R10 ;  /* 0x0004000a02007986 */ /* 0x000fe2000c101b04 */
[----:B------:R-:W-:Y:S05]  /*02d0*/  EXIT ;  /* 0x000000000000794d */ /* 0x000fea0003800000 */
.L_x_3485:
        /* <DEDUP_REMOVED lines=125> */
.L_x_3488:
[----:B------:R-:W-:-:S13]  /*0ab0*/  ISETP.GE.AND P0, PT, R24, R5, PT ;  /* 0x000000051800720c */ /* 0x000fda0003f06270 */
[----:B------:R-:W-:Y:S05]  /*0ac0*/  @P0 BRA `(.L_x_3490) ;  /* 0x0000000000300947 */ /* 0x000fea0003800000 */
[----:B0-----:R-:W0:Y:S01]  /*0ad0*/  LDC.64 R6, c[0x0][0x218] ;  /* 0x00008600ff067b82 */ /* 0x001e220000000a00 */
[----:B------:R-:W-:Y:S01]  /*0ae0*/  IADD3 R11, R3, R24, RZ ;  /* 0x00000018030b7210 */ /* 0x000fe20007ffe0ff */
[----:B------:R-:W-:-:S04]  /*0af0*/  VIADD R24, R24, 0x80 ;  /* 0x0000008018187836 */ /* 0x000fc80000000000 */
[----:B0-----:R-:W-:-:S05]  /*0b00*/  IMAD.WIDE.U32 R6, R11, 0x2, R6 ;  /* 0x000000020b067825 */ /* 0x001fca00078e0006 */
[----:B------:R1:W-:Y:S02]  /*0b10*/  STG.E.U16 desc[UR4][R6.64], R8 ;  /* 0x0000000806007986 */ /* 0x0003e4000c101504 */
.L_x_3489:
[----:B------:R-:W-:-:S13]  /*0b20*/  ISETP.GE.AND P0, PT, R24, R5, PT ;  /* 0x000000051800720c */ /* 0x000fda0003f06270 */
[----:B------:R-:W-:Y:S05]  /*0b30*/  @P0 BRA `(.L_x_3491) ;  /* 0x0000000000340947 */ /* 0x000fea0003800000 */
[----:B01----:R-:W0:Y:S01]  /*0b40*/  LDC.64 R6, c[0x0][0x218] ;  /* 0x00008600ff067b82 */ /* 0x003e220000000a00 */
[----:B------:R-:W-:Y:S02]  /*0b50*/  IMAD.IADD R11, R3, 0x1, R24 ;  /* 0x00000001030b7824 */ /* 0x000fe400078e0218 */
[----:B------:R-:W-:Y:S02]  /*0b60*/  VIADD R24, R24, 0x80 ;  /* 0x0000008018187836 */ /* 0x000fe40000000000 */
[----:B0-----:R-:W-:-:S05]  /*0b70*/  IMAD.WIDE.U32 R6, R11, 0x2, R6 ;  /* 0x000000020b067825 */ /* 0x001fca00078e0006 */
[----:B------:R1:W-:Y:S02]  /*0b80*/  STG.E.U16 desc[UR4][R6.64], R9 ;  /* 0x0000000906007986 */ /* 0x0003e4000c101504 */
.L_x_3490:
        /* <DEDUP_REMOVED lines=8> */
.L_x_3491:
[----:B------:R-:W-:Y:S05]  /*0c10*/  BSYNC B1 ;  /* 0x0000000000017941 */ /* 0x000fea0003800000 */
.L_x_3487:
[----:B------:R-:W-:-:S13]  /*0c20*/  ISETP.GE.AND P0, PT, R24, R5, PT ;  /* 0x000000051800720c */ /* 0x000fda0003f06270 */
[----:B012---:R-:W0:Y:S01]  /*0c30*/  @!P0 LDC.64 R6, c[0x0][0x218] ;  /* 0x00008600ff068b82 */ /* 0x007e220000000a00 */
[----:B------:R-:W-:Y:S02]  /*0c40*/  @!P0 IMAD.IADD R9, R3, 0x1, R24 ;  /* 0x0000000103098824 */ /* 0x000fe400078e0218 */
[----:B------:R-:W-:Y:S02]  /*0c50*/  @!P0 VIADD R24, R24, 0x80 ;  /* 0x0000008018188836 */ /* 0x000fe40000000000 */
[----:B0-----:R-:W-:-:S05]  /*0c60*/  @!P0 IMAD.WIDE.U32 R6, R9, 0x2, R6 ;  /* 0x0000000209068825 */ /* 0x001fca00078e0006 */
[----:B------:R2:W-:Y:S02]  /*0c70*/  @!P0 STG.E.U16 desc[UR4][R6.64], R21 ;  /* 0x0000001506008986 */ /* 0x0005e4000c101504 */
.L_x_3492:
[----:B------:R-:W-:Y:S05]  /*0c80*/  BSYNC B0 ;  /* 0x0000000000007941 */ /* 0x000fea0003800000 */
.L_x_3486:
        /* <DEDUP_REMOVED lines=8> */
.L_x_3493:
        /* <DEDUP_REMOVED lines=15> */
.L_x_8042:


//--------------------- .text._ZN2at6native29vectorized_elementwise_kernelILi8ENS0_13BUnaryFunctorIN3c108BFloat16ES4_S4_ZZZNS0_20copysign_kernel_cudaERNS_18TensorIteratorBaseEENKUlvE_clEvENKUlvE1_clEvEUlS4_S4_E_EESt5arrayIPcLm2EEEEviT0_T1_ --------------------------
	.section	.text._ZN2at6native29vectorized_elementwise_kernelILi8ENS0_13BUnaryFunctorIN3c108BFloat16ES4_S4_ZZZNS0_20copysign_kernel_cudaERNS_18TensorIteratorBaseEENKUlvE_clEvENKUlvE1_clEvEUlS4_S4_E_EESt5arrayIPcLm2EEEEviT0_T1_,"ax",@progbits
	.align	128
        .global         _ZN2at6native29vectorized_elementwise_kernelILi8ENS0_13BUnaryFunctorIN3c108BFloat16ES4_S4_ZZZNS0_20copysign_kernel_cudaERNS_18TensorIteratorBaseEENKUlvE_clEvENKUlvE1_clEvEUlS4_S4_E_EESt5arrayIPcLm2EEEEviT0_T1_
        .type           _ZN2at6native29vectorized_elementwise_kernelILi8ENS0_13BUnaryFunctorIN3c108BFloat16ES4_S4_ZZZNS0_20copysign_kernel_cudaERNS_18TensorIteratorBaseEENKUlvE_clEvENKUlvE1_clEvEUlS4_S4_E_EESt5arrayIPcLm2EEEEviT0_T1_,@function
        .size           _ZN2at6native29vectorized_elementwise_kernelILi8ENS0_13BUnaryFunctorIN3c108BFloat16ES4_S4_ZZZNS0_20copysign_kernel_cudaERNS_18TensorIteratorBaseEENKUlvE_clEvENKUlvE1_clEvEUlS4_S4_E_EESt5arrayIPcLm2EEEEviT0_T1_,(.L_x_8043 - _ZN2at6native29vectorized_elementwise_kernelILi8ENS0_13BUnaryFunctorIN3c108BFloat16ES4_S4_ZZZNS0_20copysign_kernel_cudaERNS_18TensorIteratorBaseEENKUlvE_clEvENKUlvE1_clEvEUlS4_S4_E_EESt5arrayIPcLm2EEEEviT0_T1_)
        .other          _ZN2at6native29vectorized_elementwise_kernelILi8ENS0_13BUnaryFunctorIN3c108BFloat16ES4_S4_ZZZNS0_20copysign_kernel_cudaERNS_18TensorIteratorBaseEENKUlvE_clEvENKUlvE1_clEvEUlS4_S4_E_EESt5arrayIPcLm2EEEEviT0_T1_,@"STO_CUDA_ENTRY STV_DEFAULT"
_ZN2at6native29vectorized_elementwise_kernelILi8ENS0_13BUnaryFunctorIN3c108BFloat16ES4_S4_ZZZNS0_20copysign_kernel_cudaERNS_18TensorIteratorBaseEENKUlvE_clEvENKUlvE1_clEvEUlS4_S4_E_EESt5arrayIPcLm2EEEEviT0_T1_:
.text._ZN2at6native29vectorized_elementwise_kernelILi8ENS0_13BUnaryFunctorIN3c108BFloat16ES4_S4_ZZZNS0_20copysign_kernel_cudaERNS_18TensorIteratorBaseEENKUlvE_clEvENKUlvE1_clEvEUlS4_S4_E_EESt5arrayIPcLm2EEEEviT0_T1_:
        /* <DEDUP_REMOVED lines=13> */
[----:B0-----:R-:W-:-:S06]  /*00d0*/  IMAD.WIDE.U32 R8, R5, 0x10, R8 ;  /* 0x0000001005087825 */ /* 0x001fcc00078e0008 */
[----:B------:R-:W2:Y:S01]  /*00e0*/  LDG.E.128 R8, desc[UR4][R8.64] ;  /* 0x0000000408087981 */ /* 0x000ea2000c1e1d00 */
[----:B-1----:R-:W-:Y:S02]  /*00f0*/  IMAD.U32 R7, R7, 0x10000, RZ ;  /* 0x0001000007077824 */ /* 0x002fe400078e00ff */
[----:B---3--:R-:W-:-:S04]  /*0100*/  IMAD.WIDE.U32 R2, R3, 0x2, R12 ;  /* 0x0000000203027825 */ /* 0x008fc800078e000c */
[----:B------:R-:W-:Y:S01]  /*0110*/  IMAD.WIDE R2, R5, 0x10, R2 ;  /* 0x0000001005027825 */ /* 0x000fe200078e0202 */
[----:B--2---:R-:W-:-:S03]  /*0120*/  PRMT R0, R8, 0x7632, R0 ;  /* 0x0000763208007816 */ /* 0x004fc60000000000 */
[----:B------:R-:W-:Y:S01]  /*0130*/  IMAD.U32 R18, R10, 0x10000, RZ ;  /* 0x000100000a127824 */ /* 0x000fe200078e00ff */
[C---:B------:R-:W-:Y:S01]  /*0140*/  PRMT R4, R9.reuse, 0x7632, R4 ;  /* 0x0000763209047816 */ /* 0x040fe20000000004 */
[----:B------:R-:W-:Y:S01]  /*0150*/  IMAD.U32 R14, R8, 0x10000, RZ ;  /* 0x00010000080e7824 */ /* 0x000fe200078e00ff */
[----:B------:R-:W-:Y:S01]  /*0160*/  PRMT R6, R10, 0x7632, R6 ;  /* 0x000076320a067816 */ /* 0x000fe20000000006 */
        /* <DEDUP_REMOVED lines=18> */
[----:B------:R-:W-:-:S05]  /*0290*/  F2FP.BF16.F32.PACK_AB R7, R7, R20 ;  /* 0x000000140707723e */ /* 0x000fca00000010ff */
[----:B------:R-:W-:Y:S01]  /*02a0*/  STG.E.128 desc[UR4][R2.64], R4 ;  /* 0x0000000402007986 */ /* 0x000fe2000c101d04 */
[----:B------:R-:W-:Y:S05]  /*02b0*/  EXIT ;  /* 0x000000000000794d */ /* 0x000fea0003800000 */
.L_x_3494:
        /* <DEDUP_REMOVED lines=125> */
.L_x_3497:
[----:B------:R-:W-:-:S13]  /*0a90*/  ISETP.GE.AND P0, PT, R24, R5, PT ;  /* 0x000000051800720c */ /* 0x000fda0003f06270 */
[----:B------:R-:W-:Y:S05]  /*0aa0*/  @P0 BRA `(.L_x_3499) ;  /* 0x0000000000300947 */ /* 0x000fea0003800000 */
[----:B0-----:R-:W0:Y:S01]  /*0ab0*/  LDC.64 R6, c[0x0][0x218] ;  /* 0x00008600ff067b82 */ /* 0x001e220000000a00 */
[----:B------:R-:W-:Y:S01]  /*0ac0*/  IADD3 R11, R3, R24, RZ ;  /* 0x00000018030b7210 */ /* 0x000fe20007ffe0ff */
[----:B------:R-:W-:-:S04]  /*0ad0*/  VIADD R24, R24, 0x80 ;  /* 0x0000008018187836 */ /* 0x000fc80000000000 */
[----:B0-----:R-:W-:-:S05]  /*0ae0*/  IMAD.WIDE.U32 R6, R11, 0x2, R6 ;  /* 0x000000020b067825 */ /* 0x001fca00078e0006 */
[----:B------:R1:W-:Y:S02]  /*0af0*/  STG.E.U16 desc[UR4][R6.64], R8 ;  /* 0x0000000806007986 */ /* 0x0003e4000c101504 */
.L_x_3498:
[----:B------:R-:W-:-:S13]  /*0b00*/  ISETP.GE.AND P0, PT, R24, R5, PT ;  /* 0x000000051800720c */ /* 0x000fda0003f06270 */
[----:B------:R-:W-:Y:S05]  /*0b10*/  @P0 BRA `(.L_x_3500) ;  /* 0x0000000000340947 */ /* 0x000fea0003800000 */
[----:B01----:R-:W0:Y:S01]  /*0b20*/  LDC.64 R6, c[0x0][0x218] ;  /* 0x00008600ff067b82 */ /* 0x003e220000000a00 */
[----:B------:R-:W-:Y:S02]  /*0b30*/  IMAD.IADD R11, R3, 0x1, R24 ;  /* 0x00000001030b7824 */ /* 0x000fe400078e0218 */
[----:B------:R-:W-:Y:S02]  /*0b40*/  VIADD R24, R24, 0x80 ;  /* 0x0000008018187836 */ /* 0x000fe40000000000 */
[----:B0-----:R-:W-:-:S05]  /*0b50*/  IMAD.WIDE.U32 R6, R11, 0x2, R6 ;  /* 0x000000020b067825 */ /* 0x001fca00078e0006 */
[----:B------:R1:W-:Y:S02]  /*0b60*/  STG.E.U16 desc[UR4][R6.64], R9 ;  /* 0x0000000906007986 */ /* 0x0003e4000c101504 */
.L_x_3499:
        /* <DEDUP_REMOVED lines=8> */
.L_x_3500:
[----:B------:R-:W-:Y:S05]  /*0bf0*/  BSYNC B1 ;  /* 0x0000000000017941 */ /* 0x000fea0003800000 */
.L_x_3496:
[----:B------:R-:W-:-:S13]  /*0c00*/  ISETP.GE.AND P0, PT, R24, R5, PT ;  /* 0x000000051800720c */ /* 0x000fda0003f06270 */
[----:B012---:R-:W0:Y:S01]  /*0c10*/  @!P0 LDC.64 R6, c[0x0][0x218] ;  /* 0x00008600ff068b82 */ /* 0x007e220000000a00 */
[----:B------:R-:W-:Y:S02]  /*0c20*/  @!P0 IMAD.IADD R9, R3, 0x1, R24 ;  /* 0x0000000103098824 */ /* 0x000fe400078e0218 */
[----:B------:R-:W-:Y:S02]  /*0c30*/  @!P0 VIADD R24, R24, 0x80 ;  /* 0x0000008018188836 */ /* 0x000fe40000000000 */
[----:B0-----:R-:W-:-:S05]  /*0c40*/  @!P0 IMAD.WIDE.U32 R6, R9, 0x2, R6 ;  /* 0x0000000209068825 */ /* 0x001fca00078e0006 */
[----:B------:R2:W-:Y:S02]  /*0c50*/  @!P0 STG.E.U16 desc[UR4][R6.64], R21 ;  /* 0x0000001506008986 */ /* 0x0005e4000c101504 */
.L_x_3501:
[----:B------:R-:W-:Y:S05]  /*0c60*/  BSYNC B0 ;  /* 0x0000000000007941 */ /* 0x000fea0003800000 */
.L_x_3495:
        /* <DEDUP_REMOVED lines=8> */
.L_x_3502:
        /* <DEDUP_REMOVED lines=9> */
.L_x_8043:


//--------------------- .text._ZN2at6native18elementwise_kernelILi128ELi4EZNS0_15gpu_kernel_implINS0_13AUnaryFunctorIN3c108BFloat16ES5_S5_ZZZNS0_20copysign_kernel_cudaERNS_18TensorIteratorBaseEENKUlvE_clEvENKUlvE1_clEvEUlS5_S5_E_EEEEvS7_RKT_EUliE_EEviT1_ --------------------------
	.section	.text._ZN2at6native18elementwise_kernelILi128ELi4EZNS0_15gpu_kernel_implINS0_13AUnaryFunctorIN3c108BFloat16ES5_S5_ZZZNS0_20copysign_kernel_cudaERNS_18TensorIteratorBaseEENKUlvE_clEvENKUlvE1_clEvEUlS5_S5_E_EEEEvS7_RKT_EUliE_EEviT1_,"ax",@progbits
	.align	128
        .global         _ZN2at6native18elementwise_kernelILi128ELi4EZNS0_15gpu_kernel_implINS0_13AUnaryFunctorIN3c108BFloat16ES5_S5_ZZZNS0_20copysign_kernel_cudaERNS_18TensorIteratorBaseEENKUlvE_clEvENKUlvE1_clEvEUlS5_S5_E_EEEEvS7_RKT_EUliE_EEviT1_
        .type           _ZN2at6native18elementwise_kernelILi128ELi4EZNS0_15gpu_kernel_implINS0_13AUnaryFunctorIN3c108BFloat16ES5_S5_ZZZNS0_20copysign_kernel_cudaERNS_18TensorIteratorBaseEENKUlvE_clEvENKUlvE1_clEvEUlS5_S5_E_EEEEvS7_RKT_EUliE_EEviT1_,@function
        .size           _ZN2at6native18elementwise_kernelILi128ELi4EZNS0_15gpu_kernel_implINS0_13AUnaryFunctorIN3c108BFloat16ES5_S5_ZZZNS0_20copysign_kernel_cudaERNS_18TensorIteratorBaseEENKUlvE_clEvENKUlvE1_clEvEUlS5_S5_E_EEEEvS7_RKT_EUliE_EEviT1_,(.L_x_8044 - _ZN2at6native18elementwise_kernelILi128ELi4EZNS0_15gpu_kernel_implINS0_13AUnaryFunctorIN3c108BFloat16ES5_S5_ZZZNS0_20copysign_kernel_cudaERNS_18TensorIteratorBaseEENKUlvE_clEvENKUlvE1_clEvEUlS5_S5_E_EEEEvS7_RKT_EUliE_EEviT1_)
        .other          _ZN2at6native18elementwise_kernelILi128ELi4EZNS0_15gpu_kernel_implINS0_13AUnaryFunctorIN3c108BFloat16ES5_S5_ZZZNS0_20copysign_kernel_cudaERNS_18TensorIteratorBaseEENKUlvE_clEvENKUlvE1_clEvEUlS5_S5_E_EEEEvS7_RKT_EUliE_EEviT1_,@"STO_CUDA_ENTRY STV_DEFAULT"
_ZN2at6native18elementwise_kernelILi128ELi4EZNS0_15gpu_kernel_implINS0_13AUnaryFunctorIN3c108BFloat16ES5_S5_ZZZNS0_20copysign_kernel_cudaERNS_18TensorIteratorBaseEENKUlvE_clEvENKUlvE1_clEvEUlS5_S5_E_EEEEvS7_RKT_EUliE_EEviT1_:
.text._ZN2at6native18elementwise_kernelILi128ELi4EZNS0_15gpu_kernel_implINS0_13AUnaryFunctorIN3c108BFloat16ES5_S5_ZZZNS0_20copysign_kernel_cudaERNS_18TensorIteratorBaseEENKUlvE_clEvENKUlvE1_clEvEUlS5_S5_E_EEEEvS7_RKT_EUliE_EEviT1_:
        /* <DEDUP_REMOVED lines=314> */
.L_x_3505:
        /* <DEDUP_REMOVED lines=22> */
.L_x_3509:
[----:B------:R-:W2:Y:S02]  /*1500*/  LDG.E.U8 R2, desc[UR36][R2.64] ;  /* 0x0000002402027981 */ /* 0x000ea4000c1e1100 */
[----:B--2---:R-:W-:-:S04]  /*1510*/  I2FP.F32.U32 R0, R2 ;  /* 0x0000000200007245 */ /* 0x004fc80000201000 */
[----:B------:R-:W-:Y:S01]  /*1520*/  F2FP.BF16.F32.PACK_AB R0, RZ, R0 ;  /* 0x00000000ff00723e */ /* 0x000fe200000010ff */
[----:B------:R-:W-:Y:S06]  /*1530*/  BRA `(.L_x_3511) ;  /* 0x0000000c00907947 */ /* 0x000fec0003800000 */
.L_x_3508:
        /* <DEDUP_REMOVED lines=10> */
.L_x_3513:
[----:B------:R-:W2:Y:S02]  /*15e0*/  LDG.E R2, desc[UR36][R2.64] ;  /* 0x0000002402027981 */ /* 0x000ea4000c1e1900 */
[----:B--2---:R-:W-:-:S04]  /*15f0*/  I2FP.F32.S32 R0, R2 ;  /* 0x0000000200007245 */ /* 0x004fc80000201400 */
[----:B------:R-:W-:Y:S01]  /*1600*/  F2FP.BF16.F32.PACK_AB R0, RZ, R0 ;  /* 0x00000000ff00723e */ /* 0x000fe200000010ff */
[----:B------:R-:W-:Y:S06]  /*1610*/  BRA `(.L_x_3511) ;  /* 0x0000000c00587947 */ /* 0x000fec0003800000 */
.L_x_3512:
[----:B------:R-:W2:Y:S02]  /*1620*/  LDG.E.U16 R2, desc[UR36][R2.64] ;  /* 0x0000002402027981 */ /* 0x000ea4000c1e1500 */
[----:B--2---:R-:W0:Y:S02]  /*1630*/  I2F.S16 R0, R2 ;  /* 0x0000000200007306 */ /* 0x004e240000101400 */
[----:B0-----:R-:W-:Y:S01]  /*1640*/  F2FP.BF16.F32.PACK_AB R0, RZ, R0 ;  /* 0x00000000ff00723e */ /* 0x001fe200000010ff */
[----:B------:R-:W-:Y:S06]  /*1650*/  BRA `(.L_x_3511) ;  /* 0x0000000c00487947 */ /* 0x000fec0003800000 */
.L_x_3507:
        /* <DEDUP_REMOVED lines=9> */
.L_x_3515:
[----:B------:R-:W2:Y:S02]  /*16f0*/  LDG.E.U16 R0, desc[UR36][R2.64] ;  /* 0x0000002402007981 */ /* 0x000ea4000c1e1500 */
[----:B--2---:R-:W-:-:S05]  /*1700*/  HADD2.F32 R0, -RZ, R0.H0_H0 ;  /* 0x20000000ff007230 */ /* 0x004fca0000004100 */
[----:B------:R-:W-:Y:S01]  /*1710*/  F2FP.BF16.F32.PACK_AB R0, RZ, R0 ;  /* 0x00000000ff00723e */ /* 0x000fe200000010ff */
[----:B------:R-:W-:Y:S06]  /*1720*/  BRA `(.L_x_3511) ;  /* 0x0000000c00147947 */ /* 0x000fec0003800000 */
.L_x_3514:
        /* <DEDUP_REMOVED lines=9> */
.L_x_3517:
[----:B------:R-:W2:Y:S02]  /*17c0*/  LDG.E.U16 R2, desc[UR36][R2.64] ;  /* 0x0000002402027981 */ /* 0x000ea4000c1e1500 */
[----:B--2---:R-:W-:-:S05]  /*17d0*/  HADD2.F32 R0, -RZ, R2.H0_H0 ;  /* 0x20000002ff007230 */ /* 0x004fca0000004100 */
[----:B------:R-:W-:Y:S01]  /*17e0*/  F2FP.BF16.F32.PACK_AB R0, RZ, R0 ;  /* 0x00000000ff00723e */ /* 0x000fe200000010ff */
[----:B------:R-:W-:Y:S06]  /*17f0*/  BRA `(.L_x_3511) ;  /* 0x0000000800e07947 */ /* 0x000fec0003800000 */
.L_x_3516:
        /* <DEDUP_REMOVED lines=8> */
.L_x_3506:
        /* <DEDUP_REMOVED lines=13> */
.L_x_3520:
        /* <DEDUP_REMOVED lines=8> */
.L_x_3519:
        /* <DEDUP_REMOVED lines=28> */
.L_x_3522:
        /* <DEDUP_REMOVED lines=15> */
.L_x_3521:
[----:B------:R0:W5:Y:S01]  /*1c80*/  LDG.E.U16 R0, desc[UR36][R2.64] ;  /* 0x0000002402007981 */ /* 0x000162000c1e1500 */
[----:B------:R-:W-:Y:S05]  /*1c90*/  BRA `(.L_x_3511) ;  /* 0x0000000400b87947 */ /* 0x000fea0003800000 */
.L_x_3518:
        /* <DEDUP_REMOVED lines=12> */
.L_x_3525:
        /* <DEDUP_REMOVED lines=21> */
.L_x_3529:
[----:B------:R-:W-:Y:S05]  /*1eb0*/  BSYNC B1 ;  /* 0x0000000000017941 */ /* 0x000fea0003800000 */
.L_x_3528:
[----:B------:R-:W-:Y:S01]  /*1ec0*/  LEA R3, R0, 0x3b800000, 0x17 ;  /* 0x3b80000000037811 */ /* 0x000fe200078eb8ff */
[----:B------:R-:W-:-:S05]  /*1ed0*/  IMAD.SHL.U32 R0, R2, 0x100000, RZ ;  /* 0x0010000002007824 */ /* 0x000fca00078e00ff */
[----:B------:R-:W-:-:S07]  /*1ee0*/  LOP3.LUT R0, R3, R0, R4, 0xfe, !PT ;  /* 0x0000000003007212 */ /* 0x000fce00078efe04 */
.L_x_3527:
[----:B------:R-:W-:Y:S05]  /*1ef0*/  BSYNC B0 ;  /* 0x0000000000007941 */ /* 0x000fea0003800000 */
.L_x_3526:
[----:B------:R-:W-:Y:S01]  /*1f00*/  F2FP.BF16.F32.PACK_AB R0, RZ, R0 ;  /* 0x00000000ff00723e */ /* 0x000fe200000010ff */
[----:B------:R-:W-:Y:S06]  /*1f10*/  BRA `(.L_x_3511) ;  /* 0x0000000400187947 */ /* 0x000fec0003800000 */
.L_x_3524:
        /* <DEDUP_REMOVED lines=21> */
.L_x_3533:
[----:B------:R-:W-:Y:S05]  /*2070*/  BSYNC B1 ;  /* 0x0000000000017941 */ /* 0x000fea0003800000 */
.L_x_3532:
[----:B------:R-:W-:Y:S01]  /*2080*/  LEA R3, R0, 0x37800000, 0x17 ;  /* 0x3780000000037811 */ /* 0x000fe200078eb8ff */
[----:B------:R-:W-:-:S05]  /*2090*/  IMAD.SHL.U32 R0, R2, 0x200000, RZ ;  /* 0x0020000002007824 */ /* 0x000fca00078e00ff */
[----:B------:R-:W-:-:S07]  /*20a0*/  LOP3.LUT R0, R3, R0, R4, 0xfe, !PT ;  /* 0x0000000003007212 */ /* 0x000fce00078efe04 */
.L_x_3531:
[----:B------:R-:W-:Y:S05]  /*20b0*/  BSYNC B0 ;  /* 0x0000000000007941 */ /* 0x000fea0003800000 */
.L_x_3530:
[----:B------:R-:W-:Y:S01]  /*20c0*/  F2FP.BF16.F32.PACK_AB R0, RZ, R0 ;  /* 0x00000000ff00723e */ /* 0x000fe200000010ff */
[----:B------:R-:W-:Y:S06]  /*20d0*/  BRA `(.L_x_3511) ;  /* 0x0000000000a87947 */ /* 0x000fec0003800000 */
.L_x_3523:
        /* <DEDUP_REMOVED lines=14> */
.L_x_3537:
[----:B------:R-:W-:Y:S05]  /*21c0*/  BSYNC B0 ;  /* 0x0000000000007941 */ /* 0x000fea0003800000 */
.L_x_3536:
[----:B------:R-:W-:Y:S01]  /*21d0*/  F2FP.BF16.F32.PACK_AB R0, RZ, R0 ;  /* 0x00000000ff00723e */ /* 0x000fe200000010ff */
[----:B------:R-:W-:Y:S06]  /*21e0*/  BRA `(.L_x_3511) ;  /* 0x0000000000647947 */ /* 0x000fec0003800000 */
.L_x_3510:
        /* <DEDUP_REMOVED lines=16> */
.L_x_3538:
[----:B------:R-:W-:Y:S01]  /*22f0*/  PRMT R0, RZ, 0x7610, R0 ;  /* 0x00007610ff007816 */ /* 0x000fe20000000000 */
[----:B------:R-:W-:Y:S06]  /*2300*/  BRA `(.L_x_3511) ;  /* 0x00000000001c7947 */ /* 0x000fec0003800000 */
.L_x_3535:
[----:B------:R-:W2:Y:S02]  /*2310*/  LDG.E.64 R2, desc[UR36][R2.64] ;  /* 0x0000002402027981 */ /* 0x000ea4000c1e1b00 */
[----:B--2---:R-:W0:Y:S02]  /*2320*/  I2F.U64 R0, R2 ;  /* 0x0000000200007312 */ /* 0x004e240000301000 */
[----:B0-----:R-:W-:Y:S01]  /*2330*/  F2FP.BF16.F32.PACK_AB R0, RZ, R0 ;  /* 0x00000000ff00723e */ /* 0x001fe200000010ff */
[----:B------:R-:W-:Y:S06]  /*2340*/  BRA `(.L_x_3511) ;  /* 0x00000000000c7947 */ /* 0x000fec0003800000 */
.L_x_3534:
[----:B------:R-:W2:Y:S02]  /*2350*/  LDG.E R2, desc[UR36][R2.64] ;  /* 0x0000002402027981 */ /* 0x000ea4000c1e1900 */
[----:B--2---:R-:W-:-:S04]  /*2360*/  I2FP.F32.U32 R0, R2 ;  /* 0x0000000200007245 */ /* 0x004fc80000201000 */
[----:B------:R-:W-:-:S07]  /*2370*/  F2FP.BF16.F32.PACK_AB R0, RZ, R0 ;  /* 0x00000000ff00723e */ /* 0x000fce00000010ff */
.L_x_3511:
        /* <DEDUP_REMOVED lines=21> */
.L_x_3542:
[----:B------:R-:W-:-:S06]  /*24d0*/  IMAD.U32 R3, R3, 0x10000, RZ ;  /* 0x0001000003037824 */ /* 0x000fcc00078e00ff */
[----:B------:R-:W0:Y:S02]  /*24e0*/  F2I.S64.TRUNC R2, R3 ;  /* 0x0000000300027311 */ /* 0x000e24000020d900 */
[----:B0-----:R3:W-:Y:S01]  /*24f0*/  STG.E.U8 desc[UR36][R16.64], R2 ;  /* 0x0000000210007986 */ /* 0x0017e2000c101124 */
[----:B------:R-:W-:Y:S05]  /*2500*/  BRA `(.L_x_3544) ;  /* 0x0000000c00847947 */ /* 0x000fea0003800000 */
.L_x_3541:
        /* <DEDUP_REMOVED lines=10> */
.L_x_3546:
[----:B------:R-:W-:-:S06]  /*25b0*/  IMAD.U32 R3, R3, 0x10000, RZ ;  /* 0x0001000003037824 */ /* 0x000fcc00078e00ff */
[----:B------:R-:W0:Y:S02]  /*25c0*/  F2I.FTZ.TRUNC.NTZ R3, R3 ;  /* 0x0000000300037305 */ /* 0x000e24000021f100 */
[----:B0-----:R1:W-:Y:S01]  /*25d0*/  STG.E desc[UR36][R16.64], R3 ;  /* 0x0000000310007986 */ /* 0x0013e2000c101924 */
[----:B------:R-:W-:Y:S05]  /*25e0*/  BRA `(.L_x_3544) ;  /* 0x0000000c004c7947 */ /* 0x000fea0003800000 */
.L_x_3545:
[----:B------:R-:W-:-:S06]  /*25f0*/  IMAD.U32 R3, R3, 0x10000, RZ ;  /* 0x0001000003037824 */ /* 0x000fcc00078e00ff */
[----:B------:R-:W0:Y:S02]  /*2600*/  F2I.FTZ.TRUNC.NTZ R3, R3 ;  /* 0x0000000300037305 */ /* 0x000e24000021f100 */
[----:B0-----:R2:W-:Y:S01]  /*2610*/  STG.E.U16 desc[UR36][R16.64], R3 ;  /* 0x0000000310007986 */ /* 0x0015e2000c101524 */
[----:B------:R-:W-:Y:S05]  /*2620*/  BRA `(.L_x_3544) ;  /* 0x0000000c003c7947 */ /* 0x000fea0003800000 */
.L_x_3540:
        /* <DEDUP_REMOVED lines=9> */
.L_x_3548:
[----:B------:R-:W-:-:S05]  /*26c0*/  IMAD.U32 R0, R3, 0x10000, RZ ;  /* 0x0001000003007824 */ /* 0x000fca00078e00ff */
[----:B------:R-:W-:-:S05]  /*26d0*/  F2FP.F16.F32.PACK_AB R0, RZ, R0 ;  /* 0x00000000ff00723e */ /* 0x000fca00000000ff */
[----:B------:R0:W-:Y:S01]  /*26e0*/  STG.E.U16 desc[UR36][R16.64], R0 ;  /* 0x0000000010007986 */ /* 0x0001e2000c101524 */
[----:B------:R-:W-:Y:S05]  /*26f0*/  BRA `(.L_x_3544) ;  /* 0x0000000c00087947 */ /* 0x000fea0003800000 */
.L_x_3547:
        /* <DEDUP_REMOVED lines=10> */
.L_x_3550:
[----:B------:R-:W-:-:S05]  /*27a0*/  IMAD.U32 R3, R3, 0x10000, RZ ;  /* 0x0001000003037824 */ /* 0x000fca00078e00ff */
[----:B------:R-:W-:-:S04]  /*27b0*/  F2FP.F16.F32.PACK_AB R3, RZ, R3 ;  /* 0x00000003ff03723e */ /* 0x000fc800000000ff */
[----:B------:R-:W-:-:S05]  /*27c0*/  PRMT R3, R3, 0x5410, RZ ;  /* 0x0000541003037816 */ /* 0x000fca00000000ff */
[----:B------:R0:W-:Y:S01]  /*27d0*/  STG.E desc[UR36][R16.64], R3 ;  /* 0x0000000310007986 */ /* 0x0001e2000c101924 */
[----:B------:R-:W-:Y:S05]  /*27e0*/  BRA `(.L_x_3544) ;  /* 0x0000000800cc7947 */ /* 0x000fea0003800000 */
.L_x_3549:
[----:B------:R-:W-:-:S04]  /*27f0*/  IMAD.U32 R2, R3, 0x10000, RZ ;  /* 0x0001000003027824 */ /* 0x000fc800078e00ff */
[----:B------:R-:W-:-:S06]  /*2800*/  FMUL.FTZ R2, R2, 1 ;  /* 0x3f80000002027820 */ /* 0x000fcc0000410000 */
[----:B------:R-:W0:Y:S02]  /*2810*/  F2F.F64.F32 R2, R2 ;  /* 0x0000000200027310 */ /* 0x000e240000201800 */
[----:B0-----:R0:W-:Y:S01]  /*2820*/  STG.E.64 desc[UR36][R16.64], R2 ;  /* 0x0000000210007986 */ /* 0x0011e2000c101b24 */
[----:B------:R-:W-:Y:S05]  /*2830*/  BRA `(.L_x_3544) ;  /* 0x0000000800b87947 */ /* 0x000fea0003800000 */
.L_x_3539:
        /* <DEDUP_REMOVED lines=13> */
.L_x_3553:
[----:B------:R-:W-:Y:S01]  /*2910*/  IMAD.U32 R3, R3, 0x10000, RZ ;  /* 0x0001000003037824 */ /* 0x000fe200078e00ff */
[----:B------:R-:W-:-:S03]  /*2920*/  CS2R R6, SRZ ;  /* 0x0000000000067805 */ /* 0x000fc6000001ff00 */
[----:B------:R-:W-:-:S04]  /*2930*/  FMUL.FTZ R3, R3, 1 ;  /* 0x3f80000003037820 */ /* 0x000fc80000410000 */
[----:B------:R-:W0:Y:S02]  /*2940*/  F2F.F64.F32 R4, R3 ;  /* 0x0000000300047310 */ /* 0x000e240000201800 */
[----:B0-----:R0:W-:Y:S01]  /*2950*/  STG.E.128 desc[UR36][R16.64], R4 ;  /* 0x0000000410007986 */ /* 0x0011e2000c101d24 */
[----:B------:R-:W-:Y:S05]  /*2960*/  BRA `(.L_x_3544) ;  /* 0x00000008006c7947 */ /* 0x000fea0003800000 */
.L_x_3552:
        /* <DEDUP_REMOVED lines=21> */
.L_x_3557:
[----:B------:R-:W-:Y:S05]  /*2ac0*/  BSYNC B0 ;  /* 0x0000000000007941 */ /* 0x000fea0003800000 */
.L_x_3556:
[----:B------:R-:W-:-:S05]  /*2ad0*/  LOP3.LUT R3, R0, R3, RZ, 0xfc, !PT ;  /* 0x0000000300037212 */ /* 0x000fca00078efcff */
[----:B------:R0:W-:Y:S01]  /*2ae0*/  STG.E.U8 desc[UR36][R16.64], R3 ;  /* 0x0000000310007986 */ /* 0x0001e2000c101124 */
[----:B------:R-:W-:Y:S05]  /*2af0*/  BRA `(.L_x_3544) ;  /* 0x0000000800087947 */ /* 0x000fea0003800000 */
.L_x_3555:
        /* <DEDUP_REMOVED lines=13> */
.L_x_3559:
[----:B------:R-:W-:Y:S01]  /*2bd0*/  IMAD.MOV.U32 R0, RZ, RZ, 0x7f ;  /* 0x0000007fff007424 */ /* 0x000fe200078e00ff */
[----:B------:R-:W-:-:S04]  /*2be0*/  ISETP.GT.U32.AND P0, PT, R2, 0x7f800000, PT ;  /* 0x7f8000000200780c */ /* 0x000fc80003f04070 */
[----:B------:R-:W-:-:S09]  /*2bf0*/  SEL R0, R0, 0x7c, P0 ;  /* 0x0000007c00007807 */ /* 0x000fd20000000000 */
.L_x_3560:
[----:B------:R-:W-:Y:S05]  /*2c00*/  BSYNC B0 ;  /* 0x0000000000007941 */ /* 0x000fea0003800000 */
.L_x_3558:
[----:B------:R-:W-:-:S04]  /*2c10*/  LOP3.LUT R2, R3, 0x80000000, RZ, 0xc0, !PT ;  /* 0x8000000003027812 */ /* 0x000fc800078ec0ff */
[----:B------:R-:W-:-:S04]  /*2c20*/  SHF.R.U32.HI R3, RZ, 0x18, R2 ;  /* 0x00000018ff037819 */ /* 0x000fc80000011602 */
[----:B------:R-:W-:-:S05]  /*2c30*/  LOP3.LUT R3, R0, R3, RZ, 0xfc, !PT ;  /* 0x0000000300037212 */ /* 0x000fca00078efcff */
[----:B------:R0:W-:Y:S01]  /*2c40*/  STG.E.U8 desc[UR36][R16.64], R3 ;  /* 0x0000000310007986 */ /* 0x0001e2000c101124 */
[----:B------:R-:W-:Y:S05]  /*2c50*/  BRA `(.L_x_3544) ;  /* 0x0000000400b07947 */ /* 0x000fea0003800000 */
.L_x_3554:
[----:B------:R0:W-:Y:S01]  /*2c60*/  STG.E.U16 desc[UR36][R16.64], R3 ;  /* 0x0000000310007986 */ /* 0x0001e2000c101524 */
[----:B------:R-:W-:Y:S05]  /*2c70*/  BRA `(.L_x_3544) ;  /* 0x0000000400a87947 */ /* 0x000fea0003800000 */
.L_x_3551:
        /* <DEDUP_REMOVED lines=12> */
.L_x_3563:
        /* <DEDUP_REMOVED lines=17> */
.L_x_3566:
[----:B------:R-:W-:-:S04]  /*2e50*/  LOP3.LUT R2, R3, 0x80000000, RZ, 0xc0, !PT ;  /* 0x8000000003027812 */ /* 0x000fc800078ec0ff */
[----:B------:R-:W-:-:S04]  /*2e60*/  SHF.R.U32.HI R3, RZ, 0x18, R2 ;  /* 0x00000018ff037819 */ /* 0x000fc80000011602 */
[----:B------:R-:W-:-:S04]  /*2e70*/  LOP3.LUT R0, R0, R3, RZ, 0xfc, !PT ;  /* 0x0000000300007212 */ /* 0x000fc800078efcff */
[----:B------:R-:W-:-:S07]  /*2e80*/  PRMT R8, R0, 0x7610, R8 ;  /* 0x0000761000087816 */ /* 0x000fce0000000008 */
.L_x_3565:
[----:B------:R-:W-:Y:S05]  /*2e90*/  BSYNC B0 ;  /* 0x0000000000007941 */ /* 0x000fea0003800000 */
.L_x_3564:
[----:B------:R0:W-:Y:S01]  /*2ea0*/  STG.E.U8 desc[UR36][R16.64], R8 ;  /* 0x0000000810007986 */ /* 0x0001e2000c101124 */
[----:B------:R-:W-:Y:S05]  /*2eb0*/  BRA `(.L_x_3544) ;  /* 0x0000000400187947 */ /* 0x000fea0003800000 */
.L_x_3562:
        /* <DEDUP_REMOVED lines=17> */
.L_x_3569:
[----:B------:R-:W-:-:S04]  /*2fd0*/  LOP3.LUT R2, R3, 0x80000000, RZ, 0xc0, !PT ;  /* 0x8000000003027812 */ /* 0x000fc800078ec0ff */
[----:B------:R-:W-:-:S04]  /*2fe0*/  SHF.R.U32.HI R3, RZ, 0x18, R2 ;  /* 0x00000018ff037819 */ /* 0x000fc80000011602 */
[----:B------:R-:W-:-:S04]  /*2ff0*/  LOP3.LUT R0, R0, R3, RZ, 0xfc, !PT ;  /* 0x0000000300007212 */ /* 0x000fc800078efcff */
[----:B------:R-:W-:-:S07]  /*3000*/  PRMT R8, R0, 0x7610, R8 ;  /* 0x0000761000087816 */ /* 0x000fce0000000008 */
.L_x_3568:
[----:B------:R-:W-:Y:S05]  /*3010*/  BSYNC B0 ;  /* 0x0000000000007941 */ /* 0x000fea0003800000 */
.L_x_3567:
[----:B------:R0:W-:Y:S01]  /*3020*/  STG.E.U8 desc[UR36][R16.64], R8 ;  /* 0x0000000810007986 */ /* 0x0001e2000c101124 */
[----:B------:R-:W-:Y:S05]  /*3030*/  BRA `(.L_x_3544) ;  /* 0x0000000000b87947 */ /* 0x000fea0003800000 */
.L_x_3561:
        /* <DEDUP_REMOVED lines=22> */
.L_x_3543:
        /* <DEDUP_REMOVED lines=16> */
.L_x_3572:
[----:B------:R-:W-:Y:S05]  /*32a0*/  BRA `(.L_x_3544) ;  /* 0x00000000001c7947 */ /* 0x000fea0003800000 */
.L_x_3571:
[----:B------:R-:W-:-:S06]  /*32b0*/  IMAD.U32 R3, R3, 0x10000, RZ ;  /* 0x0001000003037824 */ /* 0x000fcc00078e00ff */
[----:B------:R-:W0:Y:S02]  /*32c0*/  F2I.U64.TRUNC R2, R3 ;  /* 0x0000000300027311 */ /* 0x000e24000020d800 */
[----:B0-----:R0:W-:Y:S01]  /*32d0*/  STG.E.64 desc[UR36][R16.64], R2 ;  /* 0x0000000210007986 */ /* 0x0011e2000c101b24 */
[----:B------:R-:W-:Y:S05]  /*32e0*/  BRA `(.L_x_3544) ;  /* 0x00000000000c7947 */ /* 0x000fea0003800000 */
.L_x_3570:
[----:B------:R-:W-:-:S06]  /*32f0*/  IMAD.U32 R3, R3, 0x10000, RZ ;  /* 0x0001000003037824 */ /* 0x000fcc00078e00ff */
[----:B------:R-:W0:Y:S02]  /*3300*/  F2I.FTZ.U32.TRUNC.NTZ R3, R3 ;  /* 0x0000000300037305 */ /* 0x000e24000021f000 */
[----:B0-----:R0:W-:Y:S02]  /*3310*/  STG.E desc[UR36][R16.64], R3 ;  /* 0x0000000310007986 */ /* 0x0011e4000c101924 */
.L_x_3544:
[----:B------:R-:W-:-:S04]  /*3320*/  IMAD R18, R23, 0x200, R18 ;  /* 0x0000020017127824 */ /* 0x000fc800078e0212 */
[----:B------:R-:W-:-:S07]  /*3330*/  VIADD R19, R18, 0x80 ;  /* 0x0000008012137836 */ /* 0x000fce0000000000 */
.L_x_3504:
[----:B------:R-:W-:Y:S05]  /*3340*/  BSYNC B6 ;  /* 0x0000000000067941 */ /* 0x000fea0003800000 */
.L_x_3503:
        /* <DEDUP_REMOVED lines=307> */
.L_x_3575:
        /* <DEDUP_REMOVED lines=22> */
.L_x_3579:
[----:B------:R-:W2:Y:S02]  /*47e0*/  LDG.E.U8 R2, desc[UR36][R2.64] ;  /* 0x0000002402027981 */ /* 0x000ea4000c1e1100 */
[----:B--2---:R-:W-:-:S04]  /*47f0*/  I2FP.F32.U32 R0, R2 ;  /* 0x0000000200007245 */ /* 0x004fc80000201000 */
[----:B------:R-:W-:Y:S01]  /*4800*/  F2FP.BF16.F32.PACK_AB R0, RZ, R0 ;  /* 0x00000000ff00723e */ /* 0x000fe200000010ff */
[----:B------:R-:W-:Y:S06]  /*4810*/  BRA `(.L_x_3581) ;  /* 0x0000000c00907947 */ /* 0x000fec0003800000 */
.L_x_3578:
        /* <DEDUP_REMOVED lines=10> */
.L_x_3583:
[----:B------:R-:W2:Y:S02]  /*48c0*/  LDG.E R2, desc[UR36][R2.64] ;  /* 0x0000002402027981 */ /* 0x000ea4000c1e1900 */
[----:B--2---:R-:W-:-:S04]  /*48d0*/  I2FP.F32.S32 R0, R2 ;  /* 0x0000000200007245 */ /* 0x004fc80000201400 */
[----:B------:R-:W-:Y:S01]  /*48e0*/  F2FP.BF16.F32.PACK_AB R0, RZ, R0 ;  /* 0x00000000ff00723e */ /* 0x000fe200000010ff */
[----:B------:R-:W-:Y:S06]  /*48f0*/  BRA `(.L_x_3581) ;  /* 0x0000000c00587947 */ /* 0x000fec0003800000 */
.L_x_3582:
[----:B------:R-:W2:Y:S02]  /*4900*/  LDG.E.U16 R2, desc[UR36][R2.64] ;  /* 0x0000002402027981 */ /* 0x000ea4000c1e1500 */
[----:B--2---:R-:W0:Y:S02]  /*4910*/  I2F.S16 R0, R2 ;  /* 0x0000000200007306 */ /* 0x004e240000101400 */
[----:B0-----:R-:W-:Y:S01]  /*4920*/  F2FP.BF16.F32.PACK_AB R0, RZ, R0 ;  /* 0x00000000ff00723e */ /* 0x001fe200000010ff */
[----:B------:R-:W-:Y:S06]  /*4930*/  BRA `(.L_x_3581) ;  /* 0x0000000c00487947 */ /* 0x000fec0003800000 */
.L_x_3577:
        /* <DEDUP_REMOVED lines=9> */
.L_x_3585:
[----:B------:R-:W2:Y:S02]  /*49d0*/  LDG.E.U16 R0, desc[UR36][R2.64] ;  /* 0x0000002402007981 */ /* 0x000ea4000c1e1500 */
[----:B--2---:R-:W-:-:S05]  /*49e0*/  HADD2.F32 R0, -RZ, R0.H0_H0 ;  /* 0x20000000ff007230 */ /* 0x004fca0000004100 */
[----:B------:R-:W-:Y:S01]  /*49f0*/  F2FP.BF16.F32.PACK_AB R0, RZ, R0 ;  /* 0x00000000ff00723e */ /* 0x000fe200000010ff */
[----:B------:R-:W-:Y:S06]  /*4a00*/  BRA `(.L_x_3581) ;  /* 0x0000000c00147947 */ /* 0x000fec0003800000 */
.L_x_3584:
        /* <DEDUP_REMOVED lines=9> */
.L_x_3587:
[----:B------:R-:W2:Y:S02]  /*4aa0*/  LDG.E.U16 R2, desc[UR36][R2.64] ;  /* 0x0000002402027981 */ /* 0x000ea4000c1e1500 */
[----:B--2---:R-:W-:-:S05]  /*4ab0*/  HADD2.F32 R0, -RZ, R2.H0_H0 ;  /* 0x20000002ff007230 */ /* 0x004fca0000004100 */
[----:B------:R-:W-:Y:S01]  /*4ac0*/  F2FP.BF16.F32.PACK_AB R0, RZ, R0 ;  /* 0x00000000ff00723e */ /* 0x000fe200000010ff */
[----:B------:R-:W-:Y:S06]  /*4ad0*/  BRA `(.L_x_3581) ;  /* 0x0000000800e07947 */ /* 0x000fec0003800000 */
.L_x_3586:
        /* <DEDUP_REMOVED lines=8> */
.L_x_3576:
        /* <DEDUP_REMOVED lines=13> */
.L_x_3590:
        /* <DEDUP_REMOVED lines=8> */
.L_x_3589:
        /* <DEDUP_REMOVED lines=28> */
.L_x_3592:
        /* <DEDUP_REMOVED lines=15> */
.L_x_3591:
[----:B------:R0:W5:Y:S01]  /*4f60*/  LDG.E.U16 R0, desc[UR36][R2.64] ;  /* 0x0000002402007981 */ /* 0x000162000c1e1500 */
[----:B------:R-:W-:Y:S05]  /*4f70*/  BRA `(.L_x_3581) ;  /* 0x0000000400b87947 */ /* 0x000fea0003800000 */
.L_x_3588:
        /* <DEDUP_REMOVED lines=12> */
.L_x_3595:
        /* <DEDUP_REMOVED lines=21> */
.L_x_3599:
[----:B------:R-:W-:Y:S05]  /*5190*/  BSYNC B1 ;  /* 0x0000000000017941 */ /* 0x000fea0003800000 */
.L_x_3598:
[----:B------:R-:W-:Y:S01]  /*51a0*/  LEA R3, R0, 0x3b800000, 0x17 ;  /* 0x3b80000000037811 */ /* 0x000fe200078eb8ff */
[----:B------:R-:W-:-:S05]  /*51b0*/  IMAD.SHL.U32 R0, R2, 0x100000, RZ ;  /* 0x0010000002007824 */ /* 0x000fca00078e00ff */
[----:B------:R-:W-:-:S07]  /*51c0*/  LOP3.LUT R0, R3, R0, R4, 0xfe, !PT ;  /* 0x0000000003007212 */ /* 0x000fce00078efe04 */
.L_x_3597:
[----:B------:R-:W-:Y:S05]  /*51d0*/  BSYNC B0 ;  /* 0x0000000000007941 */ /* 0x000fea0003800000 */
.L_x_3596:
[----:B------:R-:W-:Y:S01]  /*51e0*/  F2FP.BF16.F32.PACK_AB R0, RZ, R0 ;  /* 0x00000000ff00723e */ /* 0x000fe200000010ff */
[----:B------:R-:W-:Y:S06]  /*51f0*/  BRA `(.L_x_3581) ;  /* 0x0000000400187947 */ /* 0x000fec0003800000 */
.L_x_3594:
        /* <DEDUP_REMOVED lines=21> */
.L_x_3603:
[----:B------:R-:W-:Y:S05]  /*5350*/  BSYNC B1 ;  /* 0x0000000000017941 */ /* 0x000fea0003800000 */
.L_x_3602:
[----:B------:R-:W-:Y:S01]  /*5360*/  LEA R3, R0, 0x37800000, 0x17 ;  /* 0x3780000000037811 */ /* 0x000fe200078eb8ff */
[----:B------:R-:W-:-:S05]  /*5370*/  IMAD.SHL.U32 R0, R2, 0x200000, RZ ;  /* 0x0020000002007824 */ /* 0x000fca00078e00ff */
[----:B------:R-:W-:-:S07]  /*5380*/  LOP3.LUT R0, R3, R0, R4, 0xfe, !PT ;  /* 0x0000000003007212 */ /* 0x000fce00078efe04 */
.L_x_3601:
[----:B------:R-:W-:Y:S05]  /*5390*/  BSYNC B0 ;  /* 0x0000000000007941 */ /* 0x000fea0003800000 */
.L_x_3600:
[----:B------:R-:W-:Y:S01]  /*53a0*/  F2FP.BF16.F32.PACK_AB R0, RZ, R0 ;  /* 0x00000000ff00723e */ /* 0x000fe200000010ff */
[----:B------:R-:W-:Y:S06]  /*53b0*/  BRA `(.L_x_3581) ;  /* 0x0000000000a87947 */ /* 0x000fec0003800000 */
.L_x_3593:
        /* <DEDUP_REMOVED lines=14> */
.L_x_3607:
[----:B------:R-:W-:Y:S05]  /*54a0*/  BSYNC B0 ;  /* 0x0000000000007941 */ /* 0x000fea0003800000 */
.L_x_3606:
[----:B------:R-:W-:Y:S01]  /*54b0*/  F2FP.BF16.F32.PACK_AB R0, RZ, R0 ;  /* 0x00000000ff00723e */ /* 0x000fe200000010ff */
[----:B------:R-:W-:Y:S06]  /*54c0*/  BRA `(.L_x_3581) ;  /* 0x0000000000647947 */ /* 0x000fec0003800000 */
.L_x_3580:
        /* <DEDUP_REMOVED lines=16> */
.L_x_3608:
[----:B------:R-:W-:Y:S01]  /*55d0*/  PRMT R0, RZ, 0x7610, R0 ;  /* 0x00007610ff007816 */ /* 0x000fe20000000000 */
[----:B------:R-:W-:Y:S06]  /*55e0*/  BRA `(.L_x_3581) ;  /* 0x00000000001c7947 */ /* 0x000fec0003800000 */
.L_x_3605:
[----:B------:R-:W2:Y:S02]  /*55f0*/  LDG.E.64 R2, desc[UR36][R2.64] ;  /* 0x0000002402027981 */ /* 0x000ea4000c1e1b00 */
[----:B--2---:R-:W0:Y:S02]  /*5600*/  I2F.U64 R0, R2 ;  /* 0x0000000200007312 */ /* 0x004e240000301000 */
[----:B0-----:R-:W-:Y:S01]  /*5610*/  F2FP.BF16.F32.PACK_AB R0, RZ, R0 ;  /* 0x00000000ff00723e */ /* 0x001fe200000010ff */
[----:B------:R-:W-:Y:S06]  /*5620*/  BRA `(.L_x_3581) ;  /* 0x00000000000c7947 */ /* 0x000fec0003800000 */
.L_x_3604:
[----:B------:R-:W2:Y:S02]  /*5630*/  LDG.E R2, desc[UR36][R2.64] ;  /* 0x0000002402027981 */ /* 0x000ea4000c1e1900 */
[----:B--2---:R-:W-:-:S04]  /*5640*/  I2FP.F32.U32 R0, R2 ;  /* 0x0000000200007245 */ /* 0x004fc80000201000 */
[----:B------:R-:W-:-:S07]  /*5650*/  F2FP.BF16.F32.PACK_AB R0, RZ, R0 ;  /* 0x00000000ff00723e */ /* 0x000fce00000010ff */
.L_x_3581:
        /* <DEDUP_REMOVED lines=21> */
.L_x_3612:
[----:B------:R-:W-:-:S06]  /*57b0*/  IMAD.U32 R3, R3, 0x10000, RZ ;  /* 0x0001000003037824 */ /* 0x000fcc00078e00ff */
[----:B------:R-:W0:Y:S02]  /*57c0*/  F2I.S64.TRUNC R2, R3 ;  /* 0x0000000300027311 */ /* 0x000e24000020d900 */
[----:B0-----:R0:W-:Y:S01]  /*57d0*/  STG.E.U8 desc[UR36][R16.64], R2 ;  /* 0x0000000210007986 */ /* 0x0011e2000c101124 */
[----:B------:R-:W-:Y:S05]  /*57e0*/  BRA `(.L_x_3614) ;  /* 0x0000000c00847947 */ /* 0x000fea0003800000 */
.L_x_3611:
        /* <DEDUP_REMOVED lines=10> */
.L_x_3616:
[----:B------:R-:W-:-:S06]  /*5890*/  IMAD.U32 R3, R3, 0x10000, RZ ;  /* 0x0001000003037824 */ /* 0x000fcc00078e00ff */
[----:B------:R-:W0:Y:S02]  /*58a0*/  F2I.FTZ.TRUNC.NTZ R3, R3 ;  /* 0x0000000300037305 */ /* 0x000e24000021f100 */
[----:B0-----:R0:W-:Y:S01]  /*58b0*/  STG.E desc[UR36][R16.64], R3 ;  /* 0x0000000310007986 */ /* 0x0011e2000c101924 */
[----:B------:R-:W-:Y:S05]  /*58c0*/  BRA `(.L_x_3614) ;  /* 0x0000000c004c7947 */ /* 0x000fea0003800000 */
.L_x_3615:
[----:B------:R-:W-:-:S06]  /*58d0*/  IMAD.U32 R3, R3, 0x10000, RZ ;  /* 0x0001000003037824 */ /* 0x000fcc00078e00ff */
[----:B------:R-:W0:Y:S02]  /*58e0*/  F2I.FTZ.TRUNC.NTZ R3, R3 ;  /* 0x0000000300037305 */ /* 0x000e24000021f100 */
[----:B0-----:R0:W-:Y:S01]  /*58f0*/  STG.E.U16 desc[UR36][R16.64], R3 ;  /* 0x0000000310007986 */ /* 0x0011e2000c101524 */
[----:B------:R-:W-:Y:S05]  /*5900*/  BRA `(.L_x_3614) ;  /* 0x0000000c003c7947 */ /* 0x000fea0003800000 */
.L_x_3610:
        /* <DEDUP_REMOVED lines=9> */
.L_x_3618:
[----:B------:R-:W-:-:S05]  /*59a0*/  IMAD.U32 R0, R3, 0x10000, RZ ;  /* 0x0001000003007824 */ /* 0x000fca00078e00ff */
[----:B------:R-:W-:-:S05]  /*59b0*/  F2FP.F16.F32.PACK_AB R0, RZ, R0 ;  /* 0x00000000ff00723e */ /* 0x000fca00000000ff */
[----:B------:R0:W-:Y:S01]  /*59c0*/  STG.E.U16 desc[UR36][R16.64], R0 ;  /* 0x0000000010007986 */ /* 0x0001e2000c101524 */
[----:B------:R-:W-:Y:S05]  /*59d0*/  BRA `(.L_x_3614) ;  /* 0x0000000c00087947 */ /* 0x000fea0003800000 */
.L_x_3617:
        /* <DEDUP_REMOVED lines=10> */
.L_x_3620:
[----:B------:R-:W-:-:S05]  /*5a80*/  IMAD.U32 R3, R3, 0x10000, RZ ;  /* 0x0001000003037824 */ /* 0x000fca00078e00ff */
[----:B------:R-:W-:-:S04]  /*5a90*/  F2FP.F16.F32.PACK_AB R3, RZ, R3 ;  /* 0x00000003ff03723e */ /* 0x000fc800000000ff */
[----:B------:R-:W-:-:S05]  /*5aa0*/  PRMT R3, R3, 0x5410, RZ ;  /* 0x0000541003037816 */ /* 0x000fca00000000ff */
[----:B------:R0:W-:Y:S01]  /*5ab0*/  STG.E desc[UR36][R16.64], R3 ;  /* 0x0000000310007986 */ /* 0x0001e2000c101924 */
[----:B------:R-:W-:Y:S05]  /*5ac0*/  BRA `(.L_x_3614) ;  /* 0x0000000800cc7947 */ /* 0x000fea0003800000 */
.L_x_3619:
[----:B------:R-:W-:-:S04]  /*5ad0*/  IMAD.U32 R2, R3, 0x10000, RZ ;  /* 0x0001000003027824 */ /* 0x000fc800078e00ff */
[----:B------:R-:W-:-:S06]  /*5ae0*/  FMUL.FTZ R2, R2, 1 ;  /* 0x3f80000002027820 */ /* 0x000fcc0000410000 */
[----:B------:R-:W0:Y:S02]  /*5af0*/  F2F.F64.F32 R2, R2 ;  /* 0x0000000200027310 */ /* 0x000e240000201800 */
[----:B0-----:R0:W-:Y:S01]  /*5b00*/  STG.E.64 desc[UR36][R16.64], R2 ;  /* 0x0000000210007986 */ /* 0x0011e2000c101b24 */
[----:B------:R-:W-:Y:S05]  /*5b10*/  BRA `(.L_x_3614) ;  /* 0x0000000800b87947 */ /* 0x000fea0003800000 */
.L_x_3609:
        /* <DEDUP_REMOVED lines=13> */
.L_x_3623:
[----:B------:R-:W-:Y:S01]  /*5bf0*/  IMAD.U32 R3, R3, 0x10000, RZ ;  /* 0x0001000003037824 */ /* 0x000fe200078e00ff */
[----:B------:R-:W-:-:S03]  /*5c00*/  CS2R R6, SRZ ;  /* 0x0000000000067805 */ /* 0x000fc6000001ff00 */
[----:B------:R-:W-:-:S04]  /*5c10*/  FMUL.FTZ R3, R3, 1 ;  /* 0x3f80000003037820 */ /* 0x000fc80000410000 */
[----:B------:R-:W0:Y:S02]  /*5c20*/  F2F.F64.F32 R4, R3 ;  /* 0x0000000300047310 */ /* 0x000e240000201800 */
[----:B0-----:R0:W-:Y:S01]  /*5c30*/  STG.E.128 desc[UR36][R16.64], R4 ;  /* 0x0000000410007986 */ /* 0x0011e2000c101d24 */
[----:B------:R-:W-:Y:S05]  /*5c40*/  BRA `(.L_x_3614) ;  /* 0x00000008006c7947 */ /* 0x000fea0003800000 */
.L_x_3622:
        /* <DEDUP_REMOVED lines=21> */
.L_x_3627:
[----:B------:R-:W-:Y:S05]  /*5da0*/  BSYNC B0 ;  /* 0x0000000000007941 */ /* 0x000fea0003800000 */
.L_x_3626:
[----:B------:R-:W-:-:S05]  /*5db0*/  LOP3.LUT R3, R0, R3, RZ, 0xfc, !PT ;  /* 0x0000000300037212 */ /* 0x000fca00078efcff */
[----:B------:R0:W-:Y:S01]  /*5dc0*/  STG.E.U8 desc[UR36][R16.64], R3 ;  /* 0x0000000310007986 */ /* 0x0001e2000c101124 */
[----:B------:R-:W-:Y:S05]  /*5dd0*/  BRA `(.L_x_3614) ;  /* 0x0000000800087947 */ /* 0x000fea0003800000 */
.L_x_3625:
        /* <DEDUP_REMOVED lines=13> */
.L_x_3629:
[----:B------:R-:W-:Y:S01]  /*5eb0*/  IMAD.MOV.U32 R0, RZ, RZ, 0x7f ;  /* 0x0000007fff007424 */ /* 0x000fe200078e00ff */
[----:B------:R-:W-:-:S04]  /*5ec0*/  ISETP.GT.U32.AND P0, PT, R2, 0x7f800000, PT ;  /* 0x7f8000000200780c */ /* 0x000fc80003f04070 */
[----:B------:R-:W-:-:S09]  /*5ed0*/  SEL R0, R0, 0x7c, P0 ;  /* 0x0000007c00007807 */ /* 0x000fd20000000000 */
.L_x_3630:
[----:B------:R-:W-:Y:S05]  /*5ee0*/  BSYNC B0 ;  /* 0x0000000000007941 */ /* 0x000fea0003800000 */
.L_x_3628:
[----:B------:R-:W-:-:S04]  /*5ef0*/  LOP3.LUT R2, R3, 0x80000000, RZ, 0xc0, !PT ;  /* 0x8000000003027812 */ /* 0x000fc800078ec0ff */
[----:B------:R-:W-:-:S04]  /*5f00*/  SHF.R.U32.HI R3, RZ, 0x18, R2 ;  /* 0x00000018ff037819 */ /* 0x000fc80000011602 */
[----:B------:R-:W-:-:S05]  /*5f10*/  LOP3.LUT R3, R0, R3, RZ, 0xfc, !PT ;  /* 0x0000000300037212 */ /* 0x000fca00078efcff */
[----:B------:R0:W-:Y:S01]  /*5f20*/  STG.E.U8 desc[UR36][R16.64], R3 ;  /* 0x0000000310007986 */ /* 0x0001e2000c101124 */
[----:B------:R-:W-:Y:S05]  /*5f30*/  BRA `(.L_x_3614) ;  /* 0x0000000400b07947 */ /* 0x000fea0003800000 */
.L_x_3624:
[----:B------:R0:W-:Y:S01]  /*5f40*/  STG.E.U16 desc[UR36][R16.64], R3 ;  /* 0x0000000310007986 */ /* 0x0001e2000c101524 */
[----:B------:R-:W-:Y:S05]  /*5f50*/  BRA `(.L_x_3614) ;  /* 0x0000000400a87947 */ /* 0x000fea0003800000 */
.L_x_3621:
        /* <DEDUP_REMOVED lines=12> */
.L_x_3633:
        /* <DEDUP_REMOVED lines=17> */
.L_x_3636:
[----:B------:R-:W-:-:S04]  /*6130*/  LOP3.LUT R2, R3, 0x80000000, RZ, 0xc0, !PT ;  /* 0x8000000003027812 */ /* 0x000fc800078ec0ff */
[----:B------:R-:W-:-:S04]  /*6140*/  SHF.R.U32.HI R3, RZ, 0x18, R2 ;  /* 0x00000018ff037819 */ /* 0x000fc80000011602 */
[----:B------:R-:W-:-:S04]  /*6150*/  LOP3.LUT R0, R0, R3, RZ, 0xfc, !PT ;  /* 0x0000000300007212 */ /* 0x000fc800078efcff */
[----:B------:R-:W-:-:S07]  /*6160*/  PRMT R8, R0, 0x7610, R8 ;  /* 0x0000761000087816 */ /* 0x000fce0000000008 */
.L_x_3635:
[----:B------:R-:W-:Y:S05]  /*6170*/  BSYNC B0 ;  /* 0x0000000000007941 */ /* 0x000fea0003800000 */
.L_x_3634:
[----:B------:R3:W-:Y:S01]  /*6180*/  STG.E.U8 desc[UR36][R16.64], R8 ;  /* 0x0000000810007986 */ /* 0x0007e2000c101124 */
[----:B------:R-:W-:Y:S05]  /*6190*/  BRA `(.L_x_3614) ;  /* 0x0000000400187947 */ /* 0x000fea0003800000 */
.L_x_3632:
        /* <DEDUP_REMOVED lines=17> */
.L_x_3639:
[----:B------:R-:W-:-:S04]  /*62b0*/  LOP3.LUT R2, R3, 0x80000000, RZ, 0xc0, !PT ;  /* 0x8000000003027812 */ /* 0x000fc800078ec0ff */
[----:B------:R-:W-:-:S04]  /*62c0*/  SHF.R.U32.HI R3, RZ, 0x18, R2 ;  /* 0x00000018ff037819 */ /* 0x000fc80000011602 */
[----:B------:R-:W-:-:S04]  /*62d0*/  LOP3.LUT R0, R0, R3, RZ, 0xfc, !PT ;  /* 0x0000000300007212 */ /* 0x000fc800078efcff */
[----:B------:R-:W-:-:S07]  /*62e0*/  PRMT R8, R0, 0x7610, R8 ;  /* 0x0000761000087816 */ /* 0x000fce0000000008 */
.L_x_3638:
[----:B------:R-:W-:Y:S05]  /*62f0*/  BSYNC B0 ;  /* 0x0000000000007941 */ /* 0x000fea0003800000 */
.L_x_3637:
[----:B------:R0:W-:Y:S01]  /*6300*/  STG.E.U8 desc[UR36][R16.64], R8 ;  /* 0x0000000810007986 */ /* 0x0001e2000c101124 */
[----:B------:R-:W-:Y:S05]  /*6310*/  BRA `(.L_x_3614) ;  /* 0x0000000000b87947 */ /* 0x000fea0003800000 */
.L_x_3631:
        /* <DEDUP_REMOVED lines=22> */
.L_x_3613:
        /* <DEDUP_REMOVED lines=16> */
.L_x_3642:
[----:B------:R-:W-:Y:S05]  /*6580*/  BRA `(.L_x_3614) ;  /* 0x00000000001c7947 */ /* 0x000fea0003800000 */
.L_x_3641:
[----:B------:R-:W-:-:S06]  /*6590*/  IMAD.U32 R3, R3, 0x10000, RZ ;  /* 0x0001000003037824 */ /* 0x000fcc00078e00ff */
[----:B------:R-:W0:Y:S02]  /*65a0*/  F2I.U64.TRUNC R2, R3 ;  /* 0x0000000300027311 */ /* 0x000e24000020d800 */
[----:B0-----:R2:W-:Y:S01]  /*65b0*/  STG.E.64 desc[UR36][R16.64], R2 ;  /* 0x0000000210007986 */ /* 0x0015e2000c101b24 */
[----:B------:R-:W-:Y:S05]  /*65c0*/  BRA `(.L_x_3614) ;  /* 0x00000000000c7947 */ /* 0x000fea0003800000 */
.L_x_3640:
[----:B------:R-:W-:-:S06]  /*65d0*/  IMAD.U32 R3, R3, 0x10000, RZ ;  /* 0x0001000003037824 */ /* 0x000fcc00078e00ff */
[----:B------:R-:W0:Y:S02]  /*65e0*/  F2I.FTZ.U32.TRUNC.NTZ R3, R3 ;  /* 0x0000000300037305 */ /* 0x000e24000021f000 */
[----:B0-----:R0:W-:Y:S02]  /*65f0*/  STG.E desc[UR36][R16.64], R3 ;  /* 0x0000000310007986 */ /* 0x0011e4000c101924 */
.L_x_3614:
[----:B------:R-:W-:-:S07]  /*6600*/  VIADD R19, R19, 0x80 ;  /* 0x0000008013137836 */ /* 0x000fce0000000000 */
.L_x_3574:
[----:B------:R-:W-:Y:S05]  /*6610*/  BSYNC B6 ;  /* 0x0000000000067941 */ /* 0x000fea0003800000 */
.L_x_3573:
        /* <DEDUP_REMOVED lines=307> */
.L_x_3645:
        /* <DEDUP_REMOVED lines=22> */
.L_x_3649:
[----:B------:R-:W2:Y:S02]  /*7ab0*/  LDG.E.U8 R2, desc[UR36][R2.64] ;  /* 0x0000002402027981 */ /* 0x000ea4000c1e1100 */
[----:B--2---:R-:W-:-:S04]  /*7ac0*/  I2FP.F32.U32 R0, R2 ;  /* 0x0000000200007245 */ /* 0x004fc80000201000 */
[----:B------:R-:W-:Y:S01]  /*7ad0*/  F2FP.BF16.F32.PACK_AB R0, RZ, R0 ;  /* 0x00000000ff00723e */ /* 0x000fe200000010ff */
[----:B------:R-:W-:Y:S06]  /*7ae0*/  BRA `(.L_x_3651) ;  /* 0x0000000c00907947 */ /* 0x000fec0003800000 */
.L_x_3648:
        /* <DEDUP_REMOVED lines=10> */
.L_x_3653:
[----:B------:R-:W2:Y:S02]  /*7b90*/  LDG.E R2, desc[UR36][R2.64] ;  /* 0x0000002402027981 */ /* 0x000ea4000c1e1900 */
[----:B--2---:R-:W-:-:S04]  /*7ba0*/  I2FP.F32.S32 R0, R2 ;  /* 0x0000000200007245 */ /* 0x004fc80000201400 */
[----:B------:R-:W-:Y:S01]  /*7bb0*/  F2FP.BF16.F32.PACK_AB R0, RZ, R0 ;  /* 0x00000000ff00723e */ /* 0x000fe200000010ff */
[----:B------:R-:W-:Y:S06]  /*7bc0*/  BRA `(.L_x_3651) ;  /* 0x0000000c00587947 */ /* 0x000fec0003800000 */
.L_x_3652:
[----:B------:R-:W2:Y:S02]  /*7bd0*/  LDG.E.U16 R2, desc[UR36][R2.64] ;  /* 0x0000002402027981 */ /* 0x000ea4000c1e1500 */
[----:B--2---:R-:W0:Y:S02]  /*7be0*/  I2F.S16 R0, R2 ;  /* 0x0000000200007306 */ /* 0x004e240000101400 */
[----:B0-----:R-:W-:Y:S01]  /*7bf0*/  F2FP.BF16.F32.PACK_AB R0, RZ, R0 ;  /* 0x00000000ff00723e */ /* 0x001fe200000010ff */
[----:B------:R-:W-:Y:S06]  /*7c00*/  BRA `(.L_x_3651) ;  /* 0x0000000c00487947 */ /* 0x000fec0003800000 */
.L_x_3647:
        /* <DEDUP_REMOVED lines=9> */
.L_x_3655:
[----:B------:R-:W2:Y:S02]  /*7ca0*/  LDG.E.U16 R0, desc[UR36][R2.64] ;  /* 0x0000002402007981 */ /* 0x000ea4000c1e1500 */
[----:B--2---:R-:W-:-:S05]  /*7cb0*/  HADD2.F32 R0, -RZ, R0.H0_H0 ;  /* 0x20000000ff007230 */ /* 0x004fca0000004100 */
[----:B------:R-:W-:Y:S01]  /*7cc0*/  F2FP.BF16.F32.PACK_AB R0, RZ, R0 ;  /* 0x00000000ff00723e */ /* 0x000fe200000010ff */
[----:B------:R-:W-:Y:S06]  /*7cd0*/  BRA `(.L_x_3651) ;  /* 0x0000000c00147947 */ /* 0x000fec0003800000 */
.L_x_3654:
        /* <DEDUP_REMOVED lines=9> */
.L_x_3657:
[----:B------:R-:W2:Y:S02]  /*7d70*/  LDG.E.U16 R2, desc[UR36][R2.64] ;  /* 0x0000002402027981 */ /* 0x000ea4000c1e1500 */
[----:B--2---:R-:W-:-:S05]  /*7d80*/  HADD2.F32 R0, -RZ, R2.H0_H0 ;  /* 0x20000002ff007230 */ /* 0x004fca0000004100 */
[----:B------:R-:W-:Y:S01]  /*7d90*/  F2FP.BF16.F32.PACK_AB R0, RZ, R0 ;  /* 0x00000000ff00723e */ /* 0x000fe200000010ff */
[----:B------:R-:W-:Y:S06]  /*7da0*/  BRA `(.L_x_3651) ;  /* 0x0000000800e07947 */ /* 0x000fec0003800000 */
.L_x_3656:
        /* <DEDUP_REMOVED lines=8> */
.L_x_3646:
        /* <DEDUP_REMOVED lines=13> */
.L_x_3660:
        /* <DEDUP_REMOVED lines=8> */
.L_x_3659:
        /* <DEDUP_REMOVED lines=28> */
.L_x_3662:
        /* <DEDUP_REMOVED lines=15> */
.L_x_3661:
[----:B------:R0:W5:Y:S01]  /*8230*/  LDG.E.U16 R0, desc[UR36][R2.64] ;  /* 0x0000002402007981 */ /* 0x000162000c1e1500 */
[----:B------:R-:W-:Y:S05]  /*8240*/  BRA `(.L_x_3651) ;  /* 0x0000000400b87947 */ /* 0x000fea0003800000 */
.L_x_3658:
        /* <DEDUP_REMOVED lines=12> */
.L_x_3665:
        /* <DEDUP_REMOVED lines=21> */
.L_x_3669:
[----:B------:R-:W-:Y:S05]  /*8460*/  BSYNC B1 ;  /* 0x0000000000017941 */ /* 0x000fea0003800000 */
.L_x_3668:
[----:B------:R-:W-:Y:S01]  /*8470*/  LEA R3, R0, 0x3b800000, 0x17 ;  /* 0x3b80000000037811 */ /* 0x000fe200078eb8ff */
[----:B------:R-:W-:-:S05]  /*8480*/  IMAD.SHL.U32 R0, R2, 0x100000, RZ ;  /* 0x0010000002007824 */ /* 0x000fca00078e00ff */
[----:B------:R-:W-:-:S07]  /*8490*/  LOP3.LUT R0, R3, R0, R4, 0xfe, !PT ;  /* 0x0000000003007212 */ /* 0x000fce00078efe04 */
.L_x_3667:
[----:B------:R-:W-:Y:S05]  /*84a0*/  BSYNC B0 ;  /* 0x0000000000007941 */ /* 0x000fea0003800000 */
.L_x_3666:
[----:B------:R-:W-:Y:S01]  /*84b0*/  F2FP.BF16.F32.PACK_AB R0, RZ, R0 ;  /* 0x00000000ff00723e */ /* 0x000fe200000010ff */
[----:B------:R-:W-:Y:S06]  /*84c0*/  BRA `(.L_x_3651) ;  /* 0x0000000400187947 */ /* 0x000fec0003800000 */
.L_x_3664:
        /* <DEDUP_REMOVED lines=21> */
.L_x_3673:
[----:B------:R-:W-:Y:S05]  /*8620*/  BSYNC B1 ;  /* 0x0000000000017941 */ /* 0x000fea0003800000 */
.L_x_3672:
[----:B------:R-:W-:Y:S01]  /*8630*/  LEA R3, R0, 0x37800000, 0x17 ;  /* 0x3780000000037811 */ /* 0x000fe200078eb8ff */
[----:B------:R-:W-:-:S05]  /*8640*/  IMAD.SHL.U32 R0, R2, 0x200000, RZ ;  /* 0x0020000002007824 */ /* 0x000fca00078e00ff */
[----:B------:R-:W-:-:S07]  /*8650*/  LOP3.LUT R0, R3, R0, R4, 0xfe, !PT ;  /* 0x0000000003007212 */ /* 0x000fce00078efe04 */
.L_x_3671:
[----:B------:R-:W-:Y:S05]  /*8660*/  BSYNC B0 ;  /* 0x0000000000007941 */ /* 0x000fea0003800000 */
.L_x_3670:
[----:B------:R-:W-:Y:S01]  /*8670*/  F2FP.BF16.F32.PACK_AB R0, RZ, R0 ;  /* 0x00000000ff00723e */ /* 0x000fe200000010ff */
[----:B------:R-:W-:Y:S06]  /*8680*/  BRA `(.L_x_3651) ;  /* 0x0000000000a87947 */ /* 0x000fec0003800000 */
.L_x_3663:
        /* <DEDUP_REMOVED lines=14> */
.L_x_3677:
[----:B------:R-:W-:Y:S05]  /*8770*/  BSYNC B0 ;  /* 0x0000000000007941 */ /* 0x000fea0003800000 */
.L_x_3676:
[----:B------:R-:W-:Y:S01]  /*8780*/  F2FP.BF16.F32.PACK_AB R0, RZ, R0 ;  /* 0x00000000ff00723e */ /* 0x000fe200000010ff */
[----:B------:R-:W-:Y:S06]  /*8790*/  BRA `(.L_x_3651) ;  /* 0x0000000000647947 */ /* 0x000fec0003800000 */
.L_x_3650:
        /* <DEDUP_REMOVED lines=16> */
.L_x_3678:
[----:B------:R-:W-:Y:S01]  /*88a0*/  PRMT R0, RZ, 0x7610, R0 ;  /* 0x00007610ff007816 */ /* 0x000fe20000000000 */
[----:B------:R-:W-:Y:S06]  /*88b0*/  BRA `(.L_x_3651) ;  /* 0x00000000001c7947 */ /* 0x000fec0003800000 */
.L_x_3675:
[----:B------:R-:W2:Y:S02]  /*88c0*/  LDG.E.64 R2, desc[UR36][R2.64] ;  /* 0x0000002402027981 */ /* 0x000ea4000c1e1b00 */
[----:B--2---:R-:W0:Y:S02]  /*88d0*/  I2F.U64 R0, R2 ;  /* 0x0000000200007312 */ /* 0x004e240000301000 */
[----:B0-----:R-:W-:Y:S01]  /*88e0*/  F2FP.BF16.F32.PACK_AB R0, RZ, R0 ;  /* 0x00000000ff00723e */ /* 0x001fe200000010ff */
[----:B------:R-:W-:Y:S06]  /*88f0*/  BRA `(.L_x_3651) ;  /* 0x00000000000c7947 */ /* 0x000fec0003800000 */
.L_x_3674:
[----:B------:R-:W2:Y:S02]  /*8900*/  LDG.E R2, desc[UR36][R2.64] ;  /* 0x0000002402027981 */ /* 0x000ea4000c1e1900 */
[----:B--2---:R-:W-:-:S04]  /*8910*/  I2FP.F32.U32 R0, R2 ;  /* 0x0000000200007245 */ /* 0x004fc80000201000 */
[----:B------:R-:W-:-:S07]  /*8920*/  F2FP.BF16.F32.PACK_AB R0, RZ, R0 ;  /* 0x00000000ff00723e */ /* 0x000fce00000010ff */
.L_x_3651:
        /* <DEDUP_REMOVED lines=21> */
.L_x_3682:
[----:B------:R-:W-:-:S06]  /*8a80*/  IMAD.U32 R3, R3, 0x10000, RZ ;  /* 0x0001000003037824 */ /* 0x000fcc00078e00ff */
[----:B------:R-:W0:Y:S02]  /*8a90*/  F2I.S64.TRUNC R2, R3 ;  /* 0x0000000300027311 */ /* 0x000e24000020d900 */
[----:B0-----:R3:W-:Y:S01]  /*8aa0*/  STG.E.U8 desc[UR36][R16.64], R2 ;  /* 0x0000000210007986 */ /* 0x0017e2000c101124 */
[----:B------:R-:W-:Y:S05]  /*8ab0*/  BRA `(.L_x_3684) ;  /* 0x0000000c00847947 */ /* 0x000fea0003800000 */
.L_x_3681:
        /* <DEDUP_REMOVED lines=10> */
.L_x_3686:
[----:B------:R-:W-:-:S06]  /*8b60*/  IMAD.U32 R3, R3, 0x10000, RZ ;  /* 0x0001000003037824 */ /* 0x000fcc00078e00ff */
[----:B------:R-:W0:Y:S02]  /*8b70*/  F2I.FTZ.TRUNC.NTZ R3, R3 ;  /* 0x0000000300037305 */ /* 0x000e24000021f100 */
[----:B0-----:R2:W-:Y:S01]  /*8b80*/  STG.E desc[UR36][R16.64], R3 ;  /* 0x0000000310007986 */ /* 0x0015e2000c101924 */
[----:B------:R-:W-:Y:S05]  /*8b90*/  BRA `(.L_x_3684) ;  /* 0x0000000c004c7947 */ /* 0x000fea0003800000 */
.L_x_3685:
[----:B------:R-:W-:-:S06]  /*8ba0*/  IMAD.U32 R3, R3, 0x10000, RZ ;  /* 0x0001000003037824 */ /* 0x000fcc00078e00ff */
[----:B------:R-:W0:Y:S02]  /*8bb0*/  F2I.FTZ.TRUNC.NTZ R3, R3 ;  /* 0x0000000300037305 */ /* 0x000e24000021f100 */
[----:B0-----:R0:W-:Y:S01]  /*8bc0*/  STG.E.U16 desc[UR36][R16.64], R3 ;  /* 0x0000000310007986 */ /* 0x0011e2000c101524 */
[----:B------:R-:W-:Y:S05]  /*8bd0*/  BRA `(.L_x_3684) ;  /* 0x0000000c003c7947 */ /* 0x000fea0003800000 */
.L_x_3680:
        /* <DEDUP_REMOVED lines=9> */
.L_x_3688:
[----:B------:R-:W-:-:S05]  /*8c70*/  IMAD.U32 R0, R3, 0x10000, RZ ;  /* 0x0001000003007824 */ /* 0x000fca00078e00ff */
[----:B------:R-:W-:-:S05]  /*8c80*/  F2FP.F16.F32.PACK_AB R0, RZ, R0 ;  /* 0x00000000ff00723e */ /* 0x000fca00000000ff */
[----:B------:R0:W-:Y:S01]  /*8c90*/  STG.E.U16 desc[UR36][R16.64], R0 ;  /* 0x0000000010007986 */ /* 0x0001e2000c101524 */
[----:B------:R-:W-:Y:S05]  /*8ca0*/  BRA `(.L_x_3684) ;  /* 0x0000000c00087947 */ /* 0x000fea0003800000 */
.L_x_3687:
        /* <DEDUP_REMOVED lines=10> */
.L_x_3690:
[----:B------:R-:W-:-:S05]  /*8d50*/  IMAD.U32 R3, R3, 0x10000, RZ ;  /* 0x0001000003037824 */ /* 0x000fca00078e00ff */
[----:B------:R-:W-:-:S04]  /*8d60*/  F2FP.F16.F32.PACK_AB R3, RZ, R3 ;  /* 0x00000003ff03723e */ /* 0x000fc800000000ff */
[----:B------:R-:W-:-:S05]  /*8d70*/  PRMT R3, R3, 0x5410, RZ ;  /* 0x0000541003037816 */ /* 0x000fca00000000ff */
[----:B------:R0:W-:Y:S01]  /*8d80*/  STG.E desc[UR36][R16.64], R3 ;  /* 0x0000000310007986 */ /* 0x0001e2000c101924 */
[----:B------:R-:W-:Y:S05]  /*8d90*/  BRA `(.L_x_3684) ;  /* 0x0000000800cc7947 */ /* 0x000fea0003800000 */
.L_x_3689:
[----:B------:R-:W-:-:S04]  /*8da0*/  IMAD.U32 R2, R3, 0x10000, RZ ;  /* 0x0001000003027824 */ /* 0x000fc800078e00ff */
[----:B------:R-:W-:-:S06]  /*8db0*/  FMUL.FTZ R2, R2, 1 ;  /* 0x3f80000002027820 */ /* 0x000fcc0000410000 */
[----:B------:R-:W0:Y:S02]  /*8dc0*/  F2F.F64.F32 R2, R2 ;  /* 0x0000000200027310 */ /* 0x000e240000201800 */
[----:B0-----:R0:W-:Y:S01]  /*8dd0*/  STG.E.64 desc[UR36][R16.64], R2 ;  /* 0x0000000210007986 */ /* 0x0011e2000c101b24 */
[----:B------:R-:W-:Y:S05]  /*8de0*/  BRA `(.L_x_3684) ;  /* 0x0000000800b87947 */ /* 0x000fea0003800000 */
.L_x_3679:
        /* <DEDUP_REMOVED lines=13> */
.L_x_3693:
[----:B------:R-:W-:Y:S01]  /*8ec0*/  IMAD.U32 R3, R3, 0x10000, RZ ;  /* 0x0001000003037824 */ /* 0x000fe200078e00ff */
[----:B------:R-:W-:-:S03]  /*8ed0*/  CS2R R6, SRZ ;  /* 0x0000000000067805 */ /* 0x000fc6000001ff00 */
[----:B------:R-:W-:-:S04]  /*8ee0*/  FMUL.FTZ R3, R3, 1 ;  /* 0x3f80000003037820 */ /* 0x000fc80000410000 */
[----:B------:R-:W0:Y:S02]  /*8ef0*/  F2F.F64.F32 R4, R3 ;  /* 0x0000000300047310 */ /* 0x000e240000201800 */
[----:B0-----:R0:W-:Y:S01]  /*8f00*/  STG.E.128 desc[UR36][R16.64], R4 ;  /* 0x0000000410007986 */ /* 0x0011e2000c101d24 */
[----:B------:R-:W-:Y:S05]  /*8f10*/  BRA `(.L_x_3684) ;  /* 0x00000008006c7947 */ /* 0x000fea0003800000 */
.L_x_3692:
        /* <DEDUP_REMOVED lines=21> */
.L_x_3697:
[----:B------:R-:W-:Y:S05]  /*9070*/  BSYNC B0 ;  /* 0x0000000000007941 */ /* 0x000fea0003800000 */
.L_x_3696:
[----:B------:R-:W-:-:S05]  /*9080*/  LOP3.LUT R3, R0, R3, RZ, 0xfc, !PT ;  /* 0x0000000300037212 */ /* 0x000fca00078efcff */
[----:B------:R0:W-:Y:S01]  /*9090*/  STG.E.U8 desc[UR36][R16.64], R3 ;  /* 0x0000000310007986 */ /* 0x0001e2000c101124 */
[----:B------:R-:W-:Y:S05]  /*90a0*/  BRA `(.L_x_3684) ;  /* 0x0000000800087947 */ /* 0x000fea0003800000 */
.L_x_3695:
        /* <DEDUP_REMOVED lines=13> */
.L_x_3699:
[----:B------:R-:W-:Y:S01]  /*9180*/  IMAD.MOV.U32 R0, RZ, RZ, 0x7f ;  /* 0x0000007fff007424 */ /* 0x000fe200078e00ff */
[----:B------:R-:W-:-:S04]  /*9190*/  ISETP.GT.U32.AND P0, PT, R2, 0x7f800000, PT ;  /* 0x7f8000000200780c */ /* 0x000fc80003f04070 */
[----:B------:R-:W-:-:S09]  /*91a0*/  SEL R0, R0, 0x7c, P0 ;  /* 0x0000007c00007807 */ /* 0x000fd20000000000 */
.L_x_3700:
[----:B------:R-:W-:Y:S05]  /*91b0*/  BSYNC B0 ;  /* 0x0000000000007941 */ /* 0x000fea0003800000 */
.L_x_3698:
[----:B------:R-:W-:-:S04]  /*91c0*/  LOP3.LUT R2, R3, 0x80000000, RZ, 0xc0, !PT ;  /* 0x8000000003027812 */ /* 0x000fc800078ec0ff */
[----:B------:R-:W-:-:S04]  /*91d0*/  SHF.R.U32.HI R3, RZ, 0x18, R2 ;  /* 0x00000018ff037819 */ /* 0x000fc80000011602 */
[----:B------:R-:W-:-:S05]  /*91e0*/  LOP3.LUT R3, R0, R3, RZ, 0xfc, !PT ;  /* 0x0000000300037212 */ /* 0x000fca00078efcff */
[----:B------:R0:W-:Y:S01]  /*91f0*/  STG.E.U8 desc[UR36][R16.64], R3 ;  /* 0x0000000310007986 */ /* 0x0001e2000c101124 */
[----:B------:R-:W-:Y:S05]  /*9200*/  BRA `(.L_x_3684) ;  /* 0x0000000400b07947 */ /* 0x000fea0003800000 */
.L_x_3694:
[----:B------:R0:W-:Y:S01]  /*9210*/  STG.E.U16 desc[UR36][R16.64], R3 ;  /* 0x0000000310007986 */ /* 0x0001e2000c101524 */
[----:B------:R-:W-:Y:S05]  /*9220*/  BRA `(.L_x_3684) ;  /* 0x0000000400a87947 */ /* 0x000fea0003800000 */
.L_x_3691:
        /* <DEDUP_REMOVED lines=12> */
.L_x_3703:
        /* <DEDUP_REMOVED lines=17> */
.L_x_3706:
[----:B------:R-:W-:-:S04]  /*9400*/  LOP3.LUT R2, R3, 0x80000000, RZ, 0xc0, !PT ;  /* 0x8000000003027812 */ /* 0x000fc800078ec0ff */
[----:B------:R-:W-:-:S04]  /*9410*/  SHF.R.U32.HI R3, RZ, 0x18, R2 ;  /* 0x00000018ff037819 */ /* 0x000fc80000011602 */
[----:B------:R-:W-:-:S04]  /*9420*/  LOP3.LUT R0, R0, R3, RZ, 0xfc, !PT ;  /* 0x0000000300007212 */ /* 0x000fc800078efcff */
[----:B------:R-:W-:-:S07]  /*9430*/  PRMT R8, R0, 0x7610, R8 ;  /* 0x0000761000087816 */ /* 0x000fce0000000008 */
.L_x_3705:
[----:B------:R-:W-:Y:S05]  /*9440*/  BSYNC B0 ;  /* 0x0000000000007941 */ /* 0x000fea0003800000 */
.L_x_3704:
[----:B------:R0:W-:Y:S01]  /*9450*/  STG.E.U8 desc[UR36][R16.64], R8 ;  /* 0x0000000810007986 */ /* 0x0001e2000c101124 */
[----:B------:R-:W-:Y:S05]  /*9460*/  BRA `(.L_x_3684) ;  /* 0x0000000400187947 */ /* 0x000fea0003800000 */
.L_x_3702:
        /* <DEDUP_REMOVED lines=17> */
.L_x_3709:
[----:B------:R-:W-:-:S04]  /*9580*/  LOP3.LUT R2, R3, 0x80000000, RZ, 0xc0, !PT ;  /* 0x8000000003027812 */ /* 0x000fc800078ec0ff */
[----:B------:R-:W-:-:S04]  /*9590*/  SHF.R.U32.HI R3, RZ, 0x18, R2 ;  /* 0x00000018ff037819 */ /* 0x000fc80000011602 */
[----:B------:R-:W-:-:S04]  /*95a0*/  LOP3.LUT R0, R0, R3, RZ, 0xfc, !PT ;  /* 0x0000000300007212 */ /* 0x000fc800078efcff */
[----:B------:R-:W-:-:S07]  /*95b0*/  PRMT R8, R0, 0x7610, R8 ;  /* 0x0000761000087816 */ /* 0x000fce0000000008 */
.L_x_3708:
[----:B------:R-:W-:Y:S05]  /*95c0*/  BSYNC B0 ;  /* 0x0000000000007941 */ /* 0x000fea0003800000 */
.L_x_3707:
[----:B------:R0:W-:Y:S01]  /*95d0*/  STG.E.U8 desc[UR36][R16.64], R8 ;  /* 0x0000000810007986 */ /* 0x0001e2000c101124 */
[----:B------:R-:W-:Y:S05]  /*95e0*/  BRA `(.L_x_3684) ;  /* 0x0000000000b87947 */ /* 0x000fea0003800000 */
.L_x_3701:
        /* <DEDUP_REMOVED lines=22> */
.L_x_3683:
        /* <DEDUP_REMOVED lines=16> */
.L_x_3712:
[----:B------:R-:W-:Y:S05]  /*9850*/  BRA `(.L_x_3684) ;  /* 0x00000000001c7947 */ /* 0x000fea0003800000 */
.L_x_3711:
[----:B------:R-:W-:-:S06]  /*9860*/  IMAD.U32 R3, R3, 0x10000, RZ ;  /* 0x0001000003037824 */ /* 0x000fcc00078e00ff */
[----:B------:R-:W0:Y:S02]  /*9870*/  F2I.U64.TRUNC R2, R3 ;  /* 0x0000000300027311 */ /* 0x000e24000020d800 */
[----:B0-----:R0:W-:Y:S01]  /*9880*/  STG.E.64 desc[UR36][R16.64], R2 ;  /* 0x0000000210007986 */ /* 0x0011e2000c101b24 */
[----:B------:R-:W-:Y:S05]  /*9890*/  BRA `(.L_x_3684) ;  /* 0x00000000000c7947 */ /* 0x000fea0003800000 */
.L_x_3710:
[----:B------:R-:W-:-:S06]  /*98a0*/  IMAD.U32 R3, R3, 0x10000, RZ ;  /* 0x0001000003037824 */ /* 0x000fcc00078e00ff */
[----:B------:R-:W0:Y:S02]  /*98b0*/  F2I.FTZ.U32.TRUNC.NTZ R3, R3 ;  /* 0x0000000300037305 */ /* 0x000e24000021f000 */
[----:B0-----:R0:W-:Y:S02]  /*98c0*/  STG.E desc[UR36][R16.64], R3 ;  /* 0x0000000310007986 */ /* 0x0011e4000c101924 */
.L_x_3684:
[----:B------:R-:W-:-:S07]  /*98d0*/  VIADD R19, R19, 0x80 ;  /* 0x0000008013137836 */ /* 0x000fce0000000000 */
.L_x_3644:
[----:B------:R-:W-:Y:S05]  /*98e0*/  BSYNC B6 ;  /* 0x0000000000067941 */ /* 0x000fea0003800000 */
.L_x_3643:
        /* <DEDUP_REMOVED lines=306> */
.L_x_3713:
        /* <DEDUP_REMOVED lines=22> */
.L_x_3717:
[----:B------:R-:W2:Y:S02]  /*ad70*/  LDG.E.U8 R2, desc[UR36][R2.64] ;  /* 0x0000002402027981 */ /* 0x000ea4000c1e1100 */
[----:B--2---:R-:W-:-:S04]  /*ad80*/  I2FP.F32.U32 R0, R2 ;  /* 0x0000000200007245 */ /* 0x004fc80000201000 */
[----:B------:R-:W-:Y:S01]  /*ad90*/  F2FP.BF16.F32.PACK_AB R0, RZ, R0 ;  /* 0x00000000ff00723e */ /* 0x000fe200000010ff */
[----:B------:R-:W-:Y:S06]  /*ada0*/  BRA `(.L_x_3719) ;  /* 0x0000000c00907947 */ /* 0x000fec0003800000 */
.L_x_3716:
        /* <DEDUP_REMOVED lines=10> */
.L_x_3721:
[----:B------:R-:W2:Y:S02]  /*ae50*/  LDG.E R2, desc[UR36][R2.64] ;  /* 0x0000002402027981 */ /* 0x000ea4000c1e1900 */
[----:B--2---:R-:W-:-:S04]  /*ae60*/  I2FP.F32.S32 R0, R2 ;  /* 0x0000000200007245 */ /* 0x004fc80000201400 */
[----:B------:R-:W-:Y:S01]  /*ae70*/  F2FP.BF16.F32.PACK_AB R0, RZ, R0 ;  /* 0x00000000ff00723e */ /* 0x000fe200000010ff */
[----:B------:R-:W-:Y:S06]  /*ae80*/  BRA `(.L_x_3719) ;  /* 0x0000000c00587947 */ /* 0x000fec0003800000 */
.L_x_3720:
[----:B------:R-:W2:Y:S02]  /*ae90*/  LDG.E.U16 R2, desc[UR36][R2.64] ;  /* 0x0000002402027981 */ /* 0x000ea4000c1e1500 */
[----:B--2---:R-:W0:Y:S02]  /*aea0*/  I2F.S16 R0, R2 ;  /* 0x0000000200007306 */ /* 0x004e240000101400 */
[----:B0-----:R-:W-:Y:S01]  /*aeb0*/  F2FP.BF16.F32.PACK_AB R0, RZ, R0 ;  /* 0x00000000ff00723e */ /* 0x001fe200000010ff */
[----:B------:R-:W-:Y:S06]  /*aec0*/  BRA `(.L_x_3719) ;  /* 0x0000000c00487947 */ /* 0x000fec0003800000 */
.L_x_3715:
        /* <DEDUP_REMOVED lines=9> */
.L_x_3723:
[----:B------:R-:W2:Y:S02]  /*af60*/  LDG.E.U16 R0, desc[UR36][R2.64] ;  /* 0x0000002402007981 */ /* 0x000ea4000c1e1500 */
[----:B--2---:R-:W-:-:S05]  /*af70*/  HADD2.F32 R0, -RZ, R0.H0_H0 ;  /* 0x20000000ff007230 */ /* 0x004fca0000004100 */
[----:B------:R-:W-:Y:S01]  /*af80*/  F2FP.BF16.F32.PACK_AB R0, RZ, R0 ;  /* 0x00000000ff00723e */ /* 0x000fe200000010ff */
[----:B------:R-:W-:Y:S06]  /*af90*/  BRA `(.L_x_3719) ;  /* 0x0000000c00147947 */ /* 0x000fec0003800000 */
.L_x_3722:
        /* <DEDUP_REMOVED lines=9> */
.L_x_3725:
[----:B------:R-:W2:Y:S02]  /*b030*/  LDG.E.U16 R2, desc[UR36][R2.64] ;  /* 0x0000002402027981 */ /* 0x000ea4000c1e1500 */
[----:B--2---:R-:W-:-:S05]  /*b040*/  HADD2.F32 R0, -RZ, R2.H0_H0 ;  /* 0x20000002ff007230 */ /* 0x004fca0000004100 */
[----:B------:R-:W-:Y:S01]  /*b050*/  F2FP.BF16.F32.PACK_AB R0, RZ, R0 ;  /* 0x00000000ff00723e */ /* 0x000fe200000010ff */
[----:B------:R-:W-:Y:S06]  /*b060*/  BRA `(.L_x_3719) ;  /* 0x0000000800e07947 */ /* 0x000fec0003800000 */
.L_x_3724:
        /* <DEDUP_REMOVED lines=8> */
.L_x_3714:
        /* <DEDUP_REMOVED lines=13> */
.L_x_3728:
        /* <DEDUP_REMOVED lines=8> */
.L_x_3727:
        /* <DEDUP_REMOVED lines=28> */
.L_x_3730:
        /* <DEDUP_REMOVED lines=15> */
.L_x_3729:
[----:B------:R0:W5:Y:S01]  /*b4f0*/  LDG.E.U16 R0, desc[UR36][R2.64] ;  /* 0x0000002402007981 */ /* 0x000162000c1e1500 */
[----:B------:R-:W-:Y:S05]  /*b500*/  BRA `(.L_x_3719) ;  /* 0x0000000400b87947 */ /* 0x000fea0003800000 */
.L_x_3726:
        /* <DEDUP_REMOVED lines=12> */
.L_x_3733:
        /* <DEDUP_REMOVED lines=21> */
.L_x_3737:
[----:B------:R-:W-:Y:S05]  /*b720*/  BSYNC B1 ;  /* 0x0000000000017941 */ /* 0x000fea0003800000 */
.L_x_3736:
[----:B------:R-:W-:Y:S01]  /*b730*/  LEA R3, R0, 0x3b800000, 0x17 ;  /* 0x3b80000000037811 */ /* 0x000fe200078eb8ff */
[----:B------:R-:W-:-:S05]  /*b740*/  IMAD.SHL.U32 R0, R2, 0x100000, RZ ;  /* 0x0010000002007824 */ /* 0x000fca00078e00ff */
[----:B------:R-:W-:-:S07]  /*b750*/  LOP3.LUT R0, R3, R0, R4, 0xfe, !PT ;  /* 0x0000000003007212 */ /* 0x000fce00078efe04 */
.L_x_3735:
[----:B------:R-:W-:Y:S05]  /*b760*/  BSYNC B0 ;  /* 0x0000000000007941 */ /* 0x000fea0003800000 */
.L_x_3734:
[----:B------:R-:W-:Y:S01]  /*b770*/  F2FP.BF16.F32.PACK_AB R0, RZ, R0 ;  /* 0x00000000ff00723e */ /* 0x000fe200000010ff */
[----:B------:R-:W-:Y:S06]  /*b780*/  BRA `(.L_x_3719) ;  /* 0x0000000400187947 */ /* 0x000fec0003800000 */
.L_x_3732:
        /* <DEDUP_REMOVED lines=21> */
.L_x_3741:
[----:B------:R-:W-:Y:S05]  /*b8e0*/  BSYNC B1 ;  /* 0x0000000000017941 */ /* 0x000fea0003800000 */
.L_x_3740:
[----:B------:R-:W-:Y:S01]  /*b8f0*/  LEA R3, R0, 0x37800000, 0x17 ;  /* 0x3780000000037811 */ /* 0x000fe200078eb8ff */
[----:B------:R-:W-:-:S05]  /*b900*/  IMAD.SHL.U32 R0, R2, 0x200000, RZ ;  /* 0x0020000002007824 */ /* 0x000fca00078e00ff */
[----:B------:R-:W-:-:S07]  /*b910*/  LOP3.LUT R0, R3, R0, R4, 0xfe, !PT ;  /* 0x0000000003007212 */ /* 0x000fce00078efe04 */
.L_x_3739:
[----:B------:R-:W-:Y:S05]  /*b920*/  BSYNC B0 ;  /* 0x0000000000007941 */ /* 0x000fea0003800000 */
.L_x_3738:
[----:B------:R-:W-:Y:S01]  /*b930*/  F2FP.BF16.F32.PACK_AB R0, RZ, R0 ;  /* 0x00000000ff00723e */ /* 0x000fe200000010ff */
[----:B------:R-:W-:Y:S06]  /*b940*/  BRA `(.L_x_3719) ;  /* 0x0000000000a87947 */ /* 0x000fec0003800000 */
.L_x_3731:
        /* <DEDUP_REMOVED lines=14> */
.L_x_3745:
[----:B------:R-:W-:Y:S05]  /*ba30*/  BSYNC B0 ;  /* 0x0000000000007941 */ /* 0x000fea0003800000 */
.L_x_3744:
[----:B------:R-:W-:Y:S01]  /*ba40*/  F2FP.BF16.F32.PACK_AB R0, RZ, R0 ;  /* 0x00000000ff00723e */ /* 0x000fe200000010ff */
[----:B------:R-:W-:Y:S06]  /*ba50*/  BRA `(.L_x_3719) ;  /* 0x0000000000647947 */ /* 0x000fec0003800000 */
.L_x_3718:
        /* <DEDUP_REMOVED lines=16> */
.L_x_3746:
[----:B------:R-:W-:Y:S01]  /*bb60*/  PRMT R0, RZ, 0x7610, R0 ;  /* 0x00007610ff007816 */ /* 0x000fe20000000000 */
[----:B------:R-:W-:Y:S06]  /*bb70*/  BRA `(.L_x_3719) ;  /* 0x00000000001c7947 */ /* 0x000fec0003800000 */
.L_x_3743:
[----:B------:R-:W2:Y:S02]  /*bb80*/  LDG.E.64 R2, desc[UR36][R2.64] ;  /* 0x0000002402027981 */ /* 0x000ea4000c1e1b00 */
[----:B--2---:R-:W0:Y:S02]  /*bb90*/  I2F.U64 R0, R2 ;  /* 0x0000000200007312 */ /* 0x004e240000301000 */
[----:B0-----:R-:W-:Y:S01]  /*bba0*/  F2FP.BF16.F32.PACK_AB R0, RZ, R0 ;  /* 0x00000000ff00723e */ /* 0x001fe200000010ff */
[----:B------:R-:W-:Y:S06]  /*bbb0*/  BRA `(.L_x_3719) ;  /* 0x00000000000c7947 */ /* 0x000fec0003800000 */
.L_x_3742:
[----:B------:R-:W2:Y:S02]  /*bbc0*/  LDG.E R2, desc[UR36][R2.64] ;  /* 0x0000002402027981 */ /* 0x000ea4000c1e1900 */
[----:B--2---:R-:W-:-:S04]  /*bbd0*/  I2FP.F32.U32 R0, R2 ;  /* 0x0000000200007245 */ /* 0x004fc80000201000 */
[----:B------:R-:W-:-:S07]  /*bbe0*/  F2FP.BF16.F32.PACK_AB R0, RZ, R0 ;  /* 0x00000000ff00723e */ /* 0x000fce00000010ff */
.L_x_3719:
        /* <DEDUP_REMOVED lines=21> */
.L_x_3750:
[----:B------:R-:W-:-:S06]  /*bd40*/  IMAD.U32 R3, R3, 0x10000, RZ ;  /* 0x0001000003037824 */ /* 0x000fcc00078e00ff */
[----:B------:R-:W0:Y:S02]  /*bd50*/  F2I.S64.TRUNC R2, R3 ;  /* 0x0000000300027311 */ /* 0x000e24000020d900 */
[----:B0-----:R-:W-:Y:S01]  /*bd60*/  STG.E.U8 desc[UR36][R16.64], R2 ;  /* 0x0000000210007986 */ /* 0x001fe2000c101124 */
[----:B------:R-:W-:Y:S05]  /*bd70*/  EXIT ;  /* 0x000000000000794d */ /* 0x000fea0003800000 */
.L_x_3749:
        /* <DEDUP_REMOVED lines=10> */
.L_x_3753:
[----:B------:R-:W-:-:S06]  /*be20*/  IMAD.U32 R3, R3, 0x10000, RZ ;  /* 0x0001000003037824 */ /* 0x000fcc00078e00ff */
[----:B------:R-:W0:Y:S02]  /*be30*/  F2I.FTZ.TRUNC.NTZ R3, R3 ;  /* 0x0000000300037305 */ /* 0x000e24000021f100 */
[----:B0-----:R-:W-:Y:S01]  /*be40*/  STG.E desc[UR36][R16.64], R3 ;  /* 0x0000000310007986 */ /* 0x001fe2000c101924 */
[----:B------:R-:W-:Y:S05]  /*be50*/  EXIT ;  /* 0x000000000000794d */ /* 0x000fea0003800000 */
.L_x_3752:
[----:B------:R-:W-:-:S06]  /*be60*/  IMAD.U32 R3, R3, 0x10000, RZ ;  /* 0x0001000003037824 */ /* 0x000fcc00078e00ff */
[----:B------:R-:W0:Y:S02]  /*be70*/  F2I.FTZ.TRUNC.NTZ R3, R3 ;  /* 0x0000000300037305 */ /* 0x000e24000021f100 */
[----:B0-----:R-:W-:Y:S01]  /*be80*/  STG.E.U16 desc[UR36][R16.64], R3 ;  /* 0x0000000310007986 */ /* 0x001fe2000c101524 */
[----:B------:R-:W-:Y:S05]  /*be90*/  EXIT ;  /* 0x000000000000794d */ /* 0x000fea0003800000 */
.L_x_3748:
        /* <DEDUP_REMOVED lines=9> */
.L_x_3755:
[----:B------:R-:W-:-:S05]  /*bf30*/  IMAD.U32 R0, R3, 0x10000, RZ ;  /* 0x0001000003007824 */ /* 0x000fca00078e00ff */
[----:B------:R-:W-:-:S05]  /*bf40*/  F2FP.F16.F32.PACK_AB R0, RZ, R0 ;  /* 0x00000000ff00723e */ /* 0x000fca00000000ff */
[----:B------:R-:W-:Y:S01]  /*bf50*/  STG.E.U16 desc[UR36][R16.64], R0 ;  /* 0x0000000010007986 */ /* 0x000fe2000c101524 */
[----:B------:R-:W-:Y:S05]  /*bf60*/  EXIT ;  /* 0x000000000000794d */ /* 0x000fea0003800000 */
.L_x_3754:
        /* <DEDUP_REMOVED lines=10> */
.L_x_3757:
[----:B------:R-:W-:-:S05]  /*c010*/  IMAD.U32 R3, R3, 0x10000, RZ ;  /* 0x0001000003037824 */ /* 0x000fca00078e00ff */
[----:B------:R-:W-:-:S04]  /*c020*/  F2FP.F16.F32.PACK_AB R3, RZ, R3 ;  /* 0x00000003ff03723e */ /* 0x000fc800000000ff */
[----:B------:R-:W-:-:S05]  /*c030*/  PRMT R3, R3, 0x5410, RZ ;  /* 0x0000541003037816 */ /* 0x000fca00000000ff */
[----:B------:R-:W-:Y:S01]  /*c040*/  STG.E desc[UR36][R16.64], R3 ;  /* 0x0000000310007986 */ /* 0x000fe2000c101924 */
[----:B------:R-:W-:Y:S05]  /*c050*/  EXIT ;  /* 0x000000000000794d */ /* 0x000fea0003800000 */
.L_x_3756:
[----:B------:R-:W-:-:S04]  /*c060*/  IMAD.U32 R2, R3, 0x10000, RZ ;  /* 0x0001000003027824 */ /* 0x000fc800078e00ff */
[----:B------:R-:W-:-:S06]  /*c070*/  FMUL.FTZ R2, R2, 1 ;  /* 0x3f80000002027820 */ /* 0x000fcc0000410000 */
[----:B------:R-:W0:Y:S02]  /*c080*/  F2F.F64.F32 R2, R2 ;  /* 0x0000000200027310 */ /* 0x000e240000201800 */
[----:B0-----:R-:W-:Y:S01]  /*c090*/  STG.E.64 desc[UR36][R16.64], R2 ;  /* 0x0000000210007986 */ /* 0x001fe2000c101b24 */
[----:B------:R-:W-:Y:S05]  /*c0a0*/  EXIT ;  /* 0x000000000000794d */ /* 0x000fea0003800000 */
.L_x_3747:
        /* <DEDUP_REMOVED lines=13> */
.L_x_3760:
[----:B------:R-:W-:Y:S01]  /*c180*/  IMAD.U32 R3, R3, 0x10000, RZ ;  /* 0x0001000003037824 */ /* 0x000fe200078e00ff */
[----:B------:R-:W-:-:S03]  /*c190*/  CS2R R6, SRZ ;  /* 0x0000000000067805 */ /* 0x000fc6000001ff00 */
[----:B------:R-:W-:-:S04]  /*c1a0*/  FMUL.FTZ R3, R3, 1 ;  /* 0x3f80000003037820 */ /* 0x000fc80000410000 */
[----:B------:R-:W0:Y:S02]  /*c1b0*/  F2F.F64.F32 R4, R3 ;  /* 0x0000000300047310 */ /* 0x000e240000201800 */
[----:B0-----:R-:W-:Y:S01]  /*c1c0*/  STG.E.128 desc[UR36][R16.64], R4 ;  /* 0x0000000410007986 */ /* 0x001fe2000c101d24 */
[----:B------:R-:W-:Y:S05]  /*c1d0*/  EXIT ;  /* 0x000000000000794d */ /* 0x000fea0003800000 */
.L_x_3759:
        /* <DEDUP_REMOVED lines=21> */
.L_x_3764:
[----:B------:R-:W-:Y:S05]  /*c330*/  BSYNC B0 ;  /* 0x0000000000007941 */ /* 0x000fea0003800000 */
.L_x_3763:
[----:B------:R-:W-:-:S05]  /*c340*/  LOP3.LUT R3, R0, R3, RZ, 0xfc, !PT ;  /* 0x0000000300037212 */ /* 0x000fca00078efcff */
[----:B------:R-:W-:Y:S01]  /*c350*/  STG.E.U8 desc[UR36][R16.64], R3 ;  /* 0x0000000310007986 */ /* 0x000fe2000c101124 */
[----:B------:R-:W-:Y:S05]  /*c360*/  EXIT ;  /* 0x000000000000794d */ /* 0x000fea0003800000 */
.L_x_3762:
        /* <DEDUP_REMOVED lines=13> */
.L_x_3766:
[----:B------:R-:W-:Y:S01]  /*c440*/  IMAD.MOV.U32 R0, RZ, RZ, 0x7f ;  /* 0x0000007fff007424 */ /* 0x000fe200078e00ff */
[----:B------:R-:W-:-:S04]  /*c450*/  ISETP.GT.U32.AND P0, PT, R2, 0x7f800000, PT ;  /* 0x7f8000000200780c */ /* 0x000fc80003f04070 */
[----:B------:R-:W-:-:S09]  /*c460*/  SEL R0, R0, 0x7c, P0 ;  /* 0x0000007c00007807 */ /* 0x000fd20000000000 */
.L_x_3767:
[----:B------:R-:W-:Y:S05]  /*c470*/  BSYNC B0 ;  /* 0x0000000000007941 */ /* 0x000fea0003800000 */
.L_x_3765:
[----:B------:R-:W-:-:S04]  /*c480*/  LOP3.LUT R2, R3, 0x80000000, RZ, 0xc0, !PT ;  /* 0x8000000003027812 */ /* 0x000fc800078ec0ff */
[----:B------:R-:W-:-:S04]  /*c490*/  SHF.R.U32.HI R3, RZ, 0x18, R2 ;  /* 0x00000018ff037819 */ /* 0x000fc80000011602 */
[----:B------:R-:W-:-:S05]  /*c4a0*/  LOP3.LUT R3, R0, R3, RZ, 0xfc, !PT ;  /* 0x0000000300037212 */ /* 0x000fca00078efcff */
[----:B------:R-:W-:Y:S01]  /*c4b0*/  STG.E.U8 desc[UR36][R16.64], R3 ;  /* 0x0000000310007986 */ /* 0x000fe2000c101124 */
[----:B------:R-:W-:Y:S05]  /*c4c0*/  EXIT ;  /* 0x000000000000794d */ /* 0x000fea0003800000 */
.L_x_3761:
[----:B------:R-:W-:Y:S01]  /*c4d0*/  STG.E.U16 desc[UR36][R16.64], R3 ;  /* 0x0000000310007986 */ /* 0x000fe2000c101524 */
[----:B------:R-:W-:Y:S05]  /*c4e0*/  EXIT ;  /* 0x000000000000794d */ /* 0x000fea0003800000 */
.L_x_3758:
        /* <DEDUP_REMOVED lines=12> */
.L_x_3770:
        /* <DEDUP_REMOVED lines=17> */
.L_x_3773:
[----:B------:R-:W-:-:S04]  /*c6c0*/  LOP3.LUT R2, R3, 0x80000000, RZ, 0xc0, !PT ;  /* 0x8000000003027812 */ /* 0x000fc800078ec0ff */
[----:B------:R-:W-:-:S04]  /*c6d0*/  SHF.R.U32.HI R3, RZ, 0x18, R2 ;  /* 0x00000018ff037819 */ /* 0x000fc80000011602 */
[----:B------:R-:W-:-:S04]  /*c6e0*/  LOP3.LUT R0, R0, R3, RZ, 0xfc, !PT ;  /* 0x0000000300007212 */ /* 0x000fc800078efcff */
[----:B------:R-:W-:-:S07]  /*c6f0*/  PRMT R8, R0, 0x7610, R8 ;  /* 0x0000761000087816 */ /* 0x000fce0000000008 */
.L_x_3772:
[----:B------:R-:W-:Y:S05]  /*c700*/  BSYNC B0 ;  /* 0x0000000000007941 */ /* 0x000fea0003800000 */
.L_x_3771:
[----:B------:R-:W-:Y:S01]  /*c710*/  STG.E.U8 desc[UR36][R16.64], R8 ;  /* 0x0000000810007986 */ /* 0x000fe2000c101124 */
[----:B------:R-:W-:Y:S05]  /*c720*/  EXIT ;  /* 0x000000000000794d */ /* 0x000fea0003800000 */
.L_x_3769:
        /* <DEDUP_REMOVED lines=17> */
.L_x_3776:
[----:B------:R-:W-:-:S04]  /*c840*/  LOP3.LUT R2, R3, 0x80000000, RZ, 0xc0, !PT ;  /* 0x8000000003027812 */ /* 0x000fc800078ec0ff */
[----:B------:R-:W-:-:S04]  /*c850*/  SHF.R.U32.HI R3, RZ, 0x18, R2 ;  /* 0x00000018ff037819 */ /* 0x000fc80000011602 */
[----:B------:R-:W-:-:S04]  /*c860*/  LOP3.LUT R0, R0, R3, RZ, 0xfc, !PT ;  /* 0x0000000300007212 */ /* 0x000fc800078efcff */
[----:B------:R-:W-:-:S07]  /*c870*/  PRMT R8, R0, 0x7610, R8 ;  /* 0x0000761000087816 */ /* 0x000fce0000000008 */
.L_x_3775:
[----:B------:R-:W-:Y:S05]  /*c880*/  BSYNC B0 ;  /* 0x0000000000007941 */ /* 0x000fea0003800000 */
.L_x_3774:
[----:B------:R-:W-:Y:S01]  /*c890*/  STG.E.U8 desc[UR36][R16.64], R8 ;  /* 0x0000000810007986 */ /* 0x000fe2000c101124 */
[----:B------:R-:W-:Y:S05]  /*c8a0*/  EXIT ;  /* 0x000000000000794d */ /* 0x000fea0003800000 */
.L_x_3768:
        /* <DEDUP_REMOVED lines=22> */
.L_x_3751:
        /* <DEDUP_REMOVED lines=16> */
.L_x_3779:
[----:B------:R-:W-:Y:S05]  /*cb10*/  EXIT ;  /* 0x000000000000794d */ /* 0x000fea0003800000 */
.L_x_3778:
[----:B------:R-:W-:-:S06]  /*cb20*/  IMAD.U32 R3, R3, 0x10000, RZ ;  /* 0x0001000003037824 */ /* 0x000fcc00078e00ff */
[----:B------:R-:W0:Y:S02]  /*cb30*/  F2I.U64.TRUNC R2, R3 ;  /* 0x0000000300027311 */ /* 0x000e24000020d800 */
[----:B0-----:R-:W-:Y:S01]  /*cb40*/  STG.E.64 desc[UR36][R16.64], R2 ;  /* 0x0000000210007986 */ /* 0x001fe2000c101b24 */
[----:B------:R-:W-:Y:S05]  /*cb50*/  EXIT ;  /* 0x000000000000794d */ /* 0x000fea0003800000 */
.L_x_3777:
[----:B------:R-:W-:-:S06]  /*cb60*/  IMAD.U32 R3, R3, 0x10000, RZ ;  /* 0x0001000003037824 */ /* 0x000fcc00078e00ff */
[----:B------:R-:W0:Y:S02]  /*cb70*/  F2I.FTZ.U32.TRUNC.NTZ R3, R3 ;  /* 0x0000000300037305 */ /* 0x000e24000021f000 */
[----:B0-----:R-:W-:Y:S01]  /*cb80*/  STG.E desc[UR36][R16.64], R3 ;  /* 0x0000000310007986 */ /* 0x001fe2000c101924 */
[----:B------:R-:W-:Y:S05]  /*cb90*/  EXIT ;  /* 0x000000000000794d */ /* 0x000fea0003800000 */
.L_x_3780:
        /* <DEDUP_REMOVED lines=14> */
.L_x_8044:


//--------------------- .text._ZN2at6native27unrolled_elementwise_kernelINS0_13AUnaryFunctorIN3c108BFloat16ES4_S4_ZZZNS0_20copysign_kernel_cudaERNS_18TensorIteratorBaseEENKUlvE_clEvENKUlvE1_clEvEUlS4_S4_E_EESt5arrayIPcLm2EELi4E23TrivialOffsetCalculatorILi1EjESF_NS0_6memory12LoadWithCastILi1EEENSG_13StoreWithCastILi1EEEEEviT_T0_T2_T3_T4_T5_ --------------------------
	.section	.text._ZN2at6native27unrolled_elementwise_kernelINS0_13AUnaryFunctorIN3c108BFloat16ES4_S4_ZZZNS0_20copysign_kernel_cudaERNS_18TensorIteratorBaseEENKUlvE_clEvENKUlvE1_clEvEUlS4_S4_E_EESt5arrayIPcLm2EELi4E23TrivialOffsetCalculatorILi1EjESF_NS0_6memory12LoadWithCastILi1EEENSG_13StoreWithCastILi1EEEEEviT_T0_T2_T3_T4_T5_,"ax",@progbits
	.align	128
        .global         _ZN2at6native27unrolled_elementwise_kernelINS0_13AUnaryFunctorIN3c108BFloat16ES4_S4_ZZZNS0_20copysign_kernel_cudaERNS_18TensorIteratorBaseEENKUlvE_clEvENKUlvE1_clEvEUlS4_S4_E_EESt5arrayIPcLm2EELi4E23TrivialOffsetCalculatorILi1EjESF_NS0_6memory12LoadWithCastILi1EEENSG_13StoreWithCastILi1EEEEEviT_T0_T2_T3_T4_T5_
        .type           _ZN2at6native27unrolled_elementwise_kernelINS0_13AUnaryFunctorIN3c108BFloat16ES4_S4_ZZZNS0_20copysign_kernel_cudaERNS_18TensorIteratorBaseEENKUlvE_clEvENKUlvE1_clEvEUlS4_S4_E_EESt5arrayIPcLm2EELi4E23TrivialOffsetCalculatorILi1EjESF_NS0_6memory12LoadWithCastILi1EEENSG_13StoreWithCastILi1EEEEEviT_T0_T2_T3_T4_T5_,@function
        .size           _ZN2at6native27unrolled_elementwise_kernelINS0_13AUnaryFunctorIN3c108BFloat16ES4_S4_ZZZNS0_20copysign_kernel_cudaERNS_18TensorIteratorBaseEENKUlvE_clEvENKUlvE1_clEvEUlS4_S4_E_EESt5arrayIPcLm2EELi4E23TrivialOffsetCalculatorILi1EjESF_NS0_6memory12LoadWithCastILi1EEENSG_13StoreWithCastILi1EEEEEviT_T0_T2_T3_T4_T5_,(.L_x_8045 - _ZN2at6native27unrolled_elementwise_kernelINS0_13AUnaryFunctorIN3c108BFloat16ES4_S4_ZZZNS0_20copysign_kernel_cudaERNS_18TensorIteratorBaseEENKUlvE_clEvENKUlvE1_clEvEUlS4_S4_E_EESt5arrayIPcLm2EELi4E23TrivialOffsetCalculatorILi1EjESF_NS0_6memory12LoadWithCastILi1EEENSG_13StoreWithCastILi1EEEEEviT_T0_T2_T3_T4_T5_)
        .other          _ZN2at6native27unrolled_elementwise_kernelINS0_13AUnaryFunctorIN3c108BFloat16ES4_S4_ZZZNS0_20copysign_kernel_cudaERNS_18TensorIteratorBaseEENKUlvE_clEvENKUlvE1_clEvEUlS4_S4_E_EESt5arrayIPcLm2EELi4E23TrivialOffsetCalculatorILi1EjESF_NS0_6memory12LoadWithCastILi1EEENSG_13StoreWithCastILi1EEEEEviT_T0_T2_T3_T4_T5_,@"STO_CUDA_ENTRY STV_DEFAULT"
_ZN2at6native27unrolled_elementwise_kernelINS0_13AUnaryFunctorIN3c108BFloat16ES4_S4_ZZZNS0_20copysign_kernel_cudaERNS_18TensorIteratorBaseEENKUlvE_clEvENKUlvE1_clEvEUlS4_S4_E_EESt5arrayIPcLm2EELi4E23TrivialOffsetCalculatorILi1EjESF_NS0_6memory12LoadWithCastILi1EEENSG_13StoreWithCastILi1EEEEEviT_T0_T2_T3_T4_T5_:
.text._ZN2at6native27unrolled_elementwise_kernelINS0_13AUnaryFunctorIN3c108BFloat16ES4_S4_ZZZNS0_20copysign_kernel_cudaERNS_18TensorIteratorBaseEENKUlvE_clEvENKUlvE1_clEvEUlS4_S4_E_EESt5arrayIPcLm2EELi4E23TrivialOffsetCalculatorILi1EjESF_NS0_6memory12LoadWithCastILi1EEENSG_13StoreWithCastILi1EEEEEviT_T0_T2_T3_T4_T5_:
        /* <DEDUP_REMOVED lines=34> */
.L_x_3786:
[----:B------:R-:W2:Y:S02]  /*0220*/  LDG.E.U8 R4, desc[UR36][R4.64] ;  /* 0x0000002404047981 */ /* 0x000ea4000c1e1100 */
[----:B--2---:R-:W-:-:S04]  /*0230*/  I2FP.F32.U32 R0, R4 ;  /* 0x0000000400007245 */ /* 0x004fc80000201000 */
[----:B------:R-:W-:-:S04]  /*0240*/  F2FP.BF16.F32.PACK_AB R0, RZ, R0 ;  /* 0x00000000ff00723e */ /* 0x000fc800000010ff */
[----:B------:R-:W-:Y:S01]  /*0250*/  PRMT R17, R0, 0x7610, R17 ;  /* 0x0000761000117816 */ /* 0x000fe20000000011 */
[----:B------:R-:W-:Y:S06]  /*0260*/  BRA `(.L_x_3788) ;  /* 0x0000000c00cc7947 */ /* 0x000fec0003800000 */
.L_x_3785:
        /* <DEDUP_REMOVED lines=11> */
.L_x_3790:
[----:B------:R-:W2:Y:S02]  /*0320*/  LDG.E R4, desc[UR36][R4.64] ;  /* 0x0000002404047981 */ /* 0x000ea4000c1e1900 */
[----:B--2---:R-:W-:-:S04]  /*0330*/  I2FP.F32.S32 R0, R4 ;  /* 0x0000000400007245 */ /* 0x004fc80000201400 */
[----:B------:R-:W-:-:S04]  /*0340*/  F2FP.BF16.F32.PACK_AB R0, RZ, R0 ;  /* 0x00000000ff00723e */ /* 0x000fc800000010ff */
[----:B------:R-:W-:Y:S01]  /*0350*/  PRMT R17, R0, 0x7610, R17 ;  /* 0x0000761000117816 */ /* 0x000fe20000000011 */
[----:B------:R-:W-:Y:S06]  /*0360*/  BRA `(.L_x_3788) ;  /* 0x0000000c008c7947 */ /* 0x000fec0003800000 */
.L_x_3789:
[----:B------:R-:W2:Y:S02]  /*0370*/  LDG.E.U16 R4, desc[UR36][R4.64] ;  /* 0x0000002404047981 */ /* 0x000ea4000c1e1500 */
[----:B--2---:R-:W0:Y:S02]  /*0380*/  I2F.S16 R0, R4 ;  /* 0x0000000400007306 */ /* 0x004e240000101400 */
[----:B0-----:R-:W-:-:S04]  /*0390*/  F2FP.BF16.F32.PACK_AB R0, RZ, R0 ;  /* 0x00000000ff00723e */ /* 0x001fc800000010ff */
[----:B------:R-:W-:Y:S01]  /*03a0*/  PRMT R17, R0, 0x7610, R17 ;  /* 0x0000761000117816 */ /* 0x000fe20000000011 */
[----:B------:R-:W-:Y:S06]  /*03b0*/  BRA `(.L_x_3788) ;  /* 0x0000000c00787947 */ /* 0x000fec0003800000 */
.L_x_3784:
        /* <DEDUP_REMOVED lines=9> */
.L_x_3792:
[----:B------:R-:W2:Y:S02]  /*0450*/  LDG.E.U16 R0, desc[UR36][R4.64] ;  /* 0x0000002404007981 */ /* 0x000ea4000c1e1500 */
[----:B--2---:R-:W-:-:S05]  /*0460*/  HADD2.F32 R0, -RZ, R0.H0_H0 ;  /* 0x20000000ff007230 */ /* 0x004fca0000004100 */
[----:B------:R-:W-:-:S04]  /*0470*/  F2FP.BF16.F32.PACK_AB R0, RZ, R0 ;  /* 0x00000000ff00723e */ /* 0x000fc800000010ff */
[----:B------:R-:W-:Y:S01]  /*0480*/  PRMT R17, R0, 0x7610, R17 ;  /* 0x0000761000117816 */ /* 0x000fe20000000011 */
[----:B------:R-:W-:Y:S06]  /*0490*/  BRA `(.L_x_3788) ;  /* 0x0000000c00407947 */ /* 0x000fec0003800000 */
.L_x_3791:
        /* <DEDUP_REMOVED lines=9> */
.L_x_3794:
[----:B------:R-:W2:Y:S02]  /*0530*/  LDG.E.U16 R4, desc[UR36][R4.64] ;  /* 0x0000002404047981 */ /* 0x000ea4000c1e1500 */
[----:B--2---:R-:W-:-:S05]  /*0540*/  HADD2.F32 R0, -RZ, R4.H0_H0 ;  /* 0x20000004ff007230 */ /* 0x004fca0000004100 */
[----:B------:R-:W-:-:S04]  /*0550*/  F2FP.BF16.F32.PACK_AB R0, RZ, R0 ;  /* 0x00000000ff00723e */ /* 0x000fc800000010ff */
[----:B------:R-:W-:Y:S01]  /*0560*/  PRMT R17, R0, 0x7610, R17 ;  /* 0x0000761000117816 */ /* 0x000fe20000000011 */
[----:B------:R-:W-:Y:S06]  /*0570*/  BRA `(.L_x_3788) ;  /* 0x0000000c00087947 */ /* 0x000fec0003800000 */
.L_x_3793:
        /* <DEDUP_REMOVED lines=9> */
.L_x_3783:
        /* <DEDUP_REMOVED lines=14> */
.L_x_3797:
        /* <DEDUP_REMOVED lines=9> */
.L_x_3796:
        /* <DEDUP_REMOVED lines=28> */
.L_x_3799:
        /* <DEDUP_REMOVED lines=16> */
.L_x_3798:
[----:B------:R0:W5:Y:S01]  /*0a40*/  LDG.E.U16 R17, desc[UR36][R4.64] ;  /* 0x0000002404117981 */ /* 0x000162000c1e1500 */
[----:B------:R-:W-:Y:S05]  /*0a50*/  BRA `(.L_x_3788) ;  /* 0x0000000400d07947 */ /* 0x000fea0003800000 */
.L_x_3795:
        /* <DEDUP_REMOVED lines=13> */
.L_x_3802:
        /* <DEDUP_REMOVED lines=21> */
.L_x_3806:
[----:B------:R-:W-:Y:S05]  /*0c80*/  BSYNC B1 ;  /* 0x0000000000017941 */ /* 0x000fea0003800000 */
.L_x_3805:
[----:B------:R-:W-:Y:S01]  /*0c90*/  LEA R5, R0, 0x3b800000, 0x17 ;  /* 0x3b80000000057811 */ /* 0x000fe200078eb8ff */
[----:B------:R-:W-:-:S05]  /*0ca0*/  IMAD.SHL.U32 R0, R3, 0x100000, RZ ;  /* 0x0010000003007824 */ /* 0x000fca00078e00ff */
[----:B------:R-:W-:-:S07]  /*0cb0*/  LOP3.LUT R0, R5, R0, R6, 0xfe, !PT ;  /* 0x0000000005007212 */ /* 0x000fce00078efe06 */
.L_x_3804:
[----:B------:R-:W-:Y:S05]  /*0cc0*/  BSYNC B0 ;  /* 0x0000000000007941 */ /* 0x000fea0003800000 */
.L_x_3803:
[----:B------:R-:W-:-:S04]  /*0cd0*/  F2FP.BF16.F32.PACK_AB R0, RZ, R0 ;  /* 0x00000000ff00723e */ /* 0x000fc800000010ff */
[----:B------:R-:W-:Y:S01]  /*0ce0*/  PRMT R17, R0, 0x7610, R17 ;  /* 0x0000761000117816 */ /* 0x000fe20000000011 */
[----:B------:R-:W-:Y:S06]  /*0cf0*/  BRA `(.L_x_3788) ;  /* 0x0000000400287947 */ /* 0x000fec0003800000 */
.L_x_3801:
        /* <DEDUP_REMOVED lines=21> */
.L_x_3810:
[----:B------:R-:W-:Y:S05]  /*0e50*/  BSYNC B1 ;  /* 0x0000000000017941 */ /* 0x000fea0003800000 */
.L_x_3809:
[----:B------:R-:W-:Y:S01]  /*0e60*/  LEA R5, R0, 0x37800000, 0x17 ;  /* 0x3780000000057811 */ /* 0x000fe200078eb8ff */
[----:B------:R-:W-:-:S05]  /*0e70*/  IMAD.SHL.U32 R0, R3, 0x200000, RZ ;  /* 0x0020000003007824 */ /* 0x000fca00078e00ff */
[----:B------:R-:W-:-:S07]  /*0e80*/  LOP3.LUT R0, R5, R0, R6, 0xfe, !PT ;  /* 0x0000000005007212 */ /* 0x000fce00078efe06 */
.L_x_3808:
[----:B------:R-:W-:Y:S05]  /*0e90*/  BSYNC B0 ;  /* 0x0000000000007941 */ /* 0x000fea0003800000 */
.L_x_3807:
[----:B------:R-:W-:-:S04]  /*0ea0*/  F2FP.BF16.F32.PACK_AB R0, RZ, R0 ;  /* 0x00000000ff00723e */ /* 0x000fc800000010ff */
[----:B------:R-:W-:Y:S01]  /*0eb0*/  PRMT R17, R0, 0x7610, R17 ;  /* 0x0000761000117816 */ /* 0x000fe20000000011 */
[----:B------:R-:W-:Y:S06]  /*0ec0*/  BRA `(.L_x_3788) ;  /* 0x0000000000b47947 */ /* 0x000fec0003800000 */
.L_x_3800:
        /* <DEDUP_REMOVED lines=14> */
.L_x_3814:
[----:B------:R-:W-:Y:S05]  /*0fb0*/  BSYNC B0 ;  /* 0x0000000000007941 */ /* 0x000fea0003800000 */
.L_x_3813:
[----:B------:R-:W-:-:S04]  /*0fc0*/  F2FP.BF16.F32.PACK_AB R0, RZ, R0 ;  /* 0x00000000ff00723e */ /* 0x000fc800000010ff */
[----:B------:R-:W-:Y:S01]  /*0fd0*/  PRMT R17, R0, 0x7610, R17 ;  /* 0x0000761000117816 */ /* 0x000fe20000000011 */
[----:B------:R-:W-:Y:S06]  /*0fe0*/  BRA `(.L_x_3788) ;  /* 0x00000000006c7947 */ /* 0x000fec0003800000 */
.L_x_3787:
        /* <DEDUP_REMOVED lines=16> */
.L_x_3815:
[----:B------:R-:W-:Y:S01]  /*10f0*/  PRMT R17, RZ, 0x7610, R17 ;  /* 0x00007610ff117816 */ /* 0x000fe20000000011 */
[----:B------:R-:W-:Y:S06]  /*1100*/  BRA `(.L_x_3788) ;  /* 0x0000000000247947 */ /* 0x000fec0003800000 */
.L_x_3812:
[----:B------:R-:W2:Y:S02]  /*1110*/  LDG.E.64 R4, desc[UR36][R4.64] ;  /* 0x0000002404047981 */ /* 0x000ea4000c1e1b00 */
[----:B--2---:R-:W0:Y:S02]  /*1120*/  I2F.U64 R0, R4 ;  /* 0x0000000400007312 */ /* 0x004e240000301000 */
[----:B0-----:R-:W-:-:S04]  /*1130*/  F2FP.BF16.F32.PACK_AB R0, RZ, R0 ;  /* 0x00000000ff00723e */ /* 0x001fc800000010ff */
[----:B------:R-:W-:Y:S01]  /*1140*/  PRMT R17, R0, 0x7610, R17 ;  /* 0x0000761000117816 */ /* 0x000fe20000000011 */
[----:B------:R-:W-:Y:S06]  /*1150*/  BRA `(.L_x_3788) ;  /* 0x0000000000107947 */ /* 0x000fec0003800000 */
.L_x_3811:
[----:B------:R-:W2:Y:S02]  /*1160*/  LDG.E R4, desc[UR36][R4.64] ;  /* 0x0000002404047981 */ /* 0x000ea4000c1e1900 */
[----:B--2---:R-:W-:-:S04]  /*1170*/  I2FP.F32.U32 R0, R4 ;  /* 0x0000000400007245 */ /* 0x004fc80000201000 */
[----:B------:R-:W-:-:S04]  /*1180*/  F2FP.BF16.F32.PACK_AB R0, RZ, R0 ;  /* 0x00000000ff00723e */ /* 0x000fc800000010ff */
[----:B------:R-:W-:-:S07]  /*1190*/  PRMT R17, R0, 0x7610, R17 ;  /* 0x0000761000117816 */ /* 0x000fce0000000011 */
.L_x_3788:
[----:B------:R-:W1:Y:S02]  /*11a0*/  S2R R23, SR_TID.X ;  /* 0x0000000000177919 */ /* 0x000e640000002100 */
[----:B-1----:R-:W-:-:S07]  /*11b0*/  VIADD R23, R23, 0x80 ;  /* 0x0000008017177836 */ /* 0x002fce0000000000 */
.L_x_3782:
[----:B------:R-:W-:Y:S05]  /*11c0*/  BSYNC B6 ;  /* 0x0000000000067941 */ /* 0x000fea0003800000 */
.L_x_3781:
        /* <DEDUP_REMOVED lines=26> */
.L_x_3821:
[----:B------:R-:W2:Y:S02]  /*1370*/  LDG.E.U8 R4, desc[UR36][R4.64] ;  /* 0x0000002404047981 */ /* 0x000ea4000c1e1100 */
[----:B--2---:R-:W-:-:S04]  /*1380*/  I2FP.F32.U32 R0, R4 ;  /* 0x0000000400007245 */ /* 0x004fc80000201000 */
[----:B------:R-:W-:-:S04]  /*1390*/  F2FP.BF16.F32.PACK_AB R0, RZ, R0 ;  /* 0x00000000ff00723e */ /* 0x000fc800000010ff */
[----:B------:R-:W-:Y:S01]  /*13a0*/  PRMT R18, R0, 0x7610, R18 ;  /* 0x0000761000127816 */ /* 0x000fe20000000012 */
[----:B------:R-:W-:Y:S06]  /*13b0*/  BRA `(.L_x_3823) ;  /* 0x0000000c00c87947 */ /* 0x000fec0003800000 */
.L_x_3820:
        /* <DEDUP_REMOVED lines=11> */
.L_x_3825:
[----:B------:R-:W2:Y:S02]  /*1470*/  LDG.E R4, desc[UR36][R4.64] ;  /* 0x0000002404047981 */ /* 0x000ea4000c1e1900 */
[----:B--2---:R-:W-:-:S04]  /*1480*/  I2FP.F32.S32 R0, R4 ;  /* 0x0000000400007245 */ /* 0x004fc80000201400 */
[----:B------:R-:W-:-:S04]  /*1490*/  F2FP.BF16.F32.PACK_AB R0, RZ, R0 ;  /* 0x00000000ff00723e */ /* 0x000fc800000010ff */
[----:B------:R-:W-:Y:S01]  /*14a0*/  PRMT R18, R0, 0x7610, R18 ;  /* 0x0000761000127816 */ /* 0x000fe20000000012 */
[----:B------:R-:W-:Y:S06]  /*14b0*/  BRA `(.L_x_3823) ;  /* 0x0000000c00887947 */ /* 0x000fec0003800000 */
.L_x_3824:
[----:B------:R-:W2:Y:S02]  /*14c0*/  LDG.E.U16 R4, desc[UR36][R4.64] ;  /* 0x0000002404047981 */ /* 0x000ea4000c1e1500 */
[----:B--2---:R-:W0:Y:S02]  /*14d0*/  I2F.S16 R0, R4 ;  /* 0x0000000400007306 */ /* 0x004e240000101400 */
[----:B0-----:R-:W-:-:S04]  /*14e0*/  F2FP.BF16.F32.PACK_AB R0, RZ, R0 ;  /* 0x00000000ff00723e */ /* 0x001fc800000010ff */
[----:B------:R-:W-:Y:S01]  /*14f0*/  PRMT R18, R0, 0x7610, R18 ;  /* 0x0000761000127816 */ /* 0x000fe20000000012 */
[----:B------:R-:W-:Y:S06]  /*1500*/  BRA `(.L_x_3823) ;  /* 0x0000000c00747947 */ /* 0x000fec0003800000 */
.L_x_3819:
        /* <DEDUP_REMOVED lines=9> */
.L_x_3827:
[----:B------:R-:W2:Y:S02]  /*15a0*/  LDG.E.U16 R0, desc[UR36][R4.64] ;  /* 0x0000002404007981 */ /* 0x000ea4000c1e1500 */
[----:B--2---:R-:W-:-:S05]  /*15b0*/  HADD2.F32 R0, -RZ, R0.H0_H0 ;  /* 0x20000000ff007230 */ /* 0x004fca0000004100 */
[----:B------:R-:W-:-:S04]  /*15c0*/  F2FP.BF16.F32.PACK_AB R0, RZ, R0 ;  /* 0x00000000ff00723e */ /* 0x000fc800000010ff */
[----:B------:R-:W-:Y:S01]  /*15d0*/  PRMT R18, R0, 0x7610, R18 ;  /* 0x0000761000127816 */ /* 0x000fe20000000012 */
[----:B------:R-:W-:Y:S06]  /*15e0*/  BRA `(.L_x_3823) ;  /* 0x0000000c003c7947 */ /* 0x000fec0003800000 */
.L_x_3826:
        /* <DEDUP_REMOVED lines=9> */
.L_x_3829:
[----:B------:R-:W2:Y:S02]  /*1680*/  LDG.E.U16 R4, desc[UR36][R4.64] ;  /* 0x0000002404047981 */ /* 0x000ea4000c1e1500 */
[----:B--2---:R-:W-:-:S05]  /*1690*/  HADD2.F32 R0, -RZ, R4.H0_H0 ;  /* 0x20000004ff007230 */ /* 0x004fca0000004100 */
[----:B------:R-:W-:-:S04]  /*16a0*/  F2FP.BF16.F32.PACK_AB R0, RZ, R0 ;  /* 0x00000000ff00723e */ /* 0x000fc800000010ff */
[----:B------:R-:W-:Y:S01]  /*16b0*/  PRMT R18, R0, 0x7610, R18 ;  /* 0x0000761000127816 */ /* 0x000fe20000000012 */
[----:B------:R-:W-:Y:S06]  /*16c0*/  BRA `(.L_x_3823) ;  /* 0x0000000c00047947 */ /* 0x000fec0003800000 */
.L_x_3828:
        /* <DEDUP_REMOVED lines=9> */
.L_x_3818:
        /* <DEDUP_REMOVED lines=14> */
.L_x_3832:
        /* <DEDUP_REMOVED lines=9> */
.L_x_3831:
        /* <DEDUP_REMOVED lines=28> */
.L_x_3834:
        /* <DEDUP_REMOVED lines=15> */
.L_x_3833:
[----:B------:R0:W5:Y:S01]  /*1b80*/  LDG.E.U16 R18, desc[UR36][R4.64] ;  /* 0x0000002404127981 */ /* 0x000162000c1e1500 */
[----:B------:R-:W-:Y:S05]  /*1b90*/  BRA `(.L_x_3823) ;  /* 0x0000000400d07947 */ /* 0x000fea0003800000 */
.L_x_3830:
        /* <DEDUP_REMOVED lines=13> */
.L_x_3837:
        /* <DEDUP_REMOVED lines=21> */
.L_x_3841:
[----:B------:R-:W-:Y:S05]  /*1dc0*/  BSYNC B1 ;  /* 0x0000000000017941 */ /* 0x000fea0003800000 */
.L_x_3840:
[----:B------:R-:W-:Y:S01]  /*1dd0*/  LEA R5, R0, 0x3b800000, 0x17 ;  /* 0x3b80000000057811 */ /* 0x000fe200078eb8ff */
[----:B------:R-:W-:-:S05]  /*1de0*/  IMAD.SHL.U32 R0, R3, 0x100000, RZ ;  /* 0x0010000003007824 */ /* 0x000fca00078e00ff */
[----:B------:R-:W-:-:S07]  /*1df0*/  LOP3.LUT R0, R5, R0, R6, 0xfe, !PT ;  /* 0x0000000005007212 */ /* 0x000fce00078efe06 */
.L_x_3839:
[----:B------:R-:W-:Y:S05]  /*1e00*/  BSYNC B0 ;  /* 0x0000000000007941 */ /* 0x000fea0003800000 */
.L_x_3838:
[----:B------:R-:W-:-:S04]  /*1e10*/  F2FP.BF16.F32.PACK_AB R0, RZ, R0 ;  /* 0x00000000ff00723e */ /* 0x000fc800000010ff */
[----:B------:R-:W-:Y:S01]  /*1e20*/  PRMT R18, R0, 0x7610, R18 ;  /* 0x0000761000127816 */ /* 0x000fe20000000012 */
[----:B------:R-:W-:Y:S06]  /*1e30*/  BRA `(.L_x_3823) ;  /* 0x0000000400287947 */ /* 0x000fec0003800000 */
.L_x_3836:
        /* <DEDUP_REMOVED lines=21> */
.L_x_3845:
[----:B------:R-:W-:Y:S05]  /*1f90*/  BSYNC B1 ;  /* 0x0000000000017941 */ /* 0x000fea0003800000 */
.L_x_3844:
[----:B------:R-:W-:Y:S01]  /*1fa0*/  LEA R5, R0, 0x37800000, 0x17 ;  /* 0x3780000000057811 */ /* 0x000fe200078eb8ff */
[----:B------:R-:W-:-:S05]  /*1fb0*/  IMAD.SHL.U32 R0, R3, 0x200000, RZ ;  /* 0x0020000003007824 */ /* 0x000fca00078e00ff */
[----:B------:R-:W-:-:S07]  /*1fc0*/  LOP3.LUT R0, R5, R0, R6, 0xfe, !PT ;  /* 0x0000000005007212 */ /* 0x000fce00078efe06 */
.L_x_3843:
[----:B------:R-:W-:Y:S05]  /*1fd0*/  BSYNC B0 ;  /* 0x0000000000007941 */ /* 0x000fea0003800000 */
.L_x_3842:
[----:B------:R-:W-:-:S04]  /*1fe0*/  F2FP.BF16.F32.PACK_AB R0, RZ, R0 ;  /* 0x00000000ff00723e */ /* 0x000fc800000010ff */
[----:B------:R-:W-:Y:S01]  /*1ff0*/  PRMT R18, R0, 0x7610, R18 ;  /* 0x0000761000127816 */ /* 0x000fe20000000012 */
[----:B------:R-:W-:Y:S06]  /*2000*/  BRA `(.L_x_3823) ;  /* 0x0000000000b47947 */ /* 0x000fec0003800000 */
.L_x_3835:
        /* <DEDUP_REMOVED lines=14> */
.L_x_3849:
[----:B------:R-:W-:Y:S05]  /*20f0*/  BSYNC B0 ;  /* 0x0000000000007941 */ /* 0x000fea0003800000 */
.L_x_3848:
[----:B------:R-:W-:-:S04]  /*2100*/  F2FP.BF16.F32.PACK_AB R0, RZ, R0 ;  /* 0x00000000ff00723e */ /* 0x000fc800000010ff */
[----:B------:R-:W-:Y:S01]  /*2110*/  PRMT R18, R0, 0x7610, R18 ;  /* 0x0000761000127816 */ /* 0x000fe20000000012 */
[----:B------:R-:W-:Y:S06]  /*2120*/  BRA `(.L_x_3823) ;  /* 0x00000000006c7947 */ /* 0x000fec0003800000 */
.L_x_3822:
        /* <DEDUP_REMOVED lines=16> */
.L_x_3850:
[----:B------:R-:W-:Y:S01]  /*2230*/  PRMT R18, RZ, 0x7610, R18 ;  /* 0x00007610ff127816 */ /* 0x000fe20000000012 */
[----:B------:R-:W-:Y:S06]  /*2240*/  BRA `(.L_x_3823) ;  /* 0x0000000000247947 */ /* 0x000fec0003800000 */
.L_x_3847:
[----:B------:R-:W2:Y:S02]  /*2250*/  LDG.E.64 R4, desc[UR36][R4.64] ;  /* 0x0000002404047981 */ /* 0x000ea4000c1e1b00 */
[----:B--2---:R-:W0:Y:S02]  /*2260*/  I2F.U64 R0, R4 ;  /* 0x0000000400007312 */ /* 0x004e240000301000 */
[----:B0-----:R-:W-:-:S04]  /*2270*/  F2FP.BF16.F32.PACK_AB R0, RZ, R0 ;  /* 0x00000000ff00723e */ /* 0x001fc800000010ff */
[----:B------:R-:W-:Y:S01]  /*2280*/  PRMT R18, R0, 0x7610, R18 ;  /* 0x0000761000127816 */ /* 0x000fe20000000012 */
[----:B------:R-:W-:Y:S06]  /*2290*/  BRA `(.L_x_3823) ;  /* 0x0000000000107947 */ /* 0x000fec0003800000 */
.L_x_3846:
[----:B------:R-:W2:Y:S02]  /*22a0*/  LDG.E R4, desc[UR36][R4.64] ;  /* 0x0000002404047981 */ /* 0x000ea4000c1e1900 */
[----:B--2---:R-:W-:-:S04]  /*22b0*/  I2FP.F32.U32 R0, R4 ;  /* 0x0000000400007245 */ /* 0x004fc80000201000 */
[----:B------:R-:W-:-:S04]  /*22c0*/  F2FP.BF16.F32.PACK_AB R0, RZ, R0 ;  /* 0x00000000ff00723e */ /* 0x000fc800000010ff */
[----:B------:R-:W-:-:S07]  /*22d0*/  PRMT R18, R0, 0x7610, R18 ;  /* 0x0000761000127816 */ /* 0x000fce0000000012 */
.L_x_3823:
[----:B------:R-:W-:-:S07]  /*22e0*/  VIADD R23, R23, 0x80 ;  /* 0x0000008017177836 */ /* 0x000fce0000000000 */
.L_x_3817:
[----:B------:R-:W-:Y:S05]  /*22f0*/  BSYNC B6 ;  /* 0x0000000000067941 */ /* 0x000fea0003800000 */
.L_x_3816:
        /* <DEDUP_REMOVED lines=28> */
.L_x_3856:
[----:B------:R-:W2:Y:S02]  /*24c0*/  LDG.E.U8 R4, desc[UR36][R4.64] ;  /* 0x0000002404047981 */ /* 0x000ea4000c1e1100 */
[----:B--2---:R-:W-:-:S04]  /*24d0*/  I2FP.F32.U32 R0, R4 ;  /* 0x0000000400007245 */ /* 0x004fc80000201000 */
[----:B------:R-:W-:-:S04]  /*24e0*/  F2FP.BF16.F32.PACK_AB R0, RZ, R0 ;  /* 0x00000000ff00723e */ /* 0x000fc800000010ff */
[----:B------:R-:W-:Y:S01]  /*24f0*/  PRMT R24, R0, 0x7610, R24 ;  /* 0x0000761000187816 */ /* 0x000fe20000000018 */
[----:B------:R-:W-:Y:S06]  /*2500*/  BRA `(.L_x_3858) ;  /* 0x0000000c00c87947 */ /* 0x000fec0003800000 */
.L_x_3855:
        /* <DEDUP_REMOVED lines=11> */
.L_x_3860:
[----:B------:R-:W2:Y:S02]  /*25c0*/  LDG.E R4, desc[UR36][R4.64] ;  /* 0x0000002404047981 */ /* 0x000ea4000c1e1900 */
[----:B--2---:R-:W-:-:S04]  /*25d0*/  I2FP.F32.S32 R0, R4 ;  /* 0x0000000400007245 */ /* 0x004fc80000201400 */
[----:B------:R-:W-:-:S04]  /*25e0*/  F2FP.BF16.F32.PACK_AB R0, RZ, R0 ;  /* 0x00000000ff00723e */ /* 0x000fc800000010ff */
[----:B------:R-:W-:Y:S01]  /*25f0*/  PRMT R24, R0, 0x7610, R24 ;  /* 0x0000761000187816 */ /* 0x000fe20000000018 */
[----:B------:R-:W-:Y:S06]  /*2600*/  BRA `(.L_x_3858) ;  /* 0x0000000c00887947 */ /* 0x000fec0003800000 */
.L_x_3859:
[----:B------:R-:W2:Y:S02]  /*2610*/  LDG.E.U16 R4, desc[UR36][R4.64] ;  /* 0x0000002404047981 */ /* 0x000ea4000c1e1500 */
[----:B--2---:R-:W0:Y:S02]  /*2620*/  I2F.S16 R0, R4 ;  /* 0x0000000400007306 */ /* 0x004e240000101400 */
[----:B0-----:R-:W-:-:S04]  /*2630*/  F2FP.BF16.F32.PACK_AB R0, RZ, R0 ;  /* 0x00000000ff00723e */ /* 0x001fc800000010ff */
[----:B------:R-:W-:Y:S01]  /*2640*/  PRMT R24, R0, 0x7610, R24 ;  /* 0x0000761000187816 */ /* 0x000fe20000000018 */
[----:B------:R-:W-:Y:S06]  /*2650*/  BRA `(.L_x_3858) ;  /* 0x0000000c00747947 */ /* 0x000fec0003800000 */
.L_x_3854:
        /* <DEDUP_REMOVED lines=9> */
.L_x_3862:
[----:B------:R-:W2:Y:S02]  /*26f0*/  LDG.E.U16 R0, desc[UR36][R4.64] ;  /* 0x0000002404007981 */ /* 0x000ea4000c1e1500 */
[----:B--2---:R-:W-:-:S05]  /*2700*/  HADD2.F32 R0, -RZ, R0.H0_H0 ;  /* 0x20000000ff007230 */ /* 0x004fca0000004100 */
[----:B------:R-:W-:-:S04]  /*2710*/  F2FP.BF16.F32.PACK_AB R0, RZ, R0 ;  /* 0x00000000ff00723e */ /* 0x000fc800000010ff */
[----:B------:R-:W-:Y:S01]  /*2720*/  PRMT R24, R0, 0x7610, R24 ;  /* 0x0000761000187816 */ /* 0x000fe20000000018 */
[----:B------:R-:W-:Y:S06]  /*2730*/  BRA `(.L_x_3858) ;  /* 0x0000000c003c7947 */ /* 0x000fec0003800000 */
.L_x_3861:
        /* <DEDUP_REMOVED lines=9> */
.L_x_3864:
[----:B------:R-:W2:Y:S02]  /*27d0*/  LDG.E.U16 R4, desc[UR36][R4.64] ;  /* 0x0000002404047981 */ /* 0x000ea4000c1e1500 */
[----:B--2---:R-:W-:-:S05]  /*27e0*/  HADD2.F32 R0, -RZ, R4.H0_H0 ;  /* 0x20000004ff007230 */ /* 0x004fca0000004100 */
[----:B------:R-:W-:-:S04]  /*27f0*/  F2FP.BF16.F32.PACK_AB R0, RZ, R0 ;  /* 0x00000000ff00723e */ /* 0x000fc800000010ff */
[----:B------:R-:W-:Y:S01]  /*2800*/  PRMT R24, R0, 0x7610, R24 ;  /* 0x0000761000187816 */ /* 0x000fe20000000018 */
[----:B------:R-:W-:Y:S06]  /*2810*/  BRA `(.L_x_3858) ;  /* 0x0000000c00047947 */ /* 0x000fec0003800000 */
.L_x_3863:
        /* <DEDUP_REMOVED lines=9> */
.L_x_3853:
        /* <DEDUP_REMOVED lines=14> */
.L_x_3867:
        /* <DEDUP_REMOVED lines=9> */
.L_x_3866:
        /* <DEDUP_REMOVED lines=28> */
.L_x_3869:
        /* <DEDUP_REMOVED lines=15> */
.L_x_3868:
[----:B------:R0:W5:Y:S01]  /*2cd0*/  LDG.E.U16 R24, desc[UR36][R4.64] ;  /* 0x0000002404187981 */ /* 0x000162000c1e1500 */
[----:B------:R-:W-:Y:S05]  /*2ce0*/  BRA `(.L_x_3858) ;  /* 0x0000000400d07947 */ /* 0x000fea0003800000 */
.L_x_3865:
        /* <DEDUP_REMOVED lines=13> */
.L_x_3872:
        /* <DEDUP_REMOVED lines=21> */
.L_x_3876:
[----:B------:R-:W-:Y:S05]  /*2f10*/  BSYNC B1 ;  /* 0x0000000000017941 */ /* 0x000fea0003800000 */
.L_x_3875:
[----:B------:R-:W-:Y:S01]  /*2f20*/  LEA R5, R0, 0x3b800000, 0x17 ;  /* 0x3b80000000057811 */ /* 0x000fe200078eb8ff */
[----:B------:R-:W-:-:S05]  /*2f30*/  IMAD.SHL.U32 R0, R3, 0x100000, RZ ;  /* 0x0010000003007824 */ /* 0x000fca00078e00ff */
[----:B------:R-:W-:-:S07]  /*2f40*/  LOP3.LUT R0, R5, R0, R6, 0xfe, !PT ;  /* 0x0000000005007212 */ /* 0x000fce00078efe06 */
.L_x_3874:
[----:B------:R-:W-:Y:S05]  /*2f50*/  BSYNC B0 ;  /* 0x0000000000007941 */ /* 0x000fea0003800000 */
.L_x_3873:
[----:B------:R-:W-:-:S04]  /*2f60*/  F2FP.BF16.F32.PACK_AB R0, RZ, R0 ;  /* 0x00000000ff00723e */ /* 0x000fc800000010ff */
[----:B------:R-:W-:Y:S01]  /*2f70*/  PRMT R24, R0, 0x7610, R24 ;  /* 0x0000761000187816 */ /* 0x000fe20000000018 */
[----:B------:R-:W-:Y:S06]  /*2f80*/  BRA `(.L_x_3858) ;  /* 0x0000000400287947 */ /* 0x000fec0003800000 */
.L_x_3871:
        /* <DEDUP_REMOVED lines=21> */
.L_x_3880:
[----:B------:R-:W-:Y:S05]  /*30e0*/  BSYNC B1 ;  /* 0x0000000000017941 */ /* 0x000fea0003800000 */
.L_x_3879:
[----:B------:R-:W-:Y:S01]  /*30f0*/  LEA R5, R0, 0x37800000, 0x17 ;  /* 0x3780000000057811 */ /* 0x000fe200078eb8ff */
[----:B------:R-:W-:-:S05]  /*3100*/  IMAD.SHL.U32 R0, R3, 0x200000, RZ ;  /* 0x0020000003007824 */ /* 0x000fca00078e00ff */
[----:B------:R-:W-:-:S07]  /*3110*/  LOP3.LUT R0, R5, R0, R6, 0xfe, !PT ;  /* 0x0000000005007212 */ /* 0x000fce00078efe06 */
.L_x_3878:
[----:B------:R-:W-:Y:S05]  /*3120*/  BSYNC B0 ;  /* 0x0000000000007941 */ /* 0x000fea0003800000 */
.L_x_3877:
[----:B------:R-:W-:-:S04]  /*3130*/  F2FP.BF16.F32.PACK_AB R0, RZ, R0 ;  /* 0x00000000ff00723e */ /* 0x000fc800000010ff */
[----:B------:R-:W-:Y:S01]  /*3140*/  PRMT R24, R0, 0x7610, R24 ;  /* 0x0000761000187816 */ /* 0x000fe20000000018 */
[----:B------:R-:W-:Y:S06]  /*3150*/  BRA `(.L_x_3858) ;  /* 0x0000000000b47947 */ /* 0x000fec0003800000 */
.L_x_3870:
        /* <DEDUP_REMOVED lines=14> */
.L_x_3884:
[----:B------:R-:W-:Y:S05]  /*3240*/  BSYNC B0 ;  /* 0x0000000000007941 */ /* 0x000fea0003800000 */
.L_x_3883:
[----:B------:R-:W-:-:S04]  /*3250*/  F2FP.BF16.F32.PACK_AB R0, RZ, R0 ;  /* 0x00000000ff00723e */ /* 0x000fc800000010ff */
[----:B------:R-:W-:Y:S01]  /*3260*/  PRMT R24, R0, 0x7610, R24 ;  /* 0x0000761000187816 */ /* 0x000fe20000000018 */
[----:B------:R-:W-:Y:S06]  /*3270*/  BRA `(.L_x_3858) ;  /* 0x00000000006c7947 */ /* 0x000fec0003800000 */
.L_x_3857:
        /* <DEDUP_REMOVED lines=16> */
.L_x_3885:
[----:B------:R-:W-:Y:S01]  /*3380*/  PRMT R24, RZ, 0x7610, R24 ;  /* 0x00007610ff187816 */ /* 0x000fe20000000018 */
[----:B------:R-:W-:Y:S06]  /*3390*/  BRA `(.L_x_3858) ;  /* 0x0000000000247947 */ /* 0x000fec0003800000 */
.L_x_3882:
[----:B------:R-:W2:Y:S02]  /*33a0*/  LDG.E.64 R4, desc[UR36][R4.64] ;  /* 0x0000002404047981 */ /* 0x000ea4000c1e1b00 */
[----:B--2---:R-:W0:Y:S02]  /*33b0*/  I2F.U64 R0, R4 ;  /* 0x0000000400007312 */ /* 0x004e240000301000 */
[----:B0-----:R-:W-:-:S04]  /*33c0*/  F2FP.BF16.F32.PACK_AB R0, RZ, R0 ;  /* 0x00000000ff00723e */ /* 0x001fc800000010ff */
[----:B------:R-:W-:Y:S01]  /*33d0*/  PRMT R24, R0, 0x7610, R24 ;  /* 0x0000761000187816 */ /* 0x000fe20000000018 */
[----:B------:R-:W-:Y:S06]  /*33e0*/  BRA `(.L_x_3858) ;  /* 0x0000000000107947 */ /* 0x000fec0003800000 */
.L_x_3881:
[----:B------:R-:W2:Y:S02]  /*33f0*/  LDG.E R4, desc[UR36][R4.64] ;  /* 0x0000002404047981 */ /* 0x000ea4000c1e1900 */
[----:B--2---:R-:W-:-:S04]  /*3400*/  I2FP.F32.U32 R0, R4 ;  /* 0x0000000400007245 */ /* 0x004fc80000201000 */
[----:B------:R-:W-:-:S04]  /*3410*/  F2FP.BF16.F32.PACK_AB R0, RZ, R0 ;  /* 0x00000000ff00723e */ /* 0x000fc800000010ff */
[----:B------:R-:W-:-:S07]  /*3420*/  PRMT R24, R0, 0x7610, R24 ;  /* 0x0000761000187816 */ /* 0x000fce0000000018 */
.L_x_3858:
[----:B------:R-:W-:-:S07]  /*3430*/  VIADD R23, R23, 0x80 ;  /* 0x0000008017177836 */ /* 0x000fce0000000000 */
.L_x_3852:
[----:B------:R-:W-:Y:S05]  /*3440*/  BSYNC B6 ;  /* 0x0000000000067941 */ /* 0x000fea0003800000 */
.L_x_3851:
        /* <DEDUP_REMOVED lines=25> */
.L_x_3891:
[----:B------:R-:W2:Y:S02]  /*35e0*/  LDG.E.U8 R4, desc[UR36][R4.64] ;  /* 0x0000002404047981 */ /* 0x000ea4000c1e1100 */
[----:B--2---:R-:W-:-:S04]  /*35f0*/  I2FP.F32.U32 R0, R4 ;  /* 0x0000000400007245 */ /* 0x004fc80000201000 */
[----:B------:R-:W-:-:S04]  /*3600*/  F2FP.BF16.F32.PACK_AB R0, RZ, R0 ;  /* 0x00000000ff00723e */ /* 0x000fc800000010ff */
[----:B------:R-:W-:Y:S01]  /*3610*/  PRMT R19, R0, 0x7610, R19 ;  /* 0x0000761000137816 */ /* 0x000fe20000000013 */
[----:B------:R-:W-:Y:S06]  /*3620*/  BRA `(.L_x_3887) ;  /* 0x0000000c00c87947 */ /* 0x000fec0003800000 */
.L_x_3890:
        /* <DEDUP_REMOVED lines=11> */
.L_x_3894:
[----:B------:R-:W2:Y:S02]  /*36e0*/  LDG.E R4, desc[UR36][R4.64] ;  /* 0x0000002404047981 */ /* 0x000ea4000c1e1900 */
[----:B--2---:R-:W-:-:S04]  /*36f0*/  I2FP.F32.S32 R0, R4 ;  /* 0x0000000400007245 */ /* 0x004fc80000201400 */
[----:B------:R-:W-:-:S04]  /*3700*/  F2FP.BF16.F32.PACK_AB R0, RZ, R0 ;  /* 0x00000000ff00723e */ /* 0x000fc800000010ff */
[----:B------:R-:W-:Y:S01]  /*3710*/  PRMT R19, R0, 0x7610, R19 ;  /* 0x0000761000137816 */ /* 0x000fe20000000013 */
[----:B------:R-:W-:Y:S06]  /*3720*/  BRA `(.L_x_3887) ;  /* 0x0000000c00887947 */ /* 0x000fec0003800000 */
.L_x_3893:
[----:B------:R-:W2:Y:S02]  /*3730*/  LDG.E.U16 R4, desc[UR36][R4.64] ;  /* 0x0000002404047981 */ /* 0x000ea4000c1e1500 */
[----:B--2---:R-:W0:Y:S02]  /*3740*/  I2F.S16 R0, R4 ;  /* 0x0000000400007306 */ /* 0x004e240000101400 */
[----:B0-----:R-:W-:-:S04]  /*3750*/  F2FP.BF16.F32.PACK_AB R0, RZ, R0 ;  /* 0x00000000ff00723e */ /* 0x001fc800000010ff */
[----:B------:R-:W-:Y:S01]  /*3760*/  PRMT R19, R0, 0x7610, R19 ;  /* 0x0000761000137816 */ /* 0x000fe20000000013 */
[----:B------:R-:W-:Y:S06]  /*3770*/  BRA `(.L_x_3887) ;  /* 0x0000000c00747947 */ /* 0x000fec0003800000 */
.L_x_3889:
        /* <DEDUP_REMOVED lines=9> */
.L_x_3896:
[----:B------:R-:W2:Y:S02]  /*3810*/  LDG.E.U16 R0, desc[UR36][R4.64] ;  /* 0x0000002404007981 */ /* 0x000ea4000c1e1500 */
[----:B--2---:R-:W-:-:S05]  /*3820*/  HADD2.F32 R0, -RZ, R0.H0_H0 ;  /* 0x20000000ff007230 */ /* 0x004fca0000004100 */
[----:B------:R-:W-:-:S04]  /*3830*/  F2FP.BF16.F32.PACK_AB R0, RZ, R0 ;  /* 0x00000000ff00723e */ /* 0x000fc800000010ff */
[----:B------:R-:W-:Y:S01]  /*3840*/  PRMT R19, R0, 0x7610, R19 ;  /* 0x0000761000137816 */ /* 0x000fe20000000013 */
[----:B------:R-:W-:Y:S06]  /*3850*/  BRA `(.L_x_3887) ;  /* 0x0000000c003c7947 */ /* 0x000fec0003800000 */
.L_x_3895:
        /* <DEDUP_REMOVED lines=9> */
.L_x_3898:
[----:B------:R-:W2:Y:S02]  /*38f0*/  LDG.E.U16 R4, desc[UR36][R4.64] ;  /* 0x0000002404047981 */ /* 0x000ea4000c1e1500 */
[----:B--2---:R-:W-:-:S05]  /*3900*/  HADD2.F32 R0, -RZ, R4.H0_H0 ;  /* 0x20000004ff007230 */ /* 0x004fca0000004100 */
[----:B------:R-:W-:-:S04]  /*3910*/  F2FP.BF16.F32.PACK_AB R0, RZ, R0 ;  /* 0x00000000ff00723e */ /* 0x000fc800000010ff */
[----:B------:R-:W-:Y:S01]  /*3920*/  PRMT R19, R0, 0x7610, R19 ;  /* 0x0000761000137816 */ /* 0x000fe20000000013 */
[----:B------:R-:W-:Y:S06]  /*3930*/  BRA `(.L_x_3887) ;  /* 0x0000000c00047947 */ /* 0x000fec0003800000 */
.L_x_3897:
        /* <DEDUP_REMOVED lines=9> */
.L_x_3888:
        /* <DEDUP_REMOVED lines=14> */
.L_x_3901:
        /* <DEDUP_REMOVED lines=9> */
.L_x_3900:
        /* <DEDUP_REMOVED lines=28> */
.L_x_3903:
        /* <DEDUP_REMOVED lines=15> */
.L_x_3902:
[----:B------:R1:W5:Y:S01]  /*3df0*/  LDG.E.U16 R19, desc[UR36][R4.64] ;  /* 0x0000002404137981 */ /* 0x000362000c1e1500 */
[----:B------:R-:W-:Y:S05]  /*3e00*/  BRA `(.L_x_3887) ;  /* 0x0000000400d07947 */ /* 0x000fea0003800000 */
.L_x_3899:
        /* <DEDUP_REMOVED lines=13> */
.L_x_3906:
        /* <DEDUP_REMOVED lines=21> */
.L_x_3910:
[----:B------:R-:W-:Y:S05]  /*4030*/  BSYNC B1 ;  /* 0x0000000000017941 */ /* 0x000fea0003800000 */
.L_x_3909:
[----:B------:R-:W-:Y:S01]  /*4040*/  LEA R5, R0, 0x3b800000, 0x17 ;  /* 0x3b80000000057811 */ /* 0x000fe200078eb8ff */
[----:B------:R-:W-:-:S05]  /*4050*/  IMAD.SHL.U32 R0, R3, 0x100000, RZ ;  /* 0x0010000003007824 */ /* 0x000fca00078e00ff */
[----:B------:R-:W-:-:S07]  /*4060*/  LOP3.LUT R0, R5, R0, R6, 0xfe, !PT ;  /* 0x0000000005007212 */ /* 0x000fce00078efe06 */
.L_x_3908:
[----:B------:R-:W-:Y:S05]  /*4070*/  BSYNC B0 ;  /* 0x0000000000007941 */ /* 0x000fea0003800000 */
.L_x_3907:
[----:B------:R-:W-:-:S04]  /*4080*/  F2FP.BF16.F32.PACK_AB R0, RZ, R0 ;  /* 0x00000000ff00723e */ /* 0x000fc800000010ff */
[----:B------:R-:W-:Y:S01]  /*4090*/  PRMT R19, R0, 0x7610, R19 ;  /* 0x0000761000137816 */ /* 0x000fe20000000013 */
[----:B------:R-:W-:Y:S06]  /*40a0*/  BRA `(.L_x_3887) ;  /* 0x0000000400287947 */ /* 0x000fec0003800000 */
.L_x_3905:
        /* <DEDUP_REMOVED lines=21> */
.L_x_3914:
[----:B------:R-:W-:Y:S05]  /*4200*/  BSYNC B1 ;  /* 0x0000000000017941 */ /* 0x000fea0003800000 */
.L_x_3913:
[----:B------:R-:W-:Y:S01]  /*4210*/  LEA R5, R0, 0x37800000, 0x17 ;  /* 0x3780000000057811 */ /* 0x000fe200078eb8ff */
[----:B------:R-:W-:-:S05]  /*4220*/  IMAD.SHL.U32 R0, R3, 0x200000, RZ ;  /* 0x0020000003007824 */ /* 0x000fca00078e00ff */
[----:B------:R-:W-:-:S07]  /*4230*/  LOP3.LUT R0, R5, R0, R6, 0xfe, !PT ;  /* 0x0000000005007212 */ /* 0x000fce00078efe06 */
.L_x_3912:
[----:B------:R-:W-:Y:S05]  /*4240*/  BSYNC B0 ;  /* 0x0000000000007941 */ /* 0x000fea0003800000 */
.L_x_3911:
[----:B------:R-:W-:-:S04]  /*4250*/  F2FP.BF16.F32.PACK_AB R0, RZ, R0 ;  /* 0x00000000ff00723e */ /* 0x000fc800000010ff */
[----:B------:R-:W-:Y:S01]  /*4260*/  PRMT R19, R0, 0x7610, R19 ;  /* 0x0000761000137816 */ /* 0x000fe20000000013 */
[----:B------:R-:W-:Y:S06]  /*4270*/  BRA `(.L_x_3887) ;  /* 0x0000000000b47947 */ /* 0x000fec0003800000 */
.L_x_3904:
        /* <DEDUP_REMOVED lines=14> */
.L_x_3918:
[----:B------:R-:W-:Y:S05]  /*4360*/  BSYNC B0 ;  /* 0x0000000000007941 */ /* 0x000fea0003800000 */
.L_x_3917:
[----:B------:R-:W-:-:S04]  /*4370*/  F2FP.BF16.F32.PACK_AB R0, RZ, R0 ;  /* 0x00000000ff00723e */ /* 0x000fc800000010ff */
[----:B------:R-:W-:Y:S01]  /*4380*/  PRMT R19, R0, 0x7610, R19 ;  /* 0x0000761000137816 */ /* 0x000fe20000000013 */
[----:B------:R-:W-:Y:S06]  /*4390*/  BRA `(.L_x_3887) ;  /* 0x00000000006c7947 */ /* 0x000fec0003800000 */
.L_x_3892:
        /* <DEDUP_REMOVED lines=16> */
.L_x_3919:
[----:B------:R-:W-:Y:S01]  /*44a0*/  PRMT R19, RZ, 0x7610, R19 ;  /* 0x00007610ff137816 */ /* 0x000fe20000000013 */
[----:B------:R-:W-:Y:S06]  /*44b0*/  BRA `(.L_x_3887) ;  /* 0x0000000000247947 */ /* 0x000fec0003800000 */
.L_x_3916:
[----:B------:R-:W2:Y:S02]  /*44c0*/  LDG.E.64 R4, desc[UR36][R4.64] ;  /* 0x0000002404047981 */ /* 0x000ea4000c1e1b00 */
[----:B--2---:R-:W0:Y:S02]  /*44d0*/  I2F.U64 R0, R4 ;  /* 0x0000000400007312 */ /* 0x004e240000301000 */
[----:B0-----:R-:W-:-:S04]  /*44e0*/  F2FP.BF16.F32.PACK_AB R0, RZ, R0 ;  /* 0x00000000ff00723e */ /* 0x001fc800000010ff */
[----:B------:R-:W-:Y:S01]  /*44f0*/  PRMT R19, R0, 0x7610, R19 ;  /* 0x0000761000137816 */ /* 0x000fe20000000013 */
[----:B------:R-:W-:Y:S06]  /*4500*/  BRA `(.L_x_3887) ;  /* 0x0000000000107947 */ /* 0x000fec0003800000 */
.L_x_3915:
[----:B------:R-:W2:Y:S02]  /*4510*/  LDG.E R4, desc[UR36][R4.64] ;  /* 0x0000002404047981 */ /* 0x000ea4000c1e1900 */
[----:B--2---:R-:W-:-:S04]  /*4520*/  I2FP.F32.U32 R0, R4 ;  /* 0x0000000400007245 */ /* 0x004fc80000201000 */
[----:B------:R-:W-:-:S04]  /*4530*/  F2FP.BF16.F32.PACK_AB R0, RZ, R0 ;  /* 0x00000000ff00723e */ /* 0x000fc800000010ff */
[----:B------:R-:W-:-:S07]  /*4540*/  PRMT R19, R0, 0x7610, R19 ;  /* 0x0000761000137816 */ /* 0x000fce0000000013 */
.L_x_3887:
[----:B------:R-:W-:Y:S05]  /*4550*/  BSYNC B6 ;  /* 0x0000000000067941 */ /* 0x000fea0003800000 */
.L_x_3886:
        /* <DEDUP_REMOVED lines=50> */
.L_x_3925:
[----:B------:R-:W-:Y:S02]  /*4880*/  IMAD.U32 R5, R3, 0x10000, RZ ;  /* 0x0001000003057824 */ /* 0x000fe400078e00ff */
[----:B------:R-:W-:-:S04]  /*4890*/  IMAD.MOV.U32 R25, RZ, RZ, R23 ;  /* 0x000000ffff197224 */ /* 0x000fc800078e0017 */
[----:B------:R-:W1:Y:S02]  /*48a0*/  F2I.S64.TRUNC R4, R5 ;  /* 0x0000000500047311 */ /* 0x000e64000020d900 */
[----:B-1----:R1:W-:Y:S01]  /*48b0*/  STG.E.U8 desc[UR36][R8.64], R4 ;  /* 0x0000000408007986 */ /* 0x0023e2000c101124 */
[----:B------:R-:W-:Y:S05]  /*48c0*/  BRA `(.L_x_3921) ;  /* 0x0000000c00d47947 */ /* 0x000fea0003800000 */
.L_x_3924:
        /* <DEDUP_REMOVED lines=11> */
.L_x_3928:
[----:B------:R-:W-:Y:S02]  /*4980*/  IMAD.U32 R3, R3, 0x10000, RZ ;  /* 0x0001000003037824 */ /* 0x000fe400078e00ff */
[----:B------:R-:W-:-:S04]  /*4990*/  IMAD.MOV.U32 R25, RZ, RZ, R23 ;  /* 0x000000ffff197224 */ /* 0x000fc800078e0017 */
[----:B------:R-:W1:Y:S02]  /*49a0*/  F2I.FTZ.TRUNC.NTZ R3, R3 ;  /* 0x0000000300037305 */ /* 0x000e64000021f100 */
[----:B-1----:R1:W-:Y:S01]  /*49b0*/  STG.E desc[UR36][R8.64], R3 ;  /* 0x0000000308007986 */ /* 0x0023e2000c101924 */
[----:B------:R-:W-:Y:S05]  /*49c0*/  BRA `(.L_x_3921) ;  /* 0x0000000c00947947 */ /* 0x000fea0003800000 */
.L_x_3927:
[----:B------:R-:W-:Y:S02]  /*49d0*/  IMAD.U32 R3, R3, 0x10000, RZ ;  /* 0x0001000003037824 */ /* 0x000fe400078e00ff */
[----:B------:R-:W-:-:S04]  /*49e0*/  IMAD.MOV.U32 R25, RZ, RZ, R23 ;  /* 0x000000ffff197224 */ /* 0x000fc800078e0017 */
[----:B------:R-:W1:Y:S02]  /*49f0*/  F2I.FTZ.TRUNC.NTZ R3, R3 ;  /* 0x0000000300037305 */ /* 0x000e64000021f100 */
[----:B-1----:R1:W-:Y:S01]  /*4a00*/  STG.E.U16 desc[UR36][R8.64], R3 ;  /* 0x0000000308007986 */ /* 0x0023e2000c101524 */
[----:B------:R-:W-:Y:S05]  /*4a10*/  BRA `(.L_x_3921) ;  /* 0x0000000c00807947 */ /* 0x000fea0003800000 */
.L_x_3923:
        /* <DEDUP_REMOVED lines=10> */
.L_x_3930:
[----:B------:R-:W-:Y:S02]  /*4ac0*/  IMAD.U32 R0, R3, 0x10000, RZ ;  /* 0x0001000003007824 */ /* 0x000fe400078e00ff */
[----:B------:R-:W-:-:S03]  /*4ad0*/  IMAD.MOV.U32 R25, RZ, RZ, R23 ;  /* 0x000000ffff197224 */ /* 0x000fc600078e0017 */
[----:B------:R-:W-:-:S05]  /*4ae0*/  F2FP.F16.F32.PACK_AB R0, RZ, R0 ;  /* 0x00000000ff00723e */ /* 0x000fca00000000ff */
[----:B------:R1:W-:Y:S01]  /*4af0*/  STG.E.U16 desc[UR36][R8.64], R0 ;  /* 0x0000000008007986 */ /* 0x0003e2000c101524 */
[----:B------:R-:W-:Y:S05]  /*4b00*/  BRA `(.L_x_3921) ;  /* 0x0000000c00447947 */ /* 0x000fea0003800000 */
.L_x_3929:
        /* <DEDUP_REMOVED lines=11> */
.L_x_3932:
[----:B------:R-:W-:Y:S02]  /*4bc0*/  IMAD.U32 R3, R3, 0x10000, RZ ;  /* 0x0001000003037824 */ /* 0x000fe400078e00ff */
[----:B------:R-:W-:-:S03]  /*4bd0*/  IMAD.MOV.U32 R25, RZ, RZ, R23 ;  /* 0x000000ffff197224 */ /* 0x000fc600078e0017 */
[----:B------:R-:W-:-:S04]  /*4be0*/  F2FP.F16.F32.PACK_AB R3, RZ, R3 ;  /* 0x00000003ff03723e */ /* 0x000fc800000000ff */
[----:B------:R-:W-:-:S05]  /*4bf0*/  PRMT R3, R3, 0x5410, RZ ;  /* 0x0000541003037816 */ /* 0x000fca00000000ff */
[----:B------:R1:W-:Y:S01]  /*4c00*/  STG.E desc[UR36][R8.64], R3 ;  /* 0x0000000308007986 */ /* 0x0003e2000c101924 */
[----:B------:R-:W-:Y:S05]  /*4c10*/  BRA `(.L_x_3921) ;  /* 0x0000000c00007947 */ /* 0x000fea0003800000 */
.L_x_3931:
[----:B------:R-:W-:Y:S02]  /*4c20*/  IMAD.U32 R4, R3, 0x10000, RZ ;  /* 0x0001000003047824 */ /* 0x000fe400078e00ff */
[----:B------:R-:W-:Y:S02]  /*4c30*/  IMAD.MOV.U32 R25, RZ, RZ, R23 ;  /* 0x000000ffff197224 */ /* 0x000fe400078e0017 */
[----:B------:R-:W-:-:S06]  /*4c40*/  FMUL.FTZ R4, R4, 1 ;  /* 0x3f80000004047820 */ /* 0x000fcc0000410000 */
[----:B------:R-:W1:Y:S02]  /*4c50*/  F2F.F64.F32 R4, R4 ;  /* 0x0000000400047310 */ /* 0x000e640000201800 */
[----:B-1----:R1:W-:Y:S01]  /*4c60*/  STG.E.64 desc[UR36][R8.64], R4 ;  /* 0x0000000408007986 */ /* 0x0023e2000c101b24 */
[----:B------:R-:W-:Y:S05]  /*4c70*/  BRA `(.L_x_3921) ;  /* 0x0000000800e87947 */ /* 0x000fea0003800000 */
.L_x_3922:
        /* <DEDUP_REMOVED lines=14> */
.L_x_3935:
[----:B------:R-:W-:Y:S01]  /*4d60*/  IMAD.U32 R3, R3, 0x10000, RZ ;  /* 0x0001000003037824 */ /* 0x000fe200078e00ff */
[----:B------:R-:W-:Y:S01]  /*4d70*/  CS2R R6, SRZ ;  /* 0x0000000000067805 */ /* 0x000fe2000001ff00 */
[----:B------:R-:W-:Y:S02]  /*4d80*/  IMAD.MOV.U32 R25, RZ, RZ, R23 ;  /* 0x000000ffff197224 */ /* 0x000fe400078e0017 */
[----:B------:R-:W-:-:S04]  /*4d90*/  FMUL.FTZ R3, R3, 1 ;  /* 0x3f80000003037820 */ /* 0x000fc80000410000 */
[----:B------:R-:W1:Y:S02]  /*4da0*/  F2F.F64.F32 R4, R3 ;  /* 0x0000000300047310 */ /* 0x000e640000201800 */
[----:B-1----:R1:W-:Y:S01]  /*4db0*/  STG.E.128 desc[UR36][R8.64], R4 ;  /* 0x0000000408007986 */ /* 0x0023e2000c101d24 */
[----:B------:R-:W-:Y:S05]  /*4dc0*/  BRA `(.L_x_3921) ;  /* 0x0000000800947947 */ /* 0x000fea0003800000 */
.L_x_3934:
        /* <DEDUP_REMOVED lines=21> */
.L_x_3939:
[----:B------:R-:W-:Y:S05]  /*4f20*/  BSYNC B0 ;  /* 0x0000000000007941 */ /* 0x000fea0003800000 */
.L_x_3938:
[----:B------:R-:W-:Y:S01]  /*4f30*/  LOP3.LUT R5, R0, R5, RZ, 0xfc, !PT ;  /* 0x0000000500057212 */ /* 0x000fe200078efcff */
[----:B------:R-:W-:-:S04]  /*4f40*/  IMAD.MOV.U32 R25, RZ, RZ, R23 ;  /* 0x000000ffff197224 */ /* 0x000fc800078e0017 */
[----:B------:R1:W-:Y:S01]  /*4f50*/  STG.E.U8 desc[UR36][R8.64], R5 ;  /* 0x0000000508007986 */ /* 0x0003e2000c101124 */
[----:B------:R-:W-:Y:S05]  /*4f60*/  BRA `(.L_x_3921) ;  /* 0x00000008002c7947 */ /* 0x000fea0003800000 */
.L_x_3937:
        /* <DEDUP_REMOVED lines=13> */
.L_x_3941:
[----:B------:R-:W-:Y:S01]  /*5040*/  IMAD.MOV.U32 R0, RZ, RZ, 0x7f ;  /* 0x0000007fff007424 */ /* 0x000fe200078e00ff */
[----:B------:R-:W-:-:S04]  /*5050*/  ISETP.GT.U32.AND P0, PT, R3, 0x7f800000, PT ;  /* 0x7f8000000300780c */ /* 0x000fc80003f04070 */
[----:B------:R-:W-:-:S09]  /*5060*/  SEL R0, R0, 0x7c, P0 ;  /* 0x0000007c00007807 */ /* 0x000fd20000000000 */
.L_x_3942:
[----:B------:R-:W-:Y:S05]  /*5070*/  BSYNC B0 ;  /* 0x0000000000007941 */ /* 0x000fea0003800000 */
.L_x_3940:
[----:B------:R-:W-:Y:S01]  /*5080*/  LOP3.LUT R3, R5, 0x80000000, RZ, 0xc0, !PT ;  /* 0x8000000005037812 */ /* 0x000fe200078ec0ff */
[----:B------:R-:W-:-:S03]  /*5090*/  IMAD.MOV.U32 R25, RZ, RZ, R23 ;  /* 0x000000ffff197224 */ /* 0x000fc600078e0017 */
[----:B------:R-:W-:-:S04]  /*50a0*/  SHF.R.U32.HI R3, RZ, 0x18, R3 ;  /* 0x00000018ff037819 */ /* 0x000fc80000011603 */
[----:B------:R-:W-:-:S05]  /*50b0*/  LOP3.LUT R3, R0, R3, RZ, 0xfc, !PT ;  /* 0x0000000300037212 */ /* 0x000fca00078efcff */
[----:B------:R1:W-:Y:S01]  /*50c0*/  STG.E.U8 desc[UR36][R8.64], R3 ;  /* 0x0000000308007986 */ /* 0x0003e2000c101124 */
[----:B------:R-:W-:Y:S05]  /*50d0*/  BRA `(.L_x_3921) ;  /* 0x0000000400d07947 */ /* 0x000fea0003800000 */
.L_x_3936:
[----:B------:R1:W-:Y:S01]  /*50e0*/  STG.E.U16 desc[UR36][R8.64], R3 ;  /* 0x0000000308007986 */ /* 0x0003e2000c101524 */
[----:B------:R-:W-:Y:S01]  /*50f0*/  IMAD.MOV.U32 R25, RZ, RZ, R23 ;  /* 0x000000ffff197224 */ /* 0x000fe200078e0017 */
[----:B------:R-:W-:Y:S06]  /*5100*/  BRA `(.L_x_3921) ;  /* 0x0000000400c47947 */ /* 0x000fec0003800000 */
.L_x_3933:
        /* <DEDUP_REMOVED lines=13> */
.L_x_3945:
        /* <DEDUP_REMOVED lines=17> */
.L_x_3948:
[----:B------:R-:W-:-:S04]  /*52f0*/  LOP3.LUT R3, R5, 0x80000000, RZ, 0xc0, !PT ;  /* 0x8000000005037812 */ /* 0x000fc800078ec0ff */
[----:B------:R-:W-:-:S04]  /*5300*/  SHF.R.U32.HI R3, RZ, 0x18, R3 ;  /* 0x00000018ff037819 */ /* 0x000fc80000011603 */
[----:B------:R-:W-:-:S04]  /*5310*/  LOP3.LUT R0, R0, R3, RZ, 0xfc, !PT ;  /* 0x0000000300007212 */ /* 0x000fc800078efcff */
[----:B------:R-:W-:-:S07]  /*5320*/  PRMT R4, R0, 0x7610, R4 ;  /* 0x0000761000047816 */ /* 0x000fce0000000004 */
.L_x_3947:
[----:B------:R-:W-:Y:S05]  /*5330*/  BSYNC B0 ;  /* 0x0000000000007941 */ /* 0x000fea0003800000 */
.L_x_3946:
[----:B------:R1:W-:Y:S01]  /*5340*/  STG.E.U8 desc[UR36][R8.64], R4 ;  /* 0x0000000408007986 */ /* 0x0003e2000c101124 */
[----:B------:R-:W-:Y:S01]  /*5350*/  IMAD.MOV.U32 R25, RZ, RZ, R23 ;  /* 0x000000ffff197224 */ /* 0x000fe200078e0017 */
[----:B------:R-:W-:Y:S06]  /*5360*/  BRA `(.L_x_3921) ;  /* 0x00000004002c7947 */ /* 0x000fec0003800000 */
.L_x_3944:
        /* <DEDUP_REMOVED lines=17> */
.L_x_3951:
[----:B------:R-:W-:-:S04]  /*5480*/  LOP3.LUT R3, R5, 0x80000000, RZ, 0xc0, !PT ;  /* 0x8000000005037812 */ /* 0x000fc800078ec0ff */
[----:B------:R-:W-:-:S04]  /*5490*/  SHF.R.U32.HI R3, RZ, 0x18, R3 ;  /* 0x00000018ff037819 */ /* 0x000fc80000011603 */
[----:B------:R-:W-:-:S04]  /*54a0*/  LOP3.LUT R0, R0, R3, RZ, 0xfc, !PT ;  /* 0x0000000300007212 */ /* 0x000fc800078efcff */
[----:B------:R-:W-:-:S07]  /*54b0*/  PRMT R4, R0, 0x7610, R4 ;  /* 0x0000761000047816 */ /* 0x000fce0000000004 */
.L_x_3950:
[----:B------:R-:W-:Y:S05]  /*54c0*/  BSYNC B0 ;  /* 0x0000000000007941 */ /* 0x000fea0003800000 */
.L_x_3949:
[----:B------:R1:W-:Y:S01]  /*54d0*/  STG.E.U8 desc[UR36][R8.64], R4 ;  /* 0x0000000408007986 */ /* 0x0003e2000c101124 */
[----:B------:R-:W-:Y:S01]  /*54e0*/  IMAD.MOV.U32 R25, RZ, RZ, R23 ;  /* 0x000000ffff197224 */ /* 0x000fe200078e0017 */
[----:B------:R-:W-:Y:S06]  /*54f0*/  BRA `(.L_x_3921) ;  /* 0x0000000000c87947 */ /* 0x000fec0003800000 */
.L_x_3943:
        /* <DEDUP_REMOVED lines=23> */
.L_x_3926:
        /* <DEDUP_REMOVED lines=16> */
.L_x_3954:
[----:B------:R-:W-:Y:S01]  /*5770*/  IMAD.MOV.U32 R25, RZ, RZ, R23 ;  /* 0x000000ffff197224 */ /* 0x000fe200078e0017 */
[----:B------:R-:W-:Y:S06]  /*5780*/  BRA `(.L_x_3921) ;  /* 0x0000000000247947 */ /* 0x000fec0003800000 */
.L_x_3953:
[----:B------:R-:W-:Y:S02]  /*5790*/  IMAD.U32 R4, R3, 0x10000, RZ ;  /* 0x0001000003047824 */ /* 0x000fe400078e00ff */
[----:B------:R-:W-:-:S04]  /*57a0*/  IMAD.MOV.U32 R25, RZ, RZ, R23 ;  /* 0x000000ffff197224 */ /* 0x000fc800078e0017 */
[----:B------:R-:W1:Y:S02]  /*57b0*/  F2I.U64.TRUNC R4, R4 ;  /* 0x0000000400047311 */ /* 0x000e64000020d800 */
[----:B-1----:R1:W-:Y:S01]  /*57c0*/  STG.E.64 desc[UR36][R8.64], R4 ;  /* 0x0000000408007986 */ /* 0x0023e2000c101b24 */
[----:B------:R-:W-:Y:S05]  /*57d0*/  BRA `(.L_x_3921) ;  /* 0x0000000000107947 */ /* 0x000fea0003800000 */
.L_x_3952:
[----:B------:R-:W-:Y:S02]  /*57e0*/  IMAD.U32 R3, R3, 0x10000, RZ ;  /* 0x0001000003037824 */ /* 0x000fe400078e00ff */
[----:B------:R-:W-:-:S04]  /*57f0*/  IMAD.MOV.U32 R25, RZ, RZ, R23 ;  /* 0x000000ffff197224 */ /* 0x000fc800078e0017 */
[----:B------:R-:W1:Y:S02]  /*5800*/  F2I.FTZ.U32.TRUNC.NTZ R3, R3 ;  /* 0x0000000300037305 */ /* 0x000e64000021f000 */
[----:B-1----:R1:W-:Y:S02]  /*5810*/  STG.E desc[UR36][R8.64], R3 ;  /* 0x0000000308007986 */ /* 0x0023e4000c101924 */
.L_x_3921:
[----:B------:R-:W-:Y:S05]  /*5820*/  BSYNC B6 ;  /* 0x0000000000067941 */ /* 0x000fea0003800000 */
.L_x_3920:
        /* <DEDUP_REMOVED lines=25> */
.L_x_3960:
[----:B0-----:R-:W-:-:S06]  /*59c0*/  IMAD.U32 R5, R22, 0x10000, RZ ;  /* 0x0001000016057824 */ /* 0x001fcc00078e00ff */
[----:B------:R-:W0:Y:S02]  /*59d0*/  F2I.S64.TRUNC R4, R5 ;  /* 0x0000000500047311 */ /* 0x000e24000020d900 */
[----:B0-----:R0:W-:Y:S01]  /*59e0*/  STG.E.U8 desc[UR36][R8.64], R4 ;  /* 0x0000000408007986 */ /* 0x0011e2000c101124 */
[----:B------:R-:W-:Y:S05]  /*59f0*/  BRA `(.L_x_3962) ;  /* 0x0000000c00847947 */ /* 0x000fea0003800000 */
.L_x_3959:
        /* <DEDUP_REMOVED lines=10> */
.L_x_3964:
[----:B0-----:R-:W-:-:S04]  /*5aa0*/  IMAD.U32 R22, R22, 0x10000, RZ ;  /* 0x0001000016167824 */ /* 0x001fc800078e00ff */
[----:B------:R-:W0:Y:S02]  /*5ab0*/  F2I.FTZ.TRUNC.NTZ R3, R22 ;  /* 0x0000001600037305 */ /* 0x000e24000021f100 */
[----:B0-----:R0:W-:Y:S01]  /*5ac0*/  STG.E desc[UR36][R8.64], R3 ;  /* 0x0000000308007986 */ /* 0x0011e2000c101924 */
[----:B------:R-:W-:Y:S05]  /*5ad0*/  BRA `(.L_x_3962) ;  /* 0x0000000c004c7947 */ /* 0x000fea0003800000 */
.L_x_3963:
[----:B0-----:R-:W-:-:S04]  /*5ae0*/  IMAD.U32 R22, R22, 0x10000, RZ ;  /* 0x0001000016167824 */ /* 0x001fc800078e00ff */
[----:B------:R-:W0:Y:S02]  /*5af0*/  F2I.FTZ.TRUNC.NTZ R3, R22 ;  /* 0x0000001600037305 */ /* 0x000e24000021f100 */
[----:B0-----:R0:W-:Y:S01]  /*5b00*/  STG.E.U16 desc[UR36][R8.64], R3 ;  /* 0x0000000308007986 */ /* 0x0011e2000c101524 */
[----:B------:R-:W-:Y:S05]  /*5b10*/  BRA `(.L_x_3962) ;  /* 0x0000000c003c7947 */ /* 0x000fea0003800000 */
.L_x_3958:
        /* <DEDUP_REMOVED lines=9> */
.L_x_3966:
[----:B0-----:R-:W-:-:S05]  /*5bb0*/  IMAD.U32 R0, R22, 0x10000, RZ ;  /* 0x0001000016007824 */ /* 0x001fca00078e00ff */
[----:B------:R-:W-:-:S05]  /*5bc0*/  F2FP.F16.F32.PACK_AB R0, RZ, R0 ;  /* 0x00000000ff00723e */ /* 0x000fca00000000ff */
[----:B------:R0:W-:Y:S01]  /*5bd0*/  STG.E.U16 desc[UR36][R8.64], R0 ;  /* 0x0000000008007986 */ /* 0x0001e2000c101524 */
[----:B------:R-:W-:Y:S05]  /*5be0*/  BRA `(.L_x_3962) ;  /* 0x0000000c00087947 */ /* 0x000fea0003800000 */
.L_x_3965:
        /* <DEDUP_REMOVED lines=10> */
.L_x_3968:
[----:B0-----:R-:W-:-:S05]  /*5c90*/  IMAD.U32 R22, R22, 0x10000, RZ ;  /* 0x0001000016167824 */ /* 0x001fca00078e00ff */
[----:B------:R-:W-:-:S04]  /*5ca0*/  F2FP.F16.F32.PACK_AB R3, RZ, R22 ;  /* 0x00000016ff03723e */ /* 0x000fc800000000ff */
[----:B------:R-:W-:-:S05]  /*5cb0*/  PRMT R3, R3, 0x5410, RZ ;  /* 0x0000541003037816 */ /* 0x000fca00000000ff */
[----:B------:R0:W-:Y:S01]  /*5cc0*/  STG.E desc[UR36][R8.64], R3 ;  /* 0x0000000308007986 */ /* 0x0001e2000c101924 */
[----:B------:R-:W-:Y:S05]  /*5cd0*/  BRA `(.L_x_3962) ;  /* 0x0000000800cc7947 */ /* 0x000fea0003800000 */
.L_x_3967:
[----:B0-----:R-:W-:-:S04]  /*5ce0*/  IMAD.U32 R4, R22, 0x10000, RZ ;  /* 0x0001000016047824 */ /* 0x001fc800078e00ff */
[----:B------:R-:W-:-:S06]  /*5cf0*/  FMUL.FTZ R4, R4, 1 ;  /* 0x3f80000004047820 */ /* 0x000fcc0000410000 */
[----:B------:R-:W0:Y:S02]  /*5d00*/  F2F.F64.F32 R4, R4 ;  /* 0x0000000400047310 */ /* 0x000e240000201800 */
[----:B0-----:R0:W-:Y:S01]  /*5d10*/  STG.E.64 desc[UR36][R8.64], R4 ;  /* 0x0000000408007986 */ /* 0x0011e2000c101b24 */
[----:B------:R-:W-:Y:S05]  /*5d20*/  BRA `(.L_x_3962) ;  /* 0x0000000800b87947 */ /* 0x000fea0003800000 */
.L_x_3957:
        /* <DEDUP_REMOVED lines=13> */
.L_x_3971:
[----:B0-----:R-:W-:Y:S01]  /*5e00*/  IMAD.U32 R22, R22, 0x10000, RZ ;  /* 0x0001000016167824 */ /* 0x001fe200078e00ff */
[----:B------:R-:W-:-:S03]  /*5e10*/  CS2R R6, SRZ ;  /* 0x0000000000067805 */ /* 0x000fc6000001ff00 */
[----:B------:R-:W-:-:S06]  /*5e20*/  FMUL.FTZ R4, R22, 1 ;  /* 0x3f80000016047820 */ /* 0x000fcc0000410000 */
[----:B------:R-:W0:Y:S02]  /*5e30*/  F2F.F64.F32 R4, R4 ;  /* 0x0000000400047310 */ /* 0x000e240000201800 */
[----:B0-----:R0:W-:Y:S01]  /*5e40*/  STG.E.128 desc[UR36][R8.64], R4 ;  /* 0x0000000408007986 */ /* 0x0011e2000c101d24 */
[----:B------:R-:W-:Y:S05]  /*5e50*/  BRA `(.L_x_3962) ;  /* 0x00000008006c7947 */ /* 0x000fea0003800000 */
.L_x_3970:
        /* <DEDUP_REMOVED lines=21> */
.L_x_3975:
[----:B------:R-:W-:Y:S05]  /*5fb0*/  BSYNC B0 ;  /* 0x0000000000007941 */ /* 0x000fea0003800000 */
.L_x_3974:
[----:B------:R-:W-:-:S05]  /*5fc0*/  LOP3.LUT R5, R0, R5, RZ, 0xfc, !PT ;  /* 0x0000000500057212 */ /* 0x000fca00078efcff */
[----:B------:R0:W-:Y:S01]  /*5fd0*/  STG.E.U8 desc[UR36][R8.64], R5 ;  /* 0x0000000508007986 */ /* 0x0001e2000c101124 */
[----:B------:R-:W-:Y:S05]  /*5fe0*/  BRA `(.L_x_3962) ;  /* 0x0000000800087947 */ /* 0x000fea0003800000 */
.L_x_3973:
        /* <DEDUP_REMOVED lines=13> */
.L_x_3977:
[----:B------:R-:W-:Y:S01]  /*60c0*/  IMAD.MOV.U32 R0, RZ, RZ, 0x7f ;  /* 0x0000007fff007424 */ /* 0x000fe200078e00ff */
[----:B------:R-:W-:-:S04]  /*60d0*/  ISETP.GT.U32.AND P0, PT, R3, 0x7f800000, PT ;  /* 0x7f8000000300780c */ /* 0x000fc80003f04070 */
[----:B------:R-:W-:-:S09]  /*60e0*/  SEL R0, R0, 0x7c, P0 ;  /* 0x0000007c00007807 */ /* 0x000fd20000000000 */
.L_x_3978:
[----:B------:R-:W-:Y:S05]  /*60f0*/  BSYNC B0 ;  /* 0x0000000000007941 */ /* 0x000fea0003800000 */
.L_x_3976:
[----:B------:R-:W-:-:S04]  /*6100*/  LOP3.LUT R3, R5, 0x80000000, RZ, 0xc0, !PT ;  /* 0x8000000005037812 */ /* 0x000fc800078ec0ff */
[----:B------:R-:W-:-:S04]  /*6110*/  SHF.R.U32.HI R3, RZ, 0x18, R3 ;  /* 0x00000018ff037819 */ /* 0x000fc80000011603 */
[----:B------:R-:W-:-:S05]  /*6120*/  LOP3.LUT R3, R0, R3, RZ, 0xfc, !PT ;  /* 0x0000000300037212 */ /* 0x000fca00078efcff */
[----:B------:R0:W-:Y:S01]  /*6130*/  STG.E.U8 desc[UR36][R8.64], R3 ;  /* 0x0000000308007986 */ /* 0x0001e2000c101124 */
[----:B------:R-:W-:Y:S05]  /*6140*/  BRA `(.L_x_3962) ;  /* 0x0000000400b07947 */ /* 0x000fea0003800000 */
.L_x_3972:
[----:B0-----:R0:W-:Y:S01]  /*6150*/  STG.E.U16 desc[UR36][R8.64], R22 ;  /* 0x0000001608007986 */ /* 0x0011e2000c101524 */
[----:B------:R-:W-:Y:S05]  /*6160*/  BRA `(.L_x_3962) ;  /* 0x0000000400a87947 */ /* 0x000fea0003800000 */
.L_x_3969:
        /* <DEDUP_REMOVED lines=12> */
.L_x_3981:
        /* <DEDUP_REMOVED lines=17> */
.L_x_3984:
[----:B------:R-:W-:-:S04]  /*6340*/  LOP3.LUT R3, R5, 0x80000000, RZ, 0xc0, !PT ;  /* 0x8000000005037812 */ /* 0x000fc800078ec0ff */
[----:B------:R-:W-:-:S04]  /*6350*/  SHF.R.U32.HI R3, RZ, 0x18, R3 ;  /* 0x00000018ff037819 */ /* 0x000fc80000011603 */
[----:B------:R-:W-:-:S04]  /*6360*/  LOP3.LUT R0, R0, R3, RZ, 0xfc, !PT ;  /* 0x0000000300007212 */ /* 0x000fc800078efcff */
[----:B------:R-:W-:-:S07]  /*6370*/  PRMT R4, R0, 0x7610, R4 ;  /* 0x0000761000047816 */ /* 0x000fce0000000004 */
.L_x_3983:
[----:B------:R-:W-:Y:S05]  /*6380*/  BSYNC B0 ;  /* 0x0000000000007941 */ /* 0x000fea0003800000 */
.L_x_3982:
[----:B------:R3:W-:Y:S01]  /*6390*/  STG.E.U8 desc[UR36][R8.64], R4 ;  /* 0x0000000408007986 */ /* 0x0007e2000c101124 */
[----:B------:R-:W-:Y:S05]  /*63a0*/  BRA `(.L_x_3962) ;  /* 0x0000000400187947 */ /* 0x000fea0003800000 */
.L_x_3980:
        /* <DEDUP_REMOVED lines=17> */
.L_x_3987:
[----:B------:R-:W-:-:S04]  /*64c0*/  LOP3.LUT R3, R5, 0x80000000, RZ, 0xc0, !PT ;  /* 0x8000000005037812 */ /* 0x000fc800078ec0ff */
[----:B------:R-:W-:-:S04]  /*64d0*/  SHF.R.U32.HI R3, RZ, 0x18, R3 ;  /* 0x00000018ff037819 */ /* 0x000fc80000011603 */
[----:B------:R-:W-:-:S04]  /*64e0*/  LOP3.LUT R0, R0, R3, RZ, 0xfc, !PT ;  /* 0x0000000300007212 */ /* 0x000fc800078efcff */
[----:B------:R-:W-:-:S07]  /*64f0*/  PRMT R4, R0, 0x7610, R4 ;  /* 0x0000761000047816 */ /* 0x000fce0000000004 */
.L_x_3986:
[----:B------:R-:W-:Y:S05]  /*6500*/  BSYNC B0 ;  /* 0x0000000000007941 */ /* 0x000fea0003800000 */
.L_x_3985:
[----:B------:R0:W-:Y:S01]  /*6510*/  STG.E.U8 desc[UR36][R8.64], R4 ;  /* 0x0000000408007986 */ /* 0x0001e2000c101124 */
[----:B------:R-:W-:Y:S05]  /*6520*/  BRA `(.L_x_3962) ;  /* 0x0000000000b87947 */ /* 0x000fea0003800000 */
.L_x_3979:
        /* <DEDUP_REMOVED lines=22> */
.L_x_3961:
        /* <DEDUP_REMOVED lines=16> */
.L_x_3990:
[----:B------:R-:W-:Y:S05]  /*6790*/  BRA `(.L_x_3962) ;  /* 0x00000000001c7947 */ /* 0x000fea0003800000 */
.L_x_3989:
[----:B0-----:R-:W-:-:S06]  /*67a0*/  IMAD.U32 R4, R22, 0x10000, RZ ;  /* 0x0001000016047824 */ /* 0x001fcc00078e00ff */
[----:B------:R-:W0:Y:S02]  /*67b0*/  F2I.U64.TRUNC R4, R4 ;  /* 0x0000000400047311 */ /* 0x000e24000020d800 */
[----:B0-----:R2:W-:Y:S01]  /*67c0*/  STG.E.64 desc[UR36][R8.64], R4 ;  /* 0x0000000408007986 */ /* 0x0015e2000c101b24 */
[----:B------:R-:W-:Y:S05]  /*67d0*/  BRA `(.L_x_3962) ;  /* 0x00000000000c7947 */ /* 0x000fea0003800000 */
.L_x_3988:
[----:B0-----:R-:W-:-:S04]  /*67e0*/  IMAD.U32 R22, R22, 0x10000, RZ ;  /* 0x0001000016167824 */ /* 0x001fc800078e00ff */
[----:B------:R-:W0:Y:S02]  /*67f0*/  F2I.FTZ.U32.TRUNC.NTZ R3, R22 ;  /* 0x0000001600037305 */ /* 0x000e24000021f000 */
[----:B0-----:R0:W-:Y:S02]  /*6800*/  STG.E desc[UR36][R8.64], R3 ;  /* 0x0000000308007986 */ /* 0x0011e4000c101924 */
.L_x_3962:
        /* <DEDUP_REMOVED lines=25> */
.L_x_3994:
[----:B------:R-:W-:-:S06]  /*69a0*/  IMAD.U32 R5, R17, 0x10000, RZ ;  /* 0x0001000011057824 */ /* 0x000fcc00078e00ff */
[----:B------:R-:W0:Y:S02]  /*69b0*/  F2I.S64.TRUNC R4, R5 ;  /* 0x0000000500047311 */ /* 0x000e24000020d900 */
[----:B0-----:R3:W-:Y:S01]  /*69c0*/  STG.E.U8 desc[UR36][R8.64], R4 ;  /* 0x0000000408007986 */ /* 0x0017e2000c101124 */
[----:B------:R-:W-:Y:S05]  /*69d0*/  BRA `(.L_x_3996) ;  /* 0x0000000c00847947 */ /* 0x000fea0003800000 */
.L_x_3993:
        /* <DEDUP_REMOVED lines=10> */
.L_x_3998:
[----:B------:R-:W-:-:S06]  /*6a80*/  IMAD.U32 R17, R17, 0x10000, RZ ;  /* 0x0001000011117824 */ /* 0x000fcc00078e00ff */
[----:B------:R-:W0:Y:S02]  /*6a90*/  F2I.FTZ.TRUNC.NTZ R17, R17 ;  /* 0x0000001100117305 */ /* 0x000e24000021f100 */
[----:B0-----:R2:W-:Y:S01]  /*6aa0*/  STG.E desc[UR36][R8.64], R17 ;  /* 0x0000001108007986 */ /* 0x0015e2000c101924 */
[----:B------:R-:W-:Y:S05]  /*6ab0*/  BRA `(.L_x_3996) ;  /* 0x0000000c004c7947 */ /* 0x000fea0003800000 */
.L_x_3997:
[----:B------:R-:W-:-:S06]  /*6ac0*/  IMAD.U32 R17, R17, 0x10000, RZ ;  /* 0x0001000011117824 */ /* 0x000fcc00078e00ff */
[----:B------:R-:W0:Y:S02]  /*6ad0*/  F2I.FTZ.TRUNC.NTZ R17, R17 ;  /* 0x0000001100117305 */ /* 0x000e24000021f100 */
[----:B0-----:R0:W-:Y:S01]  /*6ae0*/  STG.E.U16 desc[UR36][R8.64], R17 ;  /* 0x0000001108007986 */ /* 0x0011e2000c101524 */
[----:B------:R-:W-:Y:S05]  /*6af0*/  BRA `(.L_x_3996) ;  /* 0x0000000c003c7947 */ /* 0x000fea0003800000 */
.L_x_3992:
        /* <DEDUP_REMOVED lines=9> */
.L_x_4000:
[----:B------:R-:W-:-:S05]  /*6b90*/  IMAD.U32 R0, R17, 0x10000, RZ ;  /* 0x0001000011007824 */ /* 0x000fca00078e00ff */
[----:B------:R-:W-:-:S05]  /*6ba0*/  F2FP.F16.F32.PACK_AB R0, RZ, R0 ;  /* 0x00000000ff00723e */ /* 0x000fca00000000ff */
[----:B------:R0:W-:Y:S01]  /*6bb0*/  STG.E.U16 desc[UR36][R8.64], R0 ;  /* 0x0000000008007986 */ /* 0x0001e2000c101524 */
[----:B------:R-:W-:Y:S05]  /*6bc0*/  BRA `(.L_x_3996) ;  /* 0x0000000c00087947 */ /* 0x000fea0003800000 */
.L_x_3999:
        /* <DEDUP_REMOVED lines=10> */
.L_x_4002:
[----:B------:R-:W-:-:S05]  /*6c70*/  IMAD.U32 R17, R17, 0x10000, RZ ;  /* 0x0001000011117824 */ /* 0x000fca00078e00ff */
[----:B------:R-:W-:-:S04]  /*6c80*/  F2FP.F16.F32.PACK_AB R3, RZ, R17 ;  /* 0x00000011ff03723e */ /* 0x000fc800000000ff */
[----:B------:R-:W-:-:S05]  /*6c90*/  PRMT R3, R3, 0x5410, RZ ;  /* 0x0000541003037816 */ /* 0x000fca00000000ff */
[----:B------:R0:W-:Y:S01]  /*6ca0*/  STG.E desc[UR36][R8.64], R3 ;  /* 0x0000000308007986 */ /* 0x0001e2000c101924 */
[----:B------:R-:W-:Y:S05]  /*6cb0*/  BRA `(.L_x_3996) ;  /* 0x0000000800cc7947 */ /* 0x000fea0003800000 */
.L_x_4001:
[----:B------:R-:W-:-:S04]  /*6cc0*/  IMAD.U32 R4, R17, 0x10000, RZ ;  /* 0x0001000011047824 */ /* 0x000fc800078e00ff */
[----:B------:R-:W-:-:S06]  /*6cd0*/  FMUL.FTZ R4, R4, 1 ;  /* 0x3f80000004047820 */ /* 0x000fcc0000410000 */
[----:B------:R-:W0:Y:S02]  /*6ce0*/  F2F.F64.F32 R4, R4 ;  /* 0x0000000400047310 */ /* 0x000e240000201800 */
[----:B0-----:R0:W-:Y:S01]  /*6cf0*/  STG.E.64 desc[UR36][R8.64], R4 ;  /* 0x0000000408007986 */ /* 0x0011e2000c101b24 */
[----:B------:R-:W-:Y:S05]  /*6d00*/  BRA `(.L_x_3996) ;  /* 0x0000000800b87947 */ /* 0x000fea0003800000 */
.L_x_3991:
        /* <DEDUP_REMOVED lines=13> */
.L_x_4005:
[----:B------:R-:W-:Y:S01]  /*6de0*/  IMAD.U32 R17, R17, 0x10000, RZ ;  /* 0x0001000011117824 */ /* 0x000fe200078e00ff */
[----:B------:R-:W-:-:S03]  /*6df0*/  CS2R R6, SRZ ;  /* 0x0000000000067805 */ /* 0x000fc6000001ff00 */
[----:B------:R-:W-:-:S06]  /*6e00*/  FMUL.FTZ R4, R17, 1 ;  /* 0x3f80000011047820 */ /* 0x000fcc0000410000 */
[----:B------:R-:W0:Y:S02]  /*6e10*/  F2F.F64.F32 R4, R4 ;  /* 0x0000000400047310 */ /* 0x000e240000201800 */
[----:B0-----:R0:W-:Y:S01]  /*6e20*/  STG.E.128 desc[UR36][R8.64], R4 ;  /* 0x0000000408007986 */ /* 0x0011e2000c101d24 */
[----:B------:R-:W-:Y:S05]  /*6e30*/  BRA `(.L_x_3996) ;  /* 0x00000008006c7947 */ /* 0x000fea0003800000 */
.L_x_4004:
        /* <DEDUP_REMOVED lines=21> */
.L_x_4009:
[----:B------:R-:W-:Y:S05]  /*6f90*/  BSYNC B0 ;  /* 0x0000000000007941 */ /* 0x000fea0003800000 */
.L_x_4008:
[----:B------:R-:W-:-:S05]  /*6fa0*/  LOP3.LUT R5, R0, R5, RZ, 0xfc, !PT ;  /* 0x0000000500057212 */ /* 0x000fca00078efcff */
[----:B------:R0:W-:Y:S01]  /*6fb0*/  STG.E.U8 desc[UR36][R8.64], R5 ;  /* 0x0000000508007986 */ /* 0x0001e2000c101124 */
[----:B------:R-:W-:Y:S05]  /*6fc0*/  BRA `(.L_x_3996) ;  /* 0x0000000800087947 */ /* 0x000fea0003800000 */
.L_x_4007:
        /* <DEDUP_REMOVED lines=13> */
.L_x_4011:
[----:B------:R-:W-:Y:S01]  /*70a0*/  IMAD.MOV.U32 R0, RZ, RZ, 0x7f ;  /* 0x0000007fff007424 */ /* 0x000fe200078e00ff */
[----:B------:R-:W-:-:S04]  /*70b0*/  ISETP.GT.U32.AND P0, PT, R3, 0x7f800000, PT ;  /* 0x7f8000000300780c */ /* 0x000fc80003f04070 */
[----:B------:R-:W-:-:S09]  /*70c0*/  SEL R0, R0, 0x7c, P0 ;  /* 0x0000007c00007807 */ /* 0x000fd20000000000 */
.L_x_4012:
[----:B------:R-:W-:Y:S05]  /*70d0*/  BSYNC B0 ;  /* 0x0000000000007941 */ /* 0x000fea0003800000 */
.L_x_4010:
[----:B------:R-:W-:-:S04]  /*70e0*/  LOP3.LUT R3, R17, 0x80000000, RZ, 0xc0, !PT ;  /* 0x8000000011037812 */ /* 0x000fc800078ec0ff */
[----:B------:R-:W-:-:S04]  /*70f0*/  SHF.R.U32.HI R3, RZ, 0x18, R3 ;  /* 0x00000018ff037819 */ /* 0x000fc80000011603 */
[----:B------:R-:W-:-:S05]  /*7100*/  LOP3.LUT R3, R0, R3, RZ, 0xfc, !PT ;  /* 0x0000000300037212 */ /* 0x000fca00078efcff */
[----:B------:R0:W-:Y:S01]  /*7110*/  STG.E.U8 desc[UR36][R8.64], R3 ;  /* 0x0000000308007986 */ /* 0x0001e2000c101124 */
[----:B------:R-:W-:Y:S05]  /*7120*/  BRA `(.L_x_3996) ;  /* 0x0000000400b07947 */ /* 0x000fea0003800000 */
.L_x_4006:
[----:B------:R0:W-:Y:S01]  /*7130*/  STG.E.U16 desc[UR36][R8.64], R17 ;  /* 0x0000001108007986 */ /* 0x0001e2000c101524 */
[----:B------:R-:W-:Y:S05]  /*7140*/  BRA `(.L_x_3996) ;  /* 0x0000000400a87947 */ /* 0x000fea0003800000 */
.L_x_4003:
        /* <DEDUP_REMOVED lines=12> */
.L_x_4015:
        /* <DEDUP_REMOVED lines=17> */
.L_x_4018:
[----:B------:R-:W-:-:S04]  /*7320*/  LOP3.LUT R3, R17, 0x80000000, RZ, 0xc0, !PT ;  /* 0x8000000011037812 */ /* 0x000fc800078ec0ff */
[----:B------:R-:W-:-:S04]  /*7330*/  SHF.R.U32.HI R3, RZ, 0x18, R3 ;  /* 0x00000018ff037819 */ /* 0x000fc80000011603 */
[----:B------:R-:W-:-:S04]  /*7340*/  LOP3.LUT R0, R0, R3, RZ, 0xfc, !PT ;  /* 0x0000000300007212 */ /* 0x000fc800078efcff */
[----:B------:R-:W-:-:S07]  /*7350*/  PRMT R4, R0, 0x7610, R4 ;  /* 0x0000761000047816 */ /* 0x000fce0000000004 */
.L_x_4017:
[----:B------:R-:W-:Y:S05]  /*7360*/  BSYNC B0 ;  /* 0x0000000000007941 */ /* 0x000fea0003800000 */
.L_x_4016:
[----:B------:R0:W-:Y:S01]  /*7370*/  STG.E.U8 desc[UR36][R8.64], R4 ;  /* 0x0000000408007986 */ /* 0x0001e2000c101124 */
[----:B------:R-:W-:Y:S05]  /*7380*/  BRA `(.L_x_3996) ;  /* 0x0000000400187947 */ /* 0x000fea0003800000 */
.L_x_4014:
        /* <DEDUP_REMOVED lines=17> */
.L_x_4021:
[----:B------:R-:W-:-:S04]  /*74a0*/  LOP3.LUT R3, R17, 0x80000000, RZ, 0xc0, !PT ;  /* 0x8000000011037812 */ /* 0x000fc800078ec0ff */
[----:B------:R-:W-:-:S04]  /*74b0*/  SHF.R.U32.HI R3, RZ, 0x18, R3 ;  /* 0x00000018ff037819 */ /* 0x000fc80000011603 */
[----:B------:R-:W-:-:S04]  /*74c0*/  LOP3.LUT R0, R0, R3, RZ, 0xfc, !PT ;  /* 0x0000000300007212 */ /* 0x000fc800078efcff */
[----:B------:R-:W-:-:S07]  /*74d0*/  PRMT R4, R0, 0x7610, R4 ;  /* 0x0000761000047816 */ /* 0x000fce0000000004 */
.L_x_4020:
[----:B------:R-:W-:Y:S05]  /*74e0*/  BSYNC B0 ;  /* 0x0000000000007941 */ /* 0x000fea0003800000 */
.L_x_4019:
[----:B------:R0:W-:Y:S01]  /*74f0*/  STG.E.U8 desc[UR36][R8.64], R4 ;  /* 0x0000000408007986 */ /* 0x0001e2000c101124 */
[----:B------:R-:W-:Y:S05]  /*7500*/  BRA `(.L_x_3996) ;  /* 0x0000000000b87947 */ /* 0x000fea0003800000 */
.L_x_4013:
        /* <DEDUP_REMOVED lines=22> */
.L_x_3995:
        /* <DEDUP_REMOVED lines=16> */
.L_x_4024:
[----:B------:R-:W-:Y:S05]  /*7770*/  BRA `(.L_x_3996) ;  /* 0x00000000001c7947 */ /* 0x000fea0003800000 */
.L_x_4023:
[----:B------:R-:W-:-:S06]  /*7780*/  IMAD.U32 R4, R17, 0x10000, RZ ;  /* 0x0001000011047824 */ /* 0x000fcc00078e00ff */
[----:B------:R-:W0:Y:S02]  /*7790*/  F2I.U64.TRUNC R4, R4 ;  /* 0x0000000400047311 */ /* 0x000e24000020d800 */
[----:B0-----:R0:W-:Y:S01]  /*77a0*/  STG.E.64 desc[UR36][R8.64], R4 ;  /* 0x0000000408007986 */ /* 0x0011e2000c101b24 */
[----:B------:R-:W-:Y:S05]  /*77b0*/  BRA `(.L_x_3996) ;  /* 0x00000000000c7947 */ /* 0x000fea0003800000 */
.L_x_4022:
[----:B------:R-:W-:-:S06]  /*77c0*/  IMAD.U32 R17, R17, 0x10000, RZ ;  /* 0x0001000011117824 */ /* 0x000fcc00078e00ff */
[----:B------:R-:W0:Y:S02]  /*77d0*/  F2I.FTZ.U32.TRUNC.NTZ R17, R17 ;  /* 0x0000001100117305 */ /* 0x000e24000021f000 */
[----:B0-----:R0:W-:Y:S02]  /*77e0*/  STG.E desc[UR36][R8.64], R17 ;  /* 0x0000001108007986 */ /* 0x0011e4000c101924 */
.L_x_3996:
[----:B------:R-:W-:-:S07]  /*77f0*/  VIADD R25, R25, 0x80 ;  /* 0x0000008019197836 */ /* 0x000fce0000000000 */
.L_x_3956:
[----:B------:R-:W-:Y:S05]  /*7800*/  BSYNC B6 ;  /* 0x0000000000067941 */ /* 0x000fea0003800000 */
.L_x_3955:
        /* <DEDUP_REMOVED lines=23> */
.L_x_4028:
[----:B------:R-:W-:-:S06]  /*7980*/  IMAD.U32 R5, R19, 0x10000, RZ ;  /* 0x0001000013057824 */ /* 0x000fcc00078e00ff */
[----:B------:R-:W0:Y:S02]  /*7990*/  F2I.S64.TRUNC R4, R5 ;  /* 0x0000000500047311 */ /* 0x000e24000020d900 */
[----:B0-----:R-:W-:Y:S01]  /*79a0*/  STG.E.U8 desc[UR36][R2.64], R4 ;  /* 0x0000000402007986 */ /* 0x001fe2000c101124 */
[----:B------:R-:W-:Y:S05]  /*79b0*/  EXIT ;  /* 0x000000000000794d */ /* 0x000fea0003800000 */
.L_x_4027:
        /* <DEDUP_REMOVED lines=10> */
.L_x_4031:
[----:B------:R-:W-:-:S06]  /*7a60*/  IMAD.U32 R19, R19, 0x10000, RZ ;  /* 0x0001000013137824 */ /* 0x000fcc00078e00ff */
[----:B------:R-:W0:Y:S02]  /*7a70*/  F2I.FTZ.TRUNC.NTZ R19, R19 ;  /* 0x0000001300137305 */ /* 0x000e24000021f100 */
[----:B0-----:R-:W-:Y:S01]  /*7a80*/  STG.E desc[UR36][R2.64], R19 ;  /* 0x0000001302007986 */ /* 0x001fe2000c101924 */
[----:B------:R-:W-:Y:S05]  /*7a90*/  EXIT ;  /* 0x000000000000794d */ /* 0x000fea0003800000 */
.L_x_4030:
[----:B------:R-:W-:-:S06]  /*7aa0*/  IMAD.U32 R19, R19, 0x10000, RZ ;  /* 0x0001000013137824 */ /* 0x000fcc00078e00ff */
[----:B------:R-:W0:Y:S02]  /*7ab0*/  F2I.FTZ.TRUNC.NTZ R19, R19 ;  /* 0x0000001300137305 */ /* 0x000e24000021f100 */
[----:B0-----:R-:W-:Y:S01]  /*7ac0*/  STG.E.U16 desc[UR36][R2.64], R19 ;  /* 0x0000001302007986 */ /* 0x001fe2000c101524 */
[----:B------:R-:W-:Y:S05]  /*7ad0*/  EXIT ;  /* 0x000000000000794d */ /* 0x000fea0003800000 */
.L_x_4026:
        /* <DEDUP_REMOVED lines=9> */
.L_x_4033:
[----:B------:R-:W-:-:S05]  /*7b70*/  IMAD.U32 R0, R19, 0x10000, RZ ;  /* 0x0001000013007824 */ /* 0x000fca00078e00ff */
[----:B------:R-:W-:-:S05]  /*7b80*/  F2FP.F16.F32.PACK_AB R0, RZ, R0 ;  /* 0x00000000ff00723e */ /* 0x000fca00000000ff */
[----:B------:R-:W-:Y:S01]  /*7b90*/  STG.E.U16 desc[UR36][R2.64], R0 ;  /* 0x0000000002007986 */ /* 0x000fe2000c101524 */
[----:B------:R-:W-:Y:S05]  /*7ba0*/  EXIT ;  /* 0x000000000000794d */ /* 0x000fea0003800000 */
.L_x_4032:
        /* <DEDUP_REMOVED lines=10> */
.L_x_4035:
[----:B------:R-:W-:-:S05]  /*7c50*/  IMAD.U32 R19, R19, 0x10000, RZ ;  /* 0x0001000013137824 */ /* 0x000fca00078e00ff */
[----:B------:R-:W-:-:S04]  /*7c60*/  F2FP.F16.F32.PACK_AB R5, RZ, R19 ;  /* 0x00000013ff05723e */ /* 0x000fc800000000ff */
[----:B------:R-:W-:-:S05]  /*7c70*/  PRMT R5, R5, 0x5410, RZ ;  /* 0x0000541005057816 */ /* 0x000fca00000000ff */
[----:B------:R-:W-:Y:S01]  /*7c80*/  STG.E desc[UR36][R2.64], R5 ;  /* 0x0000000502007986 */ /* 0x000fe2000c101924 */
[----:B------:R-:W-:Y:S05]  /*7c90*/  EXIT ;  /* 0x000000000000794d */ /* 0x000fea0003800000 */
.L_x_4034:
[----:B------:R-:W-:-:S04]  /*7ca0*/  IMAD.U32 R4, R19, 0x10000, RZ ;  /* 0x0001000013047824 */ /* 0x000fc800078e00ff */
[----:B------:R-:W-:-:S06]  /*7cb0*/  FMUL.FTZ R4, R4, 1 ;  /* 0x3f80000004047820 */ /* 0x000fcc0000410000 */
[----:B------:R-:W0:Y:S02]  /*7cc0*/  F2F.F64.F32 R4, R4 ;  /* 0x0000000400047310 */ /* 0x000e240000201800 */
[----:B0-----:R-:W-:Y:S01]  /*7cd0*/  STG.E.64 desc[UR36][R2.64], R4 ;  /* 0x0000000402007986 */ /* 0x001fe2000c101b24 */
[----:B------:R-:W-:Y:S05]  /*7ce0*/  EXIT ;  /* 0x000000000000794d */ /* 0x000fea0003800000 */
.L_x_4025:
        /* <DEDUP_REMOVED lines=13> */
.L_x_4038:
[----:B------:R-:W-:Y:S01]  /*7dc0*/  IMAD.U32 R19, R19, 0x10000, RZ ;  /* 0x0001000013137824 */ /* 0x000fe200078e00ff */
[----:B------:R-:W-:-:S03]  /*7dd0*/  CS2R R6, SRZ ;  /* 0x0000000000067805 */ /* 0x000fc6000001ff00 */
[----:B------:R-:W-:-:S06]  /*7de0*/  FMUL.FTZ R4, R19, 1 ;  /* 0x3f80000013047820 */ /* 0x000fcc0000410000 */
[----:B------:R-:W0:Y:S02]  /*7df0*/  F2F.F64.F32 R4, R4 ;  /* 0x0000000400047310 */ /* 0x000e240000201800 */
[----:B0-----:R-:W-:Y:S01]  /*7e00*/  STG.E.128 desc[UR36][R2.64], R4 ;  /* 0x0000000402007986 */ /* 0x001fe2000c101d24 */
[----:B------:R-:W-:Y:S05]  /*7e10*/  EXIT ;  /* 0x000000000000794d */ /* 0x000fea0003800000 */
.L_x_4037:
        /* <DEDUP_REMOVED lines=21> */
.L_x_4042:
[----:B------:R-:W-:Y:S05]  /*7f70*/  BSYNC B0 ;  /* 0x0000000000007941 */ /* 0x000fea0003800000 */
.L_x_4041:
[----:B------:R-:W-:-:S05]  /*7f80*/  LOP3.LUT R5, R0, R5, RZ, 0xfc, !PT ;  /* 0x0000000500057212 */ /* 0x000fca00078efcff */
[----:B------:R-:W-:Y:S01]  /*7f90*/  STG.E.U8 desc[UR36][R2.64], R5 ;  /* 0x0000000502007986 */ /* 0x000fe2000c101124 */
[----:B------:R-:W-:Y:S05]  /*7fa0*/  EXIT ;  /* 0x000000000000794d */ /* 0x000fea0003800000 */
.L_x_4040:
        /* <DEDUP_REMOVED lines=13> */
.L_x_4044:
[----:B------:R-:W-:Y:S01]  /*8080*/  IMAD.MOV.U32 R0, RZ, RZ, 0x7f ;  /* 0x0000007fff007424 */ /* 0x000fe200078e00ff */
[----:B------:R-:W-:-:S04]  /*8090*/  ISETP.GT.U32.AND P0, PT, R4, 0x7f800000, PT ;  /* 0x7f8000000400780c */ /* 0x000fc80003f04070 */
[----:B------:R-:W-:-:S09]  /*80a0*/  SEL R0, R0, 0x7c, P0 ;  /* 0x0000007c00007807 */ /* 0x000fd20000000000 */
.L_x_4045:
[----:B------:R-:W-:Y:S05]  /*80b0*/  BSYNC B0 ;  /* 0x0000000000007941 */ /* 0x000fea0003800000 */
.L_x_4043:
[----:B------:R-:W-:-:S04]  /*80c0*/  LOP3.LUT R4, R19, 0x80000000, RZ, 0xc0, !PT ;  /* 0x8000000013047812 */ /* 0x000fc800078ec0ff */
[----:B------:R-:W-:-:S04]  /*80d0*/  SHF.R.U32.HI R5, RZ, 0x18, R4 ;  /* 0x00000018ff057819 */ /* 0x000fc80000011604 */
[----:B------:R-:W-:-:S05]  /*80e0*/  LOP3.LUT R5, R0, R5, RZ, 0xfc, !PT ;  /* 0x0000000500057212 */ /* 0x000fca00078efcff */
[----:B------:R-:W-:Y:S01]  /*80f0*/  STG.E.U8 desc[UR36][R2.64], R5 ;  /* 0x0000000502007986 */ /* 0x000fe2000c101124 */
[----:B------:R-:W-:Y:S05]  /*8100*/  EXIT ;  /* 0x000000000000794d */ /* 0x000fea0003800000 */
.L_x_4039:
[----:B------:R-:W-:Y:S01]  /*8110*/  STG.E.U16 desc[UR36][R2.64], R19 ;  /* 0x0000001302007986 */ /* 0x000fe2000c101524 */
[----:B------:R-:W-:Y:S05]  /*8120*/  EXIT ;  /* 0x000000000000794d */ /* 0x000fea0003800000 */
.L_x_4036:
        /* <DEDUP_REMOVED lines=12> */
.L_x_4048:
        /* <DEDUP_REMOVED lines=17> */
.L_x_4051:
[----:B------:R-:W-:-:S04]  /*8300*/  LOP3.LUT R0, R19, 0x80000000, RZ, 0xc0, !PT ;  /* 0x8000000013007812 */ /* 0x000fc800078ec0ff */
[----:B------:R-:W-:-:S04]  /*8310*/  SHF.R.U32.HI R5, RZ, 0x18, R0 ;  /* 0x00000018ff057819 */ /* 0x000fc80000011600 */
[----:B------:R-:W-:-:S04]  /*8320*/  LOP3.LUT R4, R4, R5, RZ, 0xfc, !PT ;  /* 0x0000000504047212 */ /* 0x000fc800078efcff */
[----:B------:R-:W-:-:S07]  /*8330*/  PRMT R0, R4, 0x7610, R0 ;  /* 0x0000761004007816 */ /* 0x000fce0000000000 */
.L_x_4050:
[----:B------:R-:W-:Y:S05]  /*8340*/  BSYNC B0 ;  /* 0x0000000000007941 */ /* 0x000fea0003800000 */
.L_x_4049:
[----:B------:R-:W-:Y:S01]  /*8350*/  STG.E.U8 desc[UR36][R2.64], R0 ;  /* 0x0000000002007986 */ /* 0x000fe2000c101124 */
[----:B------:R-:W-:Y:S05]  /*8360*/  EXIT ;  /* 0x000000000000794d */ /* 0x000fea0003800000 */
.L_x_4047:
        /* <DEDUP_REMOVED lines=17> */
.L_x_4054:
[----:B------:R-:W-:-:S04]  /*8480*/  LOP3.LUT R0, R19, 0x80000000, RZ, 0xc0, !PT ;  /* 0x8000000013007812 */ /* 0x000fc800078ec0ff */
[----:B------:R-:W-:-:S04]  /*8490*/  SHF.R.U32.HI R5, RZ, 0x18, R0 ;  /* 0x00000018ff057819 */ /* 0x000fc80000011600 */
[----:B------:R-:W-:-:S04]  /*84a0*/  LOP3.LUT R4, R4, R5, RZ, 0xfc, !PT ;  /* 0x0000000504047212 */ /* 0x000fc800078efcff */
[----:B------:R-:W-:-:S07]  /*84b0*/  PRMT R0, R4, 0x7610, R0 ;  /* 0x0000761004007816 */ /* 0x000fce0000000000 */
.L_x_4053:
[----:B------:R-:W-:Y:S05]  /*84c0*/  BSYNC B0 ;  /* 0x0000000000007941 */ /* 0x000fea0003800000 */
.L_x_4052:
[----:B------:R-:W-:Y:S01]  /*84d0*/  STG.E.U8 desc[UR36][R2.64], R0 ;  /* 0x0000000002007986 */ /* 0x000fe2000c101124 */
[----:B------:R-:W-:Y:S05]  /*84e0*/  EXIT ;  /* 0x000000000000794d */ /* 0x000fea0003800000 */
.L_x_4046:
        /* <DEDUP_REMOVED lines=22> */
.L_x_4029:
        /* <DEDUP_REMOVED lines=16> */
.L_x_4057:
[----:B------:R-:W-:Y:S05]  /*8750*/  EXIT ;  /* 0x000000000000794d */ /* 0x000fea0003800000 */
.L_x_4056:
[----:B------:R-:W-:-:S06]  /*8760*/  IMAD.U32 R4, R19, 0x10000, RZ ;  /* 0x0001000013047824 */ /* 0x000fcc00078e00ff */
[----:B------:R-:W0:Y:S02]  /*8770*/  F2I.U64.TRUNC R4, R4 ;  /* 0x0000000400047311 */ /* 0x000e24000020d800 */
[----:B0-----:R-:W-:Y:S01]  /*8780*/  STG.E.64 desc[UR36][R2.64], R4 ;  /* 0x0000000402007986 */ /* 0x001fe2000c101b24 */
[----:B------:R-:W-:Y:S05]  /*8790*/  EXIT ;  /* 0x000000000000794d */ /* 0x000fea0003800000 */
.L_x_4055:
[----:B------:R-:W-:-:S06]  /*87a0*/  IMAD.U32 R19, R19, 0x10000, RZ ;  /* 0x0001000013137824 */ /* 0x000fcc00078e00ff */
[----:B------:R-:W0:Y:S02]  /*87b0*/  F2I.FTZ.U32.TRUNC.NTZ R19, R19 ;  /* 0x0000001300137305 */ /* 0x000e24000021f000 */
[----:B0-----:R-:W-:Y:S01]  /*87c0*/  STG.E desc[UR36][R2.64], R19 ;  /* 0x0000001302007986 */ /* 0x001fe2000c101924 */
[----:B------:R-:W-:Y:S05]  /*87d0*/  EXIT ;  /* 0x000000000000794d */ /* 0x000fea0003800000 */
.L_x_4058:
        /* <DEDUP_REMOVED lines=10> */
.L_x_8045:


//--------------------- .text._ZN2at6native18elementwise_kernelILi128ELi4EZNS0_22gpu_kernel_impl_nocastINS0_13AUnaryFunctorIN3c108BFloat16ES5_S5_ZZZNS0_20copysign_kernel_cudaERNS_18TensorIteratorBaseEENKUlvE_clEvENKUlvE1_clEvEUlS5_S5_E_EEEEvS7_RKT_EUliE_EEviT1_ --------------------------
	.section	.text._ZN2at6native18elementwise_kernelILi128ELi4EZNS0_22gpu_kernel_impl_nocastINS0_13AUnaryFunctorIN3c108BFloat16ES5_S5_ZZZNS0_20copysign_kernel_cudaERNS_18TensorIteratorBaseEENKUlvE_clEvENKUlvE1_clEvEUlS5_S5_E_EEEEvS7_RKT_EUliE_EEviT1_,"ax",@progbits
	.align	128
        .global         _ZN2at6native18elementwise_kernelILi128ELi4EZNS0_22gpu_kernel_impl_nocastINS0_13AUnaryFunctorIN3c108BFloat16ES5_S5_ZZZNS0_20copysign_kernel_cudaERNS_18TensorIteratorBaseEENKUlvE_clEvENKUlvE1_clEvEUlS5_S5_E_EEEEvS7_RKT_EUliE_EEviT1_
        .type           _ZN2at6native18elementwise_kernelILi128ELi4EZNS0_22gpu_kernel_impl_nocastINS0_13AUnaryFunctorIN3c108BFloat16ES5_S5_ZZZNS0_20copysign_kernel_cudaERNS_18TensorIteratorBaseEENKUlvE_clEvENKUlvE1_clEvEUlS5_S5_E_EEEEvS7_RKT_EUliE_EEviT1_,@function
        .size           _ZN2at6native18elementwise_kernelILi128ELi4EZNS0_22gpu_kernel_impl_nocastINS0_13AUnaryFunctorIN3c108BFloat16ES5_S5_ZZZNS0_20copysign_kernel_cudaERNS_18TensorIteratorBaseEENKUlvE_clEvENKUlvE1_clEvEUlS5_S5_E_EEEEvS7_RKT_EUliE_EEviT1_,(.L_x_8046 - _ZN2at6native18elementwise_kernelILi128ELi4EZNS0_22gpu_kernel_impl_nocastINS0_13AUnaryFunctorIN3c108BFloat16ES5_S5_ZZZNS0_20copysign_kernel_cudaERNS_18TensorIteratorBaseEENKUlvE_clEvENKUlvE1_clEvEUlS5_S5_E_EEEEvS7_RKT_EUliE_EEviT1_)
        .other          _ZN2at6native18elementwise_kernelILi128ELi4EZNS0_22gpu_kernel_impl_nocastINS0_13AUnaryFunctorIN3c108BFloat16ES5_S5_ZZZNS0_20copysign_kernel_cudaERNS_18TensorIteratorBaseEENKUlvE_clEvENKUlvE1_clEvEUlS5_S5_E_EEEEvS7_RKT_EUliE_EEviT1_,@"STO_CUDA_ENTRY STV_DEFAULT"
_ZN2at6native18elementwise_kernelILi128ELi4EZNS0_22gpu_kernel_impl_nocastINS0_13AUnaryFunctorIN3c108BFloat16ES5_S5_ZZZNS0_20copysign_kernel_cudaERNS_18TensorIteratorBaseEENKUlvE_clEvENKUlvE1_clEvEUlS5_S5_E_EEEEvS7_RKT_EUliE_EEviT1_:
.text._ZN2at6native18elementwise_kernelILi128ELi4EZNS0_22gpu_kernel_impl_nocastINS0_13AUnaryFunctorIN3c108BFloat16ES5_S5_ZZZNS0_20copysign_kernel_cudaERNS_18TensorIteratorBaseEENKUlvE_clEvENKUlvE1_clEvEUlS5_S5_E_EEEEvS7_RKT_EUliE_EEviT1_:
        /* <DEDUP_REMOVED lines=313> */
.L_x_4061:
        /* <DEDUP_REMOVED lines=13> */
.L_x_4060:
[----:B------:R-:W-:Y:S05]  /*1460*/  BSYNC B0 ;  /* 0x0000000000007941 */ /* 0x000fea0003800000 */
.L_x_4059:
        /* <DEDUP_REMOVED lines=305> */
.L_x_4064:
        /* <DEDUP_REMOVED lines=317> */
.L_x_4065:
        /* <DEDUP_REMOVED lines=13> */
.L_x_4063:
[----:B------:R-:W-:Y:S05]  /*3c20*/  BSYNC B0 ;  /* 0x0000000000007941 */ /* 0x000fea0003800000 */
.L_x_4062:
        /* <DEDUP_REMOVED lines=304> */
.L_x_4066:
        /* <DEDUP_REMOVED lines=13> */
.L_x_4067:
        /* <DEDUP_REMOVED lines=16> */
.L_x_8046:


//--------------------- .text._ZN2at6native27unrolled_elementwise_kernelINS0_13AUnaryFunctorIN3c108BFloat16ES4_S4_ZZZNS0_20copysign_kernel_cudaERNS_18TensorIteratorBaseEENKUlvE_clEvENKUlvE1_clEvEUlS4_S4_E_EESt5arrayIPcLm2EELi4E23TrivialOffsetCalculatorILi1EjESF_NS0_6memory15LoadWithoutCastENSG_16StoreWithoutCastEEEviT_T0_T2_T3_T4_T5_ --------------------------
	.section	.text._ZN2at6native27unrolled_elementwise_kernelINS0_13AUnaryFunctorIN3c108BFloat16ES4_S4_ZZZNS0_20copysign_kernel_cudaERNS_18TensorIteratorBaseEENKUlvE_clEvENKUlvE1_clEvEUlS4_S4_E_EESt5arrayIPcLm2EELi4E23TrivialOffsetCalculatorILi1EjESF_NS0_6memory15LoadWithoutCastENSG_16StoreWithoutCastEEEviT_T0_T2_T3_T4_T5_,"ax",@progbits
	.align	128
        .global         _ZN2at6native27unrolled_elementwise_kernelINS0_13AUnaryFunctorIN3c108BFloat16ES4_S4_ZZZNS0_20copysign_kernel_cudaERNS_18TensorIteratorBaseEENKUlvE_clEvENKUlvE1_clEvEUlS4_S4_E_EESt5arrayIPcLm2EELi4E23TrivialOffsetCalculatorILi1EjESF_NS0_6memory15LoadWithoutCastENSG_16StoreWithoutCastEEEviT_T0_T2_T3_T4_T5_
        .type           _ZN2at6native27unrolled_elementwise_kernelINS0_13AUnaryFunctorIN3c108BFloat16ES4_S4_ZZZNS0_20copysign_kernel_cudaERNS_18TensorIteratorBaseEENKUlvE_clEvENKUlvE1_clEvEUlS4_S4_E_EESt5arrayIPcLm2EELi4E23TrivialOffsetCalculatorILi1EjESF_NS0_6memory15LoadWithoutCastENSG_16StoreWithoutCastEEEviT_T0_T2_T3_T4_T5_,@function
        .size           _ZN2at6native27unrolled_elementwise_kernelINS0_13AUnaryFunctorIN3c108BFloat16ES4_S4_ZZZNS0_20copysign_kernel_cudaERNS_18TensorIteratorBaseEENKUlvE_clEvENKUlvE1_clEvEUlS4_S4_E_EESt5arrayIPcLm2EELi4E23TrivialOffsetCalculatorILi1EjESF_NS0_6memory15LoadWithoutCastENSG_16StoreWithoutCastEEEviT_T0_T2_T3_T4_T5_,(.L_x_8047 - _ZN2at6native27unrolled_elementwise_kernelINS0_13AUnaryFunctorIN3c108BFloat16ES4_S4_ZZZNS0_20copysign_kernel_cudaERNS_18TensorIteratorBaseEENKUlvE_clEvENKUlvE1_clEvEUlS4_S4_E_EESt5arrayIPcLm2EELi4E23TrivialOffsetCalculatorILi1EjESF_NS0_6memory15LoadWithoutCastENSG_16StoreWithoutCastEEEviT_T0_T2_T3_T4_T5_)
        .other          _ZN2at6native27unrolled_elementwise_kernelINS0_13AUnaryFunctorIN3c108BFloat16ES4_S4_ZZZNS0_20copysign_kernel_cudaERNS_18TensorIteratorBaseEENKUlvE_clEvENKUlvE1_clEvEUlS4_S4_E_EESt5arrayIPcLm2EELi4E23TrivialOffsetCalculatorILi1EjESF_NS0_6memory15LoadWithoutCastENSG_16StoreWithoutCastEEEviT_T0_T2_T3_T4_T5_,@"STO_CUDA_ENTRY STV_DEFAULT"
_ZN2at6native27unrolled_elementwise_kernelINS0_13AUnaryFunctorIN3c108BFloat16ES4_S4_ZZZNS0_20copysign_kernel_cudaERNS_18TensorIteratorBaseEENKUlvE_clEvENKUlvE1_clEvEUlS4_S4_E_EESt5arrayIPcLm2EELi4E23TrivialOffsetCalculatorILi1EjESF_NS0_6memory15LoadWithoutCastENSG_16StoreWithoutCastEEEviT_T0_T2_T3_T4_T5_:
.text._ZN2at6native27unrolled_elementwise_kernelINS0_13AUnaryFunctorIN3c108BFloat16ES4_S4_ZZZNS0_20copysign_kernel_cudaERNS_18TensorIteratorBaseEENKUlvE_clEvENKUlvE1_clEvEUlS4_S4_E_EESt5arrayIPcLm2EELi4E23TrivialOffsetCalculatorILi1EjESF_NS0_6memory15LoadWithoutCastENSG_16StoreWithoutCastEEEviT_T0_T2_T3_T4_T5_:
        /* <DEDUP_REMOVED lines=23> */
[----:B------:R-:W-:-:S04]  /*0170*/  PRMT R11, RZ, 0x7610, R11 ;  /* 0x00007610ff0b7816 */ /* 0x000fc8000000000b */
        /* <DEDUP_REMOVED lines=30> */
[----:B------:R-:W-:-:S04]  /*0360*/  @!P1 LOP3.LUT R12, R17, 0x80000000, R12, 0xb8, !PT ;  /* 0x80000000110c9812 */ /* 0x000fc800078eb80c */
[----:B------:R-:W-:Y:S02]  /*0370*/  @!P1 F2FP.BF16.F32.PACK_AB R5, RZ, R12 ;  /* 0x0000000cff05923e */ /* 0x000fe400000010ff */
[----:B------:R-:W-:-:S04]  /*0380*/  @!P2 SHF.L.U32 R11, R11, 0x10, RZ ;  /* 0x000000100b0ba819 */ /* 0x000fc800000006ff */
[----:B------:R-:W-:-:S04]  /*0390*/  @!P2 LOP3.LUT R11, R6, 0x80000000, R11, 0xb8, !PT ;  /* 0x80000000060ba812 */ /* 0x000fc800078eb80b */
        /* <DEDUP_REMOVED lines=13> */
.L_x_4069:
[----:B------:R-:W-:Y:S05]  /*0470*/  BSYNC B0 ;  /* 0x0000000000007941 */ /* 0x000fea0003800000 */
.L_x_4068:
        /* <DEDUP_REMOVED lines=12> */
.L_x_4070:
        /* <DEDUP_REMOVED lines=12> */
.L_x_8047:


//--------------------- .text._ZN2at6native29vectorized_elementwise_kernelILi2ENS0_13AUnaryFunctorIN3c108BFloat16ES4_S4_ZZZNS0_20copysign_kernel_cudaERNS_18TensorIteratorBaseEENKUlvE_clEvENKUlvE1_clEvEUlS4_S4_E_EESt5arrayIPcLm2EEEEviT0_T1_ --------------------------
	.section	.text._ZN2at6native29vectorized_elementwise_kernelILi2ENS0_13AUnaryFunctorIN3c108BFloat16ES4_S4_ZZZNS0_20copysign_kernel_cudaERNS_18TensorIteratorBaseEENKUlvE_clEvENKUlvE1_clEvEUlS4_S4_E_EESt5arrayIPcLm2EEEEviT0_T1_,"ax",@progbits
	.align	128
        .global         _ZN2at6native29vectorized_elementwise_kernelILi2ENS0_13AUnaryFunctorIN3c108BFloat16ES4_S4_ZZZNS0_20copysign_kernel_cudaERNS_18TensorIteratorBaseEENKUlvE_clEvENKUlvE1_clEvEUlS4_S4_E_EESt5arrayIPcLm2EEEEviT0_T1_
        .type           _ZN2at6native29vectorized_elementwise_kernelILi2ENS0_13AUnaryFunctorIN3c108BFloat16ES4_S4_ZZZNS0_20copysign_kernel_cudaERNS_18TensorIteratorBaseEENKUlvE_clEvENKUlvE1_clEvEUlS4_S4_E_EESt5arrayIPcLm2EEEEviT0_T1_,@function
        .size           _ZN2at6native29vectorized_elementwise_kernelILi2ENS0_13AUnaryFunctorIN3c108BFloat16ES4_S4_ZZZNS0_20copysign_kernel_cudaERNS_18TensorIteratorBaseEENKUlvE_clEvENKUlvE1_clEvEUlS4_S4_E_EESt5arrayIPcLm2EEEEviT0_T1_,(.L_x_8048 - _ZN2at6native29vectorized_elementwise_kernelILi2ENS0_13AUnaryFunctorIN3c108BFloat16ES4_S4_ZZZNS0_20copysign_kernel_cudaERNS_18TensorIteratorBaseEENKUlvE_clEvENKUlvE1_clEvEUlS4_S4_E_EESt5arrayIPcLm2EEEEviT0_T1_)
        .other          _ZN2at6native29vectorized_elementwise_kernelILi2ENS0_13AUnaryFunctorIN3c108BFloat16ES4_S4_ZZZNS0_20copysign_kernel_cudaERNS_18TensorIteratorBaseEENKUlvE_clEvENKUlvE1_clEvEUlS4_S4_E_EESt5arrayIPcLm2EEEEviT0_T1_,@"STO_CUDA_ENTRY STV_DEFAULT"
_ZN2at6native29vectorized_elementwise_kernelILi2ENS0_13AUnaryFunctorIN3c108BFloat16ES4_S4_ZZZNS0_20copysign_kernel_cudaERNS_18TensorIteratorBaseEENKUlvE_clEvENKUlvE1_clEvEUlS4_S4_E_EESt5arrayIPcLm2EEEEviT0_T1_:
.text._ZN2at6native29vectorized_elementwise_kernelILi2ENS0_13AUnaryFunctorIN3c108BFloat16ES4_S4_ZZZNS0_20copysign_kernel_cudaERNS_18TensorIteratorBaseEENKUlvE_clEvENKUlvE1_clEvEUlS4_S4_E_EESt5arrayIPcLm2EEEEviT0_T1_:
        /* <DEDUP_REMOVED lines=17> */
[----:B------:R0:W5:Y:S01]  /*0110*/  LDG.E R17, desc[UR4][R4.64+0x600] ;  /* 0x0006000404117981 */ /* 0x000162000c1e1900 */
        /* <DEDUP_REMOVED lines=8> */
[----:B0-----:R-:W-:Y:S01]  /*01a0*/  IMAD.U32 R5, R0, 0x10000, RZ ;  /* 0x0001000000057824 */ /* 0x001fe200078e00ff */
[C---:B-----5:R-:W-:Y:S01]  /*01b0*/  PRMT R7, R15.reuse, 0x7632, R7 ;  /* 0x000076320f077816 */ /* 0x060fe20000000007 */
[----:B------:R-:W-:Y:S01]  /*01c0*/  IMAD.U32 R15, R15, 0x10000, RZ ;  /* 0x000100000f0f7824 */ /* 0x000fe200078e00ff */
[----:B------:R-:W-:Y:S01]  /*01d0*/  LOP3.LUT R11, R8, 0x80000000, R11, 0xb8, !PT ;  /* 0x80000000080b7812 */ /* 0x000fe200078eb80b */
[----:B------:R-:W-:Y:S01]  /*01e0*/  IMAD.U32 R13, R6, 0x10000, RZ ;  /* 0x00010000060d7824 */ /* 0x000fe200078e00ff */
[----:B------:R-:W-:Y:S01]  /*01f0*/  PRMT R4, R17, 0x7632, R4 ;  /* 0x0000763211047816 */ /* 0x000fe20000000004 */
[----:B------:R-:W-:Y:S01]  /*0200*/  IMAD.U32 R7, R7, 0x10000, RZ ;  /* 0x0001000007077824 */ /* 0x000fe200078e00ff */
[----:B------:R-:W-:Y:S02]  /*0210*/  SHF.L.U32 R17, R17, 0x10, RZ ;  /* 0x0000001011117819 */ /* 0x000fe400000006ff */
[----:B------:R-:W-:Y:S01]  /*0220*/  LOP3.LUT R15, R8, 0x80000000, R15, 0xb8, !PT ;  /* 0x80000000080f7812 */ /* 0x000fe200078eb80f */
[----:B------:R-:W-:Y:S01]  /*0230*/  IMAD.U32 R19, R4, 0x10000, RZ ;  /* 0x0001000004137824 */ /* 0x000fe200078e00ff */
[----:B------:R-:W-:-:S02]  /*0240*/  LOP3.LUT R17, R8, 0x80000000, R17, 0xb8, !PT ;  /* 0x8000000008117812 */ /* 0x000fc400078eb811 */
[C---:B------:R-:W-:Y:S02]  /*0250*/  LOP3.LUT R0, R8.reuse, 0x80000000, R5, 0xb8, !PT ;  /* 0x8000000008007812 */ /* 0x040fe400078eb805 */
[C---:B------:R-:W-:Y:S02]  /*0260*/  LOP3.LUT R4, R8.reuse, 0x80000000, R13, 0xb8, !PT ;  /* 0x8000000008047812 */ /* 0x040fe400078eb80d */
[C---:B------:R-:W-:Y:S02]  /*0270*/  LOP3.LUT R6, R8.reuse, 0x80000000, R7, 0xb8, !PT ;  /* 0x8000000008067812 */ /* 0x040fe400078eb807 */
        /* <DEDUP_REMOVED lines=10> */
.L_x_4071:
        /* <DEDUP_REMOVED lines=125> */
.L_x_4074:
[----:B------:R-:W-:-:S13]  /*0af0*/  ISETP.GE.AND P0, PT, R24, R5, PT ;  /* 0x000000051800720c */ /* 0x000fda0003f06270 */
[----:B------:R-:W-:Y:S05]  /*0b00*/  @P0 BRA `(.L_x_4076) ;  /* 0x0000000000300947 */ /* 0x000fea0003800000 */
[----:B0-----:R-:W0:Y:S01]  /*0b10*/  LDC.64 R6, c[0x0][0x218] ;  /* 0x00008600ff067b82 */ /* 0x001e220000000a00 */
[----:B------:R-:W-:Y:S01]  /*0b20*/  IADD3 R11, R3, R24, RZ ;  /* 0x00000018030b7210 */ /* 0x000fe20007ffe0ff */
[----:B------:R-:W-:-:S04]  /*0b30*/  VIADD R24, R24, 0x80 ;  /* 0x0000008018187836 */ /* 0x000fc80000000000 */
[----:B0-----:R-:W-:-:S05]  /*0b40*/  IMAD.WIDE.U32 R6, R11, 0x2, R6 ;  /* 0x000000020b067825 */ /* 0x001fca00078e0006 */
[----:B------:R1:W-:Y:S02]  /*0b50*/  STG.E.U16 desc[UR4][R6.64], R8 ;  /* 0x0000000806007986 */ /* 0x0003e4000c101504 */
.L_x_4075:
[----:B------:R-:W-:-:S13]  /*0b60*/  ISETP.GE.AND P0, PT, R24, R5, PT ;  /* 0x000000051800720c */ /* 0x000fda0003f06270 */
[----:B------:R-:W-:Y:S05]  /*0b70*/  @P0 BRA `(.L_x_4077) ;  /* 0x0000000000340947 */ /* 0x000fea0003800000 */
[----:B01----:R-:W0:Y:S01]  /*0b80*/  LDC.64 R6, c[0x0][0x218] ;  /* 0x00008600ff067b82 */ /* 0x003e220000000a00 */
[----:B------:R-:W-:Y:S02]  /*0b90*/  IMAD.IADD R11, R3, 0x1, R24 ;  /* 0x00000001030b7824 */ /* 0x000fe400078e0218 */
[----:B------:R-:W-:Y:S02]  /*0ba0*/  VIADD R24, R24, 0x80 ;  /* 0x0000008018187836 */ /* 0x000fe40000000000 */
[----:B0-----:R-:W-:-:S05]  /*0bb0*/  IMAD.WIDE.U32 R6, R11, 0x2, R6 ;  /* 0x000000020b067825 */ /* 0x001fca00078e0006 */
[----:B------:R1:W-:Y:S02]  /*0bc0*/  STG.E.U16 desc[UR4][R6.64], R9 ;  /* 0x0000000906007986 */ /* 0x0003e4000c101504 */
.L_x_4076:
        /* <DEDUP_REMOVED lines=8> */
.L_x_4077:
[----:B------:R-:W-:Y:S05]  /*0c50*/  BSYNC B1 ;  /* 0x0000000000017941 */ /* 0x000fea0003800000 */
.L_x_4073:
[----:B------:R-:W-:-:S13]  /*0c60*/  ISETP.GE.AND P0, PT, R24, R5, PT ;  /* 0x000000051800720c */ /* 0x000fda0003f06270 */
[----:B012---:R-:W0:Y:S01]  /*0c70*/  @!P0 LDC.64 R6, c[0x0][0x218] ;  /* 0x00008600ff068b82 */ /* 0x007e220000000a00 */
[----:B------:R-:W-:Y:S02]  /*0c80*/  @!P0 IMAD.IADD R9, R3, 0x1, R24 ;  /* 0x0000000103098824 */ /* 0x000fe400078e0218 */
[----:B------:R-:W-:Y:S02]  /*0c90*/  @!P0 VIADD R24, R24, 0x80 ;  /* 0x0000008018188836 */ /* 0x000fe40000000000 */
[----:B0-----:R-:W-:-:S05]  /*0ca0*/  @!P0 IMAD.WIDE.U32 R6, R9, 0x2, R6 ;  /* 0x0000000209068825 */ /* 0x001fca00078e0006 */
[----:B------:R2:W-:Y:S02]  /*0cb0*/  @!P0 STG.E.U16 desc[UR4][R6.64], R21 ;  /* 0x0000001506008986 */ /* 0x0005e4000c101504 */
.L_x_4078:
[----:B------:R-:W-:Y:S05]  /*0cc0*/  BSYNC B0 ;  /* 0x0000000000007941 */ /* 0x000fea0003800000 */
.L_x_4072:
        /* <DEDUP_REMOVED lines=8> */
.L_x_4079:
        /* <DEDUP_REMOVED lines=11> */
.L_x_8048:


//--------------------- .text._ZN2at6native29vectorized_elementwise_kernelILi4ENS0_13AUnaryFunctorIN3c108BFloat16ES4_S4_ZZZNS0_20copysign_kernel_cudaERNS_18TensorIteratorBaseEENKUlvE_clEvENKUlvE1_clEvEUlS4_S4_E_EESt5arrayIPcLm2EEEEviT0_T1_ --------------------------
	.section	.text._ZN2at6native29vectorized_elementwise_kernelILi4ENS0_13AUnaryFunctorIN3c108BFloat16ES4_S4_ZZZNS0_20copysign_kernel_cudaERNS_18TensorIteratorBaseEENKUlvE_clEvENKUlvE1_clEvEUlS4_S4_E_EESt5arrayIPcLm2EEEEviT0_T1_,"ax",@progbits
	.align	128
        .global         _ZN2at6native29vectorized_elementwise_kernelILi4ENS0_13AUnaryFunctorIN3c108BFloat16ES4_S4_ZZZNS0_20copysign_kernel_cudaERNS_18TensorIteratorBaseEENKUlvE_clEvENKUlvE1_clEvEUlS4_S4_E_EESt5arrayIPcLm2EEEEviT0_T1_
        .type           _ZN2at6native29vectorized_elementwise_kernelILi4ENS0_13AUnaryFunctorIN3c108BFloat16ES4_S4_ZZZNS0_20copysign_kernel_cudaERNS_18TensorIteratorBaseEENKUlvE_clEvENKUlvE1_clEvEUlS4_S4_E_EESt5arrayIPcLm2EEEEviT0_T1_,@function
        .size           _ZN2at6native29vectorized_elementwise_kernelILi4ENS0_13AUnaryFunctorIN3c108BFloat16ES4_S4_ZZZNS0_20copysign_kernel_cudaERNS_18TensorIteratorBaseEENKUlvE_clEvENKUlvE1_clEvEUlS4_S4_E_EESt5arrayIPcLm2EEEEviT0_T1_,(.L_x_8049 - _ZN2at6native29vectorized_elementwise_kernelILi4ENS0_13AUnaryFunctorIN3c108BFloat16ES4_S4_ZZZNS0_20copysign_kernel_cudaERNS_18TensorIteratorBaseEENKUlvE_clEvENKUlvE1_clEvEUlS4_S4_E_EESt5arrayIPcLm2EEEEviT0_T1_)
        .other          _ZN2at6native29vectorized_elementwise_kernelILi4ENS0_13AUnaryFunctorIN3c108BFloat16ES4_S4_ZZZNS0_20copysign_kernel_cudaERNS_18TensorIteratorBaseEENKUlvE_clEvENKUlvE1_clEvEUlS4_S4_E_EESt5arrayIPcLm2EEEEviT0_T1_,@"STO_CUDA_ENTRY STV_DEFAULT"
_ZN2at6native29vectorized_elementwise_kernelILi4ENS0_13AUnaryFunctorIN3c108BFloat16ES4_S4_ZZZNS0_20copysign_kernel_cudaERNS_18TensorIteratorBaseEENKUlvE_clEvENKUlvE1_clEvEUlS4_S4_E_EESt5arrayIPcLm2EEEEviT0_T1_:
.text._ZN2at6native29vectorized_elementwise_kernelILi4ENS0_13AUnaryFunctorIN3c108BFloat16ES4_S4_ZZZNS0_20copysign_kernel_cudaERNS_18TensorIteratorBaseEENKUlvE_clEvENKUlvE1_clEvEUlS4_S4_E_EESt5arrayIPcLm2EEEEviT0_T1_:
        /* <DEDUP_REMOVED lines=29> */
[C---:B------:R-:W-:Y:S01]  /*01d0*/  LOP3.LUT R11, R10.reuse, 0x80000000, R11, 0xb8, !PT ;  /* 0x800000000a0b7812 */ /* 0x040fe200078eb80b */
[----:B------:R-:W-:Y:S01]  /*01e0*/  IMAD.U32 R7, R7, 0x10000, RZ ;  /* 0x0001000007077824 */ /* 0x000fe200078e00ff */
[----:B------:R-:W-:Y:S01]  /*01f0*/  LOP3.LUT R13, R10, 0x80000000, R13, 0xb8, !PT ;  /* 0x800000000a0d7812 */ /* 0x000fe200078eb80d */
[----:B------:R-:W-:Y:S01]  /*0200*/  IMAD.U32 R19, R4, 0x10000, RZ ;  /* 0x0001000004137824 */ /* 0x000fe200078e00ff */
[----:B------:R-:W-:-:S02]  /*0210*/  LOP3.LUT R15, R10, 0x80000000, R15, 0xb8, !PT ;  /* 0x800000000a0f7812 */ /* 0x000fc400078eb80f */
[C---:B------:R-:W-:Y:S02]  /*0220*/  LOP3.LUT R17, R10.reuse, 0x80000000, R17, 0xb8, !PT ;  /* 0x800000000a117812 */ /* 0x040fe400078eb811 */
[C---:B------:R-:W-:Y:S02]  /*0230*/  LOP3.LUT R0, R10.reuse, 0x80000000, R5, 0xb8, !PT ;  /* 0x800000000a007812 */ /* 0x040fe400078eb805 */
[C---:B------:R-:W-:Y:S02]  /*0240*/  LOP3.LUT R4, R10.reuse, 0x80000000, R9, 0xb8, !PT ;  /* 0x800000000a047812 */ /* 0x040fe400078eb809 */
[C---:B------:R-:W-:Y:S02]  /*0250*/  LOP3.LUT R6, R10.reuse, 0x80000000, R7, 0xb8, !PT ;  /* 0x800000000a067812 */ /* 0x040fe400078eb807 */
        /* <DEDUP_REMOVED lines=8> */
.L_x_4080:
        /* <DEDUP_REMOVED lines=125> */
.L_x_4083:
[----:B------:R-:W-:-:S13]  /*0ab0*/  ISETP.GE.AND P0, PT, R24, R5, PT ;  /* 0x000000051800720c */ /* 0x000fda0003f06270 */
[----:B------:R-:W-:Y:S05]  /*0ac0*/  @P0 BRA `(.L_x_4085) ;  /* 0x0000000000300947 */ /* 0x000fea0003800000 */
[----:B0-----:R-:W0:Y:S01]  /*0ad0*/  LDC.64 R6, c[0x0][0x218] ;  /* 0x00008600ff067b82 */ /* 0x001e220000000a00 */
[----:B------:R-:W-:Y:S01]  /*0ae0*/  IADD3 R11, R3, R24, RZ ;  /* 0x00000018030b7210 */ /* 0x000fe20007ffe0ff */
[----:B------:R-:W-:-:S04]  /*0af0*/  VIADD R24, R24, 0x80 ;  /* 0x0000008018187836 */ /* 0x000fc80000000000 */
[----:B0-----:R-:W-:-:S05]  /*0b00*/  IMAD.WIDE.U32 R6, R11, 0x2, R6 ;  /* 0x000000020b067825 */ /* 0x001fca00078e0006 */
[----:B------:R1:W-:Y:S02]  /*0b10*/  STG.E.U16 desc[UR4][R6.64], R8 ;  /* 0x0000000806007986 */ /* 0x0003e4000c101504 */
.L_x_4084:
[----:B------:R-:W-:-:S13]  /*0b20*/  ISETP.GE.AND P0, PT, R24, R5, PT ;  /* 0x000000051800720c */ /* 0x000fda0003f06270 */
[----:B------:R-:W-:Y:S05]  /*0b30*/  @P0 BRA `(.L_x_4086) ;  /* 0x0000000000340947 */ /* 0x000fea0003800000 */
[----:B01----:R-:W0:Y:S01]  /*0b40*/  LDC.64 R6, c[0x0][0x218] ;  /* 0x00008600ff067b82 */ /* 0x003e220000000a00 */
[----:B------:R-:W-:Y:S02]  /*0b50*/  IMAD.IADD R11, R3, 0x1, R24 ;  /* 0x00000001030b7824 */ /* 0x000fe400078e0218 */
[----:B------:R-:W-:Y:S02]  /*0b60*/  VIADD R24, R24, 0x80 ;  /* 0x0000008018187836 */ /* 0x000fe40000000000 */
[----:B0-----:R-:W-:-:S05]  /*0b70*/  IMAD.WIDE.U32 R6, R11, 0x2, R6 ;  /* 0x000000020b067825 */ /* 0x001fca00078e0006 */
[----:B------:R1:W-:Y:S02]  /*0b80*/  STG.E.U16 desc[UR4][R6.64], R9 ;  /* 0x0000000906007986 */ /* 0x0003e4000c101504 */
.L_x_4085:
        /* <DEDUP_REMOVED lines=8> */
.L_x_4086:
[----:B------:R-:W-:Y:S05]  /*0c10*/  BSYNC B1 ;  /* 0x0000000000017941 */ /* 0x000fea0003800000 */
.L_x_4082:
[----:B------:R-:W-:-:S13]  /*0c20*/  ISETP.GE.AND P0, PT, R24, R5, PT ;  /* 0x000000051800720c */ /* 0x000fda0003f06270 */
[----:B012---:R-:W0:Y:S01]  /*0c30*/  @!P0 LDC.64 R6, c[0x0][0x218] ;  /* 0x00008600ff068b82 */ /* 0x007e220000000a00 */
[----:B------:R-:W-:Y:S02]  /*0c40*/  @!P0 IMAD.IADD R9, R3, 0x1, R24 ;  /* 0x0000000103098824 */ /* 0x000fe400078e0218 */
[----:B------:R-:W-:Y:S02]  /*0c50*/  @!P0 VIADD R24, R24, 0x80 ;  /* 0x0000008018188836 */ /* 0x000fe40000000000 */
[----:B0-----:R-:W-:-:S05]  /*0c60*/  @!P0 IMAD.WIDE.U32 R6, R9, 0x2, R6 ;  /* 0x0000000209068825 */ /* 0x001fca00078e0006 */
[----:B------:R2:W-:Y:S02]  /*0c70*/  @!P0 STG.E.U16 desc[UR4][R6.64], R21 ;  /* 0x0000001506008986 */ /* 0x0005e4000c101504 */
.L_x_4087:
[----:B------:R-:W-:Y:S05]  /*0c80*/  BSYNC B0 ;  /* 0x0000000000007941 */ /* 0x000fea0003800000 */
.L_x_4081:
        /* <DEDUP_REMOVED lines=8> */
.L_x_4088:
        /* <DEDUP_REMOVED lines=15> */
.L_x_8049:


//--------------------- .text._ZN2at6native29vectorized_elementwise_kernelILi8ENS0_13AUnaryFunctorIN3c108BFloat16ES4_S4_ZZZNS0_20copysign_kernel_cudaERNS_18TensorIteratorBaseEENKUlvE_clEvENKUlvE1_clEvEUlS4_S4_E_EESt5arrayIPcLm2EEEEviT0_T1_ --------------------------
	.section	.text._ZN2at6native29vectorized_elementwise_kernelILi8ENS0_13AUnaryFunctorIN3c108BFloat16ES4_S4_ZZZNS0_20copysign_kernel_cudaERNS_18TensorIteratorBaseEENKUlvE_clEvENKUlvE1_clEvEUlS4_S4_E_EESt5arrayIPcLm2EEEEviT0_T1_,"ax",@progbits
	.align	128
        .global         _ZN2at6native29vectorized_elementwise_kernelILi8ENS0_13AUnaryFunctorIN3c108BFloat16ES4_S4_ZZZNS0_20copysign_kernel_cudaERNS_18TensorIteratorBaseEENKUlvE_clEvENKUlvE1_clEvEUlS4_S4_E_EESt5arrayIPcLm2EEEEviT0_T1_
        .type           _ZN2at6native29vectorized_elementwise_kernelILi8ENS0_13AUnaryFunctorIN3c108BFloat16ES4_S4_ZZZNS0_20copysign_kernel_cudaERNS_18TensorIteratorBaseEENKUlvE_clEvENKUlvE1_clEvEUlS4_S4_E_EESt5arrayIPcLm2EEEEviT0_T1_,@function
        .size           _ZN2at6native29vectorized_elementwise_kernelILi8ENS0_13AUnaryFunctorIN3c108BFloat16ES4_S4_ZZZNS0_20copysign_kernel_cudaERNS_18TensorIteratorBaseEENKUlvE_clEvENKUlvE1_clEvEUlS4_S4_E_EESt5arrayIPcLm2EEEEviT0_T1_,(.L_x_8050 - _ZN2at6native29vectorized_elementwise_kernelILi8ENS0_13AUnaryFunctorIN3c108BFloat16ES4_S4_ZZZNS0_20copysign_kernel_cudaERNS_18TensorIteratorBaseEENKUlvE_clEvENKUlvE1_clEvEUlS4_S4_E_EESt5arrayIPcLm2EEEEviT0_T1_)
        .other          _ZN2at6native29vectorized_elementwise_kernelILi8ENS0_13AUnaryFunctorIN3c108BFloat16ES4_S4_ZZZNS0_20copysign_kernel_cudaERNS_18TensorIteratorBaseEENKUlvE_clEvENKUlvE1_clEvEUlS4_S4_E_EESt5arrayIPcLm2EEEEviT0_T1_,@"STO_CUDA_ENTRY STV_DEFAULT"
_ZN2at6native29vectorized_elementwise_kernelILi8ENS0_13AUnaryFunctorIN3c108BFloat16ES4_S4_ZZZNS0_20copysign_kernel_cudaERNS_18TensorIteratorBaseEENKUlvE_clEvENKUlvE1_clEvEUlS4_S4_E_EESt5arrayIPcLm2EEEEviT0_T1_:
.text._ZN2at6native29vectorized_elementwise_kernelILi8ENS0_13AUnaryFunctorIN3c108BFloat16ES4_S4_ZZZNS0_20copysign_kernel_cudaERNS_18TensorIteratorBaseEENKUlvE_clEvENKUlvE1_clEvEUlS4_S4_E_EESt5arrayIPcLm2EEEEviT0_T1_:
        /* <DEDUP_REMOVED lines=28> */
[C---:B------:R-:W-:Y:S01]  /*01c0*/  LOP3.LUT R14, R7.reuse, 0x80000000, R14, 0xb8, !PT ;  /* 0x80000000070e7812 */ /* 0x040fe200078eb80e */
[----:B------:R-:W-:Y:S01]  /*01d0*/  IMAD.U32 R6, R6, 0x10000, RZ ;  /* 0x0001000006067824 */ /* 0x000fe200078e00ff */
[C---:B------:R-:W-:Y:S01]  /*01e0*/  LOP3.LUT R16, R7.reuse, 0x80000000, R16, 0xb8, !PT ;  /* 0x8000000007107812 */ /* 0x040fe200078eb810 */
        /* <DEDUP_REMOVED lines=10> */
[----:B------:R-:W-:-:S05]  /*0290*/  F2FP.BF16.F32.PACK_AB R7, R7, R20 ;  /* 0x000000140707723e */ /* 0x000fca00000010ff */
[----:B------:R-:W-:Y:S01]  /*02a0*/  STG.E.128 desc[UR4][R2.64], R4 ;  /* 0x0000000402007986 */ /* 0x000fe2000c101d04 */
[----:B------:R-:W-:Y:S05]  /*02b0*/  EXIT ;  /* 0x000000000000794d */ /* 0x000fea0003800000 */
.L_x_4089:
        /* <DEDUP_REMOVED lines=125> */
.L_x_4092:
[----:B------:R-:W-:-:S13]  /*0a90*/  ISETP.GE.AND P0, PT, R24, R5, PT ;  /* 0x000000051800720c */ /* 0x000fda0003f06270 */
[----:B------:R-:W-:Y:S05]  /*0aa0*/  @P0 BRA `(.L_x_4094) ;  /* 0x0000000000300947 */ /* 0x000fea0003800000 */
[----:B0-----:R-:W0:Y:S01]  /*0ab0*/  LDC.64 R6, c[0x0][0x218] ;  /* 0x00008600ff067b82 */ /* 0x001e220000000a00 */
[----:B------:R-:W-:Y:S01]  /*0ac0*/  IADD3 R11, R3, R24, RZ ;  /* 0x00000018030b7210 */ /* 0x000fe20007ffe0ff */
[----:B------:R-:W-:-:S04]  /*0ad0*/  VIADD R24, R24, 0x80 ;  /* 0x0000008018187836 */ /* 0x000fc80000000000 */
[----:B0-----:R-:W-:-:S05]  /*0ae0*/  IMAD.WIDE.U32 R6, R11, 0x2, R6 ;  /* 0x000000020b067825 */ /* 0x001fca00078e0006 */
[----:B------:R1:W-:Y:S02]  /*0af0*/  STG.E.U16 desc[UR4][R6.64], R8 ;  /* 0x0000000806007986 */ /* 0x0003e4000c101504 */
.L_x_4093:
[----:B------:R-:W-:-:S13]  /*0b00*/  ISETP.GE.AND P0, PT, R24, R5, PT ;  /* 0x000000051800720c */ /* 0x000fda0003f06270 */
[----:B------:R-:W-:Y:S05]  /*0b10*/  @P0 BRA `(.L_x_4095) ;  /* 0x0000000000340947 */ /* 0x000fea0003800000 */
[----:B01----:R-:W0:Y:S01]  /*0b20*/  LDC.64 R6, c[0x0][0x218] ;  /* 0x00008600ff067b82 */ /* 0x003e220000000a00 */
[----:B------:R-:W-:Y:S02]  /*0b30*/  IMAD.IADD R11, R3, 0x1, R24 ;  /* 0x00000001030b7824 */ /* 0x000fe400078e0218 */
[----:B------:R-:W-:Y:S02]  /*0b40*/  VIADD R24, R24, 0x80 ;  /* 0x0000008018187836 */ /* 0x000fe40000000000 */
[----:B0-----:R-:W-:-:S05]  /*0b50*/  IMAD.WIDE.U32 R6, R11, 0x2, R6 ;  /* 0x000000020b067825 */ /* 0x001fca00078e0006 */
[----:B------:R1:W-:Y:S02]  /*0b60*/  STG.E.U16 desc[UR4][R6.64], R9 ;  /* 0x0000000906007986 */ /* 0x0003e4000c101504 */
.L_x_4094:
        /* <DEDUP_REMOVED lines=8> */
.L_x_4095:
[----:B------:R-:W-:Y:S05]  /*0bf0*/  BSYNC B1 ;  /* 0x0000000000017941 */ /* 0x000fea0003800000 */
.L_x_4091:
[----:B------:R-:W-:-:S13]  /*0c00*/  ISETP.GE.AND P0, PT, R24, R5, PT ;  /* 0x000000051800720c */ /* 0x000fda0003f06270 */
[----:B012---:R-:W0:Y:S01]  /*0c10*/  @!P0 LDC.64 R6, c[0x0][0x218] ;  /* 0x00008600ff068b82 */ /* 0x007e220000000a00 */
[----:B------:R-:W-:Y:S02]  /*0c20*/  @!P0 IMAD.IADD R9, R3, 0x1, R24 ;  /* 0x0000000103098824 */ /* 0x000fe400078e0218 */
[----:B------:R-:W-:Y:S02]  /*0c30*/  @!P0 VIADD R24, R24, 0x80 ;  /* 0x0000008018188836 */ /* 0x000fe40000000000 */
[----:B0-----:R-:W-:-:S05]  /*0c40*/  @!P0 IMAD.WIDE.U32 R6, R9, 0x2, R6 ;  /* 0x0000000209068825 */ /* 0x001fca00078e0006 */
[----:B------:R2:W-:Y:S02]  /*0c50*/  @!P0 STG.E.U16 desc[UR4][R6.64], R21 ;  /* 0x0000001506008986 */ /* 0x0005e4000c101504 */
.L_x_4096:
[----:B------:R-:W-:Y:S05]  /*0c60*/  BSYNC B0 ;  /* 0x0000000000007941 */ /* 0x000fea0003800000 */
.L_x_4090:
        /* <DEDUP_REMOVED lines=8> */
.L_x_4097:
        /* <DEDUP_REMOVED lines=9> */
.L_x_8050:


//--------------------- .text._ZN2at6native18elementwise_kernelILi128ELi4EZNS0_15gpu_kernel_implINS0_13BinaryFunctorIfffZZZNS0_20copysign_kernel_cudaERNS_18TensorIteratorBaseEENKUlvE_clEvENKUlvE0_clEvEUlffE_EEEEvS5_RKT_EUliE_EEviT1_ --------------------------
	.section	.text._ZN2at6native18elementwise_kernelILi128ELi4EZNS0_15gpu_kernel_implINS0_13BinaryFunctorIfffZZZNS0_20copysign_kernel_cudaERNS_18TensorIteratorBaseEENKUlvE_clEvENKUlvE0_clEvEUlffE_EEEEvS5_RKT_EUliE_EEviT1_,"ax",@progbits
	.align	128
        .global         _ZN2at6native18elementwise_kernelILi128ELi4EZNS0_15gpu_kernel_implINS0_13BinaryFunctorIfffZZZNS0_20copysign_kernel_cudaERNS_18TensorIteratorBaseEENKUlvE_clEvENKUlvE0_clEvEUlffE_EEEEvS5_RKT_EUliE_EEviT1_
        .type           _ZN2at6native18elementwise_kernelILi128ELi4EZNS0_15gpu_kernel_implINS0_13BinaryFunctorIfffZZZNS0_20copysign_kernel_cudaERNS_18TensorIteratorBaseEENKUlvE_clEvENKUlvE0_clEvEUlffE_EEEEvS5_RKT_EUliE_EEviT1_,@function
        .size           _ZN2at6native18elementwise_kernelILi128ELi4EZNS0_15gpu_kernel_implINS0_13BinaryFunctorIfffZZZNS0_20copysign_kernel_cudaERNS_18TensorIteratorBaseEENKUlvE_clEvENKUlvE0_clEvEUlffE_EEEEvS5_RKT_EUliE_EEviT1_,(.L_x_8051 - _ZN2at6native18elementwise_kernelILi128ELi4EZNS0_15gpu_kernel_implINS0_13BinaryFunctorIfffZZZNS0_20copysign_kernel_cudaERNS_18TensorIteratorBaseEENKUlvE_clEvENKUlvE0_clEvEUlffE_EEEEvS5_RKT_EUliE_EEviT1_)
        .other          _ZN2at6native18elementwise_kernelILi128ELi4EZNS0_15gpu_kernel_implINS0_13BinaryFunctorIfffZZZNS0_20copysign_kernel_cudaERNS_18TensorIteratorBaseEENKUlvE_clEvENKUlvE0_clEvEUlffE_EEEEvS5_RKT_EUliE_EEviT1_,@"STO_CUDA_ENTRY STV_DEFAULT"
_ZN2at6native18elementwise_kernelILi128ELi4EZNS0_15gpu_kernel_implINS0_13BinaryFunctorIfffZZZNS0_20copysign_kernel_cudaERNS_18TensorIteratorBaseEENKUlvE_clEvENKUlvE0_clEvEUlffE_EEEEvS5_RKT_EUliE_EEviT1_:
.text._ZN2at6native18elementwise_kernelILi128ELi4EZNS0_15gpu_kernel_implINS0_13BinaryFunctorIfffZZZNS0_20copysign_kernel_cudaERNS_18TensorIteratorBaseEENKUlvE_clEvENKUlvE0_clEvEUlffE_EEEEvS5_RKT_EUliE_EEviT1_:
        /* <DEDUP_REMOVED lines=365> */
.L_x_4100:
[----:B------:R-:W0:Y:S01]  /*16d0*/  LDC.U8 R5, c[0x0][0x492] ;  /* 0x00012480ff057b82 */ /* 0x000e220000000000 */
[----:B------:R-:W-:Y:S01]  /*16e0*/  ULDC.64 UR4, c[0x0][0x478] ;  /* 0x00011e0000047ab9 */ /* 0x000fe20000000a00 */
[----:B------:R-:W-:Y:S01]  /*16f0*/  ULDC.64 UR6, c[0x0][0x480] ;  /* 0x0001200000067ab9 */ /* 0x000fe20000000a00 */
[----:B------:R-:W-:Y:S01]  /*1700*/  IADD3 R16, P1, R16, UR4, RZ ;  /* 0x0000000410107c10 */ /* 0x000fe2000ff3e0ff */
[----:B------:R-:W-:Y:S01]  /*1710*/  BSSY B6, `(.L_x_4101) ;  /* 0x00000e0000067945 */ /* 0x000fe20003800000 */
        /* <DEDUP_REMOVED lines=15> */
[----:B--2---:R0:W1:Y:S01]  /*1810*/  I2F.S16 R19, R2 ;  /* 0x0000000200137306 */ /* 0x0040620000101400 */
[----:B------:R-:W-:Y:S05]  /*1820*/  BRA `(.L_x_4107) ;  /* 0x0000000c00387947 */ /* 0x000fea0003800000 */
.L_x_4105:
[----:B------:R-:W2:Y:S02]  /*1830*/  LDG.E.U8 R2, desc[UR36][R2.64] ;  /* 0x0000002402027981 */ /* 0x000ea4000c1e1100 */
[----:B--2---:R-:W-:Y:S01]  /*1840*/  I2FP.F32.U32 R19, R2 ;  /* 0x0000000200137245 */ /* 0x004fe20000201000 */
[----:B------:R-:W-:Y:S06]  /*1850*/  BRA `(.L_x_4107) ;  /* 0x0000000c002c7947 */ /* 0x000fec0003800000 */
.L_x_4104:
[----:B------:R-:W-:-:S13]  /*1860*/  ISETP.NE.AND P0, PT, R4, 0x2, PT ;  /* 0x000000020400780c */ /* 0x000fda0003f05270 */
[----:B------:R-:W-:Y:S05]  /*1870*/  @!P0 BRA `(.L_x_4108) ;  /* 0x0000000000288947 */ /* 0x000fea0003800000 */
[----:B------:R-:W-:-:S13]  /*1880*/  ISETP.NE.AND P0, PT, R4, 0x3, PT ;  /* 0x000000030400780c */ /* 0x000fda0003f05270 */
[----:B------:R-:W-:Y:S05]  /*1890*/  @!P0 BRA `(.L_x_4109) ;  /* 0x0000000000148947 */ /* 0x000fea0003800000 */
[----:B------:R-:W-:-:S13]  /*18a0*/  ISETP.NE.AND P0, PT, R4, 0x4, PT ;  /* 0x000000040400780c */ /* 0x000fda0003f05270 */
[----:B------:R-:W-:Y:S05]  /*18b0*/  @P0 BRA `(.L_x_4106) ;  /* 0x0000000800b80947 */ /* 0x000fea0003800000 */
[----:B------:R-:W2:Y:S02]  /*18c0*/  LDG.E.64 R2, desc[UR36][R2.64] ;  /* 0x0000002402027981 */ /* 0x000ea4000c1e1b00 */
[----:B--2---:R4:W0:Y:S01]  /*18d0*/  I2F.S64 R19, R2 ;  /* 0x0000000200137312 */ /* 0x0048220000301400 */
[----:B------:R-:W-:Y:S05]  /*18e0*/  BRA `(.L_x_4107) ;  /* 0x0000000c00087947 */ /* 0x000fea0003800000 */
.L_x_4109:
[----:B------:R-:W2:Y:S02]  /*18f0*/  LDG.E R2, desc[UR36][R2.64] ;  /* 0x0000002402027981 */ /* 0x000ea4000c1e1900 */
[----:B--2---:R-:W-:Y:S01]  /*1900*/  I2FP.F32.S32 R19, R2 ;  /* 0x0000000200137245 */ /* 0x004fe20000201400 */
[----:B------:R-:W-:Y:S06]  /*1910*/  BRA `(.L_x_4107) ;  /* 0x0000000800fc7947 */ /* 0x000fec0003800000 */
.L_x_4108:
[----:B------:R-:W2:Y:S02]  /*1920*/  LDG.E.U16 R2, desc[UR36][R2.64] ;  /* 0x0000002402027981 */ /* 0x000ea4000c1e1500 */
[----:B--2---:R0:W1:Y:S01]  /*1930*/  I2F.S16 R19, R2 ;  /* 0x0000000200137306 */ /* 0x0040620000101400 */
[----:B------:R-:W-:Y:S05]  /*1940*/  BRA `(.L_x_4107) ;  /* 0x0000000800f07947 */ /* 0x000fea0003800000 */
.L_x_4103:
[----:B------:R-:W-:-:S13]  /*1950*/  ISETP.GT.AND P0, PT, R4, 0x6, PT ;  /* 0x000000060400780c */ /* 0x000fda0003f04270 */
[----:B------:R-:W-:Y:S05]  /*1960*/  @P0 BRA `(.L_x_4110) ;  /* 0x0000000000240947 */ /* 0x000fea0003800000 */
[----:B------:R-:W-:-:S13]  /*1970*/  ISETP.NE.AND P0, PT, R4, 0x5, PT ;  /* 0x000000050400780c */ /* 0x000fda0003f05270 */
[----:B------:R-:W-:Y:S05]  /*1980*/  @!P0 BRA `(.L_x_4111) ;  /* 0x0000000000108947 */ /* 0x000fea0003800000 */
[----:B------:R-:W-:-:S13]  /*1990*/  ISETP.NE.AND P0, PT, R4, 0x6, PT ;  /* 0x000000060400780c */ /* 0x000fda0003f05270 */
[----:B------:R-:W-:Y:S05]  /*19a0*/  @P0 BRA `(.L_x_4106) ;  /* 0x00000008007c0947 */ /* 0x000fea0003800000 */
[----:B------:R2:W5:Y:S01]  /*19b0*/  LDG.E R19, desc[UR36][R2.64] ;  /* 0x0000002402137981 */ /* 0x000562000c1e1900 */
[----:B------:R-:W-:Y:S05]  /*19c0*/  BRA `(.L_x_4107) ;  /* 0x0000000800d07947 */ /* 0x000fea0003800000 */
.L_x_4111:
[----:B------:R-:W2:Y:S02]  /*19d0*/  LDG.E.U16 R2, desc[UR36][R2.64] ;  /* 0x0000002402027981 */ /* 0x000ea4000c1e1500 */
[----:B--2---:R-:W-:Y:S01]  /*19e0*/  HADD2.F32 R19, -RZ, R2.H0_H0 ;  /* 0x20000002ff137230 */ /* 0x004fe20000004100 */
[----:B------:R-:W-:Y:S06]  /*19f0*/  BRA `(.L_x_4107) ;  /* 0x0000000800c47947 */ /* 0x000fec0003800000 */
.L_x_4110:
[----:B------:R-:W-:-:S13]  /*1a00*/  ISETP.NE.AND P0, PT, R4, 0x7, PT ;  /* 0x000000070400780c */ /* 0x000fda0003f05270 */
[----:B------:R-:W-:Y:S05]  /*1a10*/  @!P0 BRA `(.L_x_4112) ;  /* 0x0000000000248947 */ /* 0x000fea0003800000 */
[----:B------:R-:W-:-:S13]  /*1a20*/  ISETP.NE.AND P0, PT, R4, 0x8, PT ;  /* 0x000000080400780c */ /* 0x000fda0003f05270 */
[----:B------:R-:W-:Y:S05]  /*1a30*/  @!P0 BRA `(.L_x_4113) ;  /* 0x0000000000108947 */ /* 0x000fea0003800000 */
[----:B------:R-:W-:-:S13]  /*1a40*/  ISETP.NE.AND P0, PT, R4, 0x9, PT ;  /* 0x000000090400780c */ /* 0x000fda0003f05270 */
[----:B------:R-:W-:Y:S05]  /*1a50*/  @P0 BRA `(.L_x_4106) ;  /* 0x0000000800500947 */ /* 0x000fea0003800000 */
[----:B------:R3:W5:Y:S01]  /*1a60*/  LDG.E R19, desc[UR36][R2.64] ;  /* 0x0000002402137981 */ /* 0x000762000c1e1900 */
[----:B------:R-:W-:Y:S05]  /*1a70*/  BRA `(.L_x_4107) ;  /* 0x0000000800a47947 */ /* 0x000fea0003800000 */
.L_x_4113:
[----:B------:R-:W2:Y:S02]  /*1a80*/  LDG.E.U16 R2, desc[UR36][R2.64] ;  /* 0x0000002402027981 */ /* 0x000ea4000c1e1500 */
[----:B--2---:R-:W-:Y:S01]  /*1a90*/  HADD2.F32 R19, -RZ, R2.H0_H0 ;  /* 0x20000002ff137230 */ /* 0x004fe20000004100 */
[----:B------:R-:W-:Y:S06]  /*1aa0*/  BRA `(.L_x_4107) ;  /* 0x0000000800987947 */ /* 0x000fec0003800000 */
.L_x_4112:
[----:B------:R-:W2:Y:S01]  /*1ab0*/  LDG.E.64 R2, desc[UR36][R2.64] ;  /* 0x0000002402027981 */ /* 0x000ea2000c1e1b00 */
[----:B------:R-:W-:Y:S01]  /*1ac0*/  UMOV UR4, 0xf0000000 ;  /* 0xf000000000047882 */ /* 0x000fe20000000000 */
[----:B------:R-:W-:Y:S01]  /*1ad0*/  UMOV UR5, 0x380fffff ;  /* 0x380fffff00057882 */ /* 0x000fe20000000000 */
[----:B--2---:R-:W0:Y:S01]  /*1ae0*/  F2F.F32.F64 R19, R2 ;  /* 0x0000000200137310 */ /* 0x004e220000301000 */
[----:B------:R-:W-:-:S14]  /*1af0*/  DSETP.GEU.AND P0, PT, |R2|, UR4, PT ;  /* 0x0000000402007e2a */ /* 0x000fdc000bf0e200 */
[----:B0-----:R-:W-:Y:S01]  /*1b00*/  @!P0 FMUL R19, R19, 1.175494350822287508e-38 ;  /* 0x0080000013138820 */ /* 0x001fe20000400000 */
[----:B------:R-:W-:Y:S06]  /*1b10*/  BRA `(.L_x_4107) ;  /* 0x00000008007c7947 */ /* 0x000fec0003800000 */
.L_x_4102:
        /* <DEDUP_REMOVED lines=10> */
[----:B------:R-:W-:Y:S01]  /*1bc0*/  FSEL R19, RZ, 1, !P0 ;  /* 0x3f800000ff137808 */ /* 0x000fe20004000000 */
[----:B------:R-:W-:Y:S08]  /*1bd0*/  BRA `(.L_x_4107) ;  /* 0x00000008004c7947 */ /* 0x000ff00003800000 */
.L_x_4116:
[----:B------:R-:W2:Y:S01]  /*1be0*/  LDG.E.64 R2, desc[UR36][R2.64] ;  /* 0x0000002402027981 */ /* 0x000ea2000c1e1b00 */
[----:B------:R-:W-:Y:S01]  /*1bf0*/  UMOV UR4, 0xf0000000 ;  /* 0xf000000000047882 */ /* 0x000fe20000000000 */
[----:B------:R-:W-:Y:S01]  /*1c00*/  UMOV UR5, 0x380fffff ;  /* 0x380fffff00057882 */ /* 0x000fe20000000000 */
[----:B--2---:R-:W0:Y:S01]  /*1c10*/  F2F.F32.F64 R19, R2 ;  /* 0x0000000200137310 */ /* 0x004e220000301000 */
[----:B------:R-:W-:-:S14]  /*1c20*/  DSETP.GEU.AND P0, PT, |R2|, UR4, PT ;  /* 0x0000000402007e2a */ /* 0x000fdc000bf0e200 */
[----:B0-----:R-:W-:Y:S01]  /*1c30*/  @!P0 FMUL R19, R19, 1.175494350822287508e-38 ;  /* 0x0080000013138820 */ /* 0x001fe20000400000 */
[----:B------:R-:W-:Y:S06]  /*1c40*/  BRA `(.L_x_4107) ;  /* 0x0000000800307947 */ /* 0x000fec0003800000 */
.L_x_4115:
        /* <DEDUP_REMOVED lines=11> */
[----:B------:R-:W-:-:S05]  /*1d00*/  VIADD R2, R0, 0xffffffff ;  /* 0xffffffff00027836 */ /* 0x000fca0000000000 */
[----:B------:R-:W-:Y:S02]  /*1d10*/  SHF.R.S32.HI R2, RZ, 0x1f, R2 ;  /* 0x0000001fff027819 */ /* 0x000fe40000011402 */
[----:B0-----:R-:W-:-:S04]  /*1d20*/  IADD3 R4, -R4, 0x1f, RZ ;  /* 0x0000001f04047810 */ /* 0x001fc80007ffe1ff */
[C---:B------:R-:W-:Y:S01]  /*1d30*/  ISETP.GT.U32.AND P0, PT, R4.reuse, 0x4, PT ;  /* 0x000000040400780c */ /* 0x040fe20003f04070 */
[----:B------:R-:W-:-:S05]  /*1d40*/  VIADD R4, R4, 0xfffffffc ;  /* 0xfffffffc04047836 */ /* 0x000fca0000000000 */
[----:B------:R-:W-:Y:S01]  /*1d50*/  SEL R5, R4, RZ, P0 ;  /* 0x000000ff04057207 */ /* 0x000fe20000000000 */
[----:B------:R-:W-:-:S04]  /*1d60*/  VIADD R4, R0, 0x1000000 ;  /* 0x0100000000047836 */ /* 0x000fc80000000000 */
[----:B------:R-:W-:Y:S01]  /*1d70*/  IMAD R6, R5, R6, 0x3c000000 ;  /* 0x3c00000005067424 */ /* 0x000fe200078e0206 */
[----:B------:R-:W-:Y:S02]  /*1d80*/  SHF.L.U32 R5, R0, R5, RZ ;  /* 0x0000000500057219 */ /* 0x000fe400000006ff */
[----:B------:R-:W-:Y:S02]  /*1d90*/  SHF.R.S32.HI R4, RZ, 0x8, R4 ;  /* 0x00000008ff047819 */ /* 0x000fe40000011404 */
[----:B------:R-:W-:-:S04]  /*1da0*/  LEA.HI R5, R5, R6, RZ, 0x1c ;  /* 0x0000000605057211 */ /* 0x000fc800078fe0ff */
[----:B------:R-:W-:-:S04]  /*1db0*/  LOP3.LUT R5, R5, 0x7f800000, R4, 0xf8, !PT ;  /* 0x7f80000005057812 */ /* 0x000fc800078ef804 */
[----:B------:R-:W-:-:S04]  /*1dc0*/  LOP3.LUT R2, R5, R2, RZ, 0x30, !PT ;  /* 0x0000000205027212 */ /* 0x000fc800078e30ff */
[----:B------:R-:W-:Y:S01]  /*1dd0*/  LOP3.LUT R19, R2, 0x80000000, R19, 0xf8, !PT ;  /* 0x8000000002137812 */ /* 0x000fe200078ef813 */
[----:B------:R-:W-:Y:S06]  /*1de0*/  BRA `(.L_x_4107) ;  /* 0x0000000400c87947 */ /* 0x000fec0003800000 */
.L_x_4118:
        /* <DEDUP_REMOVED lines=11> */
[----:B------:R-:W-:Y:S01]  /*1ea0*/  LOP3.LUT R19, R19, 0x80000000, R0, 0xf8, !PT ;  /* 0x8000000013137812 */ /* 0x000fe200078ef800 */
[----:B------:R-:W-:Y:S06]  /*1eb0*/  BRA `(.L_x_4107) ;  /* 0x0000000400947947 */ /* 0x000fec0003800000 */
.L_x_4117:
[----:B------:R-:W2:Y:S02]  /*1ec0*/  LDG.E.U16 R2, desc[UR36][R2.64] ;  /* 0x0000002402027981 */ /* 0x000ea4000c1e1500 */
[----:B--2---:R-:W-:Y:S01]  /*1ed0*/  IMAD.U32 R19, R2, 0x10000, RZ ;  /* 0x0001000002137824 */ /* 0x004fe200078e00ff */
[----:B------:R-:W-:Y:S06]  /*1ee0*/  BRA `(.L_x_4107) ;  /* 0x0000000400887947 */ /* 0x000fec0003800000 */
.L_x_4114:
        /* <DEDUP_REMOVED lines=9> */
[----:B--2---:R-:W-:Y:S01]  /*1f80*/  I2FP.F32.U32 R19, R2 ;  /* 0x0000000200137245 */ /* 0x004fe20000201000 */
[----:B------:R-:W-:Y:S06]  /*1f90*/  BRA `(.L_x_4107) ;  /* 0x00000004005c7947 */ /* 0x000fec0003800000 */
.L_x_4121:
[----:B------:R-:W2:Y:S01]  /*1fa0*/  LDG.E.U8 R2, desc[UR36][R2.64] ;  /* 0x0000002402027981 */ /* 0x000ea2000c1e1100 */
        /* <DEDUP_REMOVED lines=19> */
.L_x_4123:
[----:B------:R-:W-:Y:S05]  /*20e0*/  BSYNC B0 ;  /* 0x0000000000007941 */ /* 0x000fea0003800000 */
.L_x_4122:
[----:B------:R-:W-:Y:S01]  /*20f0*/  IMAD.SHL.U32 R2, R2, 0x100000, RZ ;  /* 0x0010000002027824 */ /* 0x000fe200078e00ff */
[----:B------:R-:W-:-:S04]  /*2100*/  LEA R0, R0, 0x3b800000, 0x17 ;  /* 0x3b80000000007811 */ /* 0x000fc800078eb8ff */
[----:B------:R-:W-:Y:S01]  /*2110*/  LOP3.LUT R19, R0, R2, R19, 0xfe, !PT ;  /* 0x0000000200137212 */ /* 0x000fe200078efe13 */
[----:B------:R-:W-:Y:S06]  /*2120*/  BRA `(.L_x_4107) ;  /* 0x0000000000f87947 */ /* 0x000fec0003800000 */
.L_x_4120:
        /* <DEDUP_REMOVED lines=20> */
.L_x_4125:
[----:B------:R-:W-:Y:S05]  /*2270*/  BSYNC B0 ;  /* 0x0000000000007941 */ /* 0x000fea0003800000 */
.L_x_4124:
[----:B------:R-:W-:Y:S01]  /*2280*/  IMAD.SHL.U32 R2, R2, 0x200000, RZ ;  /* 0x0020000002027824 */ /* 0x000fe200078e00ff */
[----:B------:R-:W-:-:S04]  /*2290*/  LEA R0, R0, 0x37800000, 0x17 ;  /* 0x3780000000007811 */ /* 0x000fc800078eb8ff */
[----:B------:R-:W-:Y:S01]  /*22a0*/  LOP3.LUT R19, R0, R2, R19, 0xfe, !PT ;  /* 0x0000000200137212 */ /* 0x000fe200078efe13 */
[----:B------:R-:W-:Y:S06]  /*22b0*/  BRA `(.L_x_4107) ;  /* 0x0000000000947947 */ /* 0x000fec0003800000 */
.L_x_4119:
[----:B------:R-:W-:-:S13]  /*22c0*/  ISETP.NE.AND P0, PT, R4, 0x1c, PT ;  /* 0x0000001c0400780c */ /* 0x000fda0003f05270 */
[----:B------:R-:W-:Y:S05]  /*22d0*/  @!P0 BRA `(.L_x_4126) ;  /* 0x0000000000848947 */ /* 0x000fea0003800000 */
[----:B------:R-:W-:-:S13]  /*22e0*/  ISETP.NE.AND P0, PT, R4, 0x1d, PT ;  /* 0x0000001d0400780c */ /* 0x000fda0003f05270 */
[----:B------:R-:W-:Y:S05]  /*22f0*/  @!P0 BRA `(.L_x_4127) ;  /* 0x0000000000708947 */ /* 0x000fea0003800000 */
[----:B------:R-:W-:-:S13]  /*2300*/  ISETP.NE.AND P0, PT, R4, 0x2c, PT ;  /* 0x0000002c0400780c */ /* 0x000fda0003f05270 */
[----:B------:R-:W-:Y:S05]  /*2310*/  @P0 BRA `(.L_x_4106) ;  /* 0x0000000000200947 */ /* 0x000fea0003800000 */
[----:B------:R-:W2:Y:S01]  /*2320*/  LDG.E.U8 R2, desc[UR36][R2.64] ;  /* 0x0000002402027981 */ /* 0x000ea2000c1e1100 */
[----:B------:R-:W-:Y:S01]  /*2330*/  IMAD.MOV.U32 R19, RZ, RZ, 0x400000 ;  /* 0x00400000ff137424 */ /* 0x000fe200078e00ff */
[----:B--2---:R-:W-:-:S13]  /*2340*/  ISETP.NE.AND P0, PT, R2, RZ, PT ;  /* 0x000000ff0200720c */ /* 0x004fda0003f05270 */
[----:B------:R-:W-:Y:S05]  /*2350*/  @!P0 BRA `(.L_x_4107) ;  /* 0x00000000006c8947 */ /* 0x000fea0003800000 */
[----:B------:R-:W-:-:S13]  /*2360*/  ISETP.NE.AND P0, PT, R2, 0xff, PT ;  /* 0x000000ff0200780c */ /* 0x000fda0003f05270 */
[----:B------:R-:W-:Y:S02]  /*2370*/  @!P0 IMAD.MOV.U32 R19, RZ, RZ, 0x7f800001 ;  /* 0x7f800001ff138424 */ /* 0x000fe400078e00ff */
[----:B------:R-:W-:Y:S01]  /*2380*/  @P0 IMAD.SHL.U32 R19, R2, 0x800000, RZ ;  /* 0x0080000002130824 */ /* 0x000fe200078e00ff */
[----:B------:R-:W-:Y:S06]  /*2390*/  BRA `(.L_x_4107) ;  /* 0x00000000005c7947 */ /* 0x000fec0003800000 */
.L_x_4106:
        /* <DEDUP_REMOVED lines=16> */
.L_x_4128:
[----:B------:R-:W-:Y:S01]  /*24a0*/  IMAD.MOV.U32 R19, RZ, RZ, RZ ;  /* 0x000000ffff137224 */ /* 0x000fe200078e00ff */
[----:B------:R-:W-:Y:S06]  /*24b0*/  BRA `(.L_x_4107) ;  /* 0x0000000000147947 */ /* 0x000fec0003800000 */
.L_x_4127:
[----:B------:R-:W2:Y:S02]  /*24c0*/  LDG.E.64 R2, desc[UR36][R2.64] ;  /* 0x0000002402027981 */ /* 0x000ea4000c1e1b00 */
[----:B--2---:R0:W1:Y:S01]  /*24d0*/  I2F.U64 R19, R2 ;  /* 0x0000000200137312 */ /* 0x0040620000301000 */
[----:B------:R-:W-:Y:S05]  /*24e0*/  BRA `(.L_x_4107) ;  /* 0x0000000000087947 */ /* 0x000fea0003800000 */
.L_x_4126:
[----:B------:R-:W2:Y:S02]  /*24f0*/  LDG.E R2, desc[UR36][R2.64] ;  /* 0x0000002402027981 */ /* 0x000ea4000c1e1900 */
[----:B--2---:R-:W-:-:S07]  /*2500*/  I2FP.F32.U32 R19, R2 ;  /* 0x0000000200137245 */ /* 0x004fce0000201000 */
.L_x_4107:
[----:B------:R-:W-:Y:S05]  /*2510*/  BSYNC B6 ;  /* 0x0000000000067941 */ /* 0x000fea0003800000 */
.L_x_4101:
[----:B------:R-:W1:Y:S01]  /*2520*/  LDC.U8 R4, c[0x0][0x493] ;  /* 0x000124c0ff047b82 */ /* 0x000e620000000000 */
[----:B------:R-:W-:Y:S01]  /*2530*/  ULDC.64 UR4, c[0x0][0x488] ;  /* 0x0001220000047ab9 */ /* 0x000fe20000000a00 */
[----:B------:R-:W-:Y:S01]  /*2540*/  BSSY B6, `(.L_x_4129) ;  /* 0x00000df000067945 */ /* 0x000fe20003800000 */
[----:B0-234-:R-:W-:-:S05]  /*2550*/  IADD3 R2, P1, R22, UR4, RZ ;  /* 0x0000000416027c10 */ /* 0x01dfca000ff3e0ff */
        /* <DEDUP_REMOVED lines=13> */
[----:B--2---:R-:W0:Y:S01]  /*2630*/  I2F.S16 R0, R0 ;  /* 0x0000000000007306 */ /* 0x004e220000101400 */
[----:B------:R-:W-:Y:S05]  /*2640*/  BRA `(.L_x_4135) ;  /* 0x0000000c00387947 */ /* 0x000fea0003800000 */
.L_x_4133:
[----:B------:R-:W2:Y:S02]  /*2650*/  LDG.E.U8 R0, desc[UR36][R2.64] ;  /* 0x0000002402007981 */ /* 0x000ea4000c1e1100 */
[----:B--2---:R-:W-:Y:S01]  /*2660*/  I2FP.F32.U32 R0, R0 ;  /* 0x0000000000007245 */ /* 0x004fe20000201000 */
[----:B------:R-:W-:Y:S06]  /*2670*/  BRA `(.L_x_4135) ;  /* 0x0000000c002c7947 */ /* 0x000fec0003800000 */
.L_x_4132:
[----:B------:R-:W-:-:S13]  /*2680*/  ISETP.NE.AND P0, PT, R0, 0x2, PT ;  /* 0x000000020000780c */ /* 0x000fda0003f05270 */
[----:B------:R-:W-:Y:S05]  /*2690*/  @!P0 BRA `(.L_x_4136) ;  /* 0x0000000000288947 */ /* 0x000fea0003800000 */
[----:B------:R-:W-:-:S13]  /*26a0*/  ISETP.NE.AND P0, PT, R0, 0x3, PT ;  /* 0x000000030000780c */ /* 0x000fda0003f05270 */
[----:B------:R-:W-:Y:S05]  /*26b0*/  @!P0 BRA `(.L_x_4137) ;  /* 0x0000000000148947 */ /* 0x000fea0003800000 */
[----:B------:R-:W-:-:S13]  /*26c0*/  ISETP.NE.AND P0, PT, R0, 0x4, PT ;  /* 0x000000040000780c */ /* 0x000fda0003f05270 */
[----:B------:R-:W-:Y:S05]  /*26d0*/  @P0 BRA `(.L_x_4134) ;  /* 0x0000000800b80947 */ /* 0x000fea0003800000 */
[----:B------:R-:W2:Y:S02]  /*26e0*/  LDG.E.64 R2, desc[UR36][R2.64] ;  /* 0x0000002402027981 */ /* 0x000ea4000c1e1b00 */
[----:B--2---:R0:W1:Y:S01]  /*26f0*/  I2F.S64 R0, R2 ;  /* 0x0000000200007312 */ /* 0x0040620000301400 */
[----:B------:R-:W-:Y:S05]  /*2700*/  BRA `(.L_x_4135) ;  /* 0x0000000c00087947 */ /* 0x000fea0003800000 */
.L_x_4137:
[----:B------:R-:W2:Y:S02]  /*2710*/  LDG.E R0, desc[UR36][R2.64] ;  /* 0x0000002402007981 */ /* 0x000ea4000c1e1900 */
[----:B--2---:R-:W-:Y:S01]  /*2720*/  I2FP.F32.S32 R0, R0 ;  /* 0x0000000000007245 */ /* 0x004fe20000201400 */
[----:B------:R-:W-:Y:S06]  /*2730*/  BRA `(.L_x_4135) ;  /* 0x0000000800fc7947 */ /* 0x000fec0003800000 */
.L_x_4136:
[----:B------:R-:W2:Y:S02]  /*2740*/  LDG.E.U16 R0, desc[UR36][R2.64] ;  /* 0x0000002402007981 */ /* 0x000ea4000c1e1500 */
[----:B--2---:R-:W4:Y:S01]  /*2750*/  I2F.S16 R0, R0 ;  /* 0x0000000000007306 */ /* 0x004f220000101400 */
[----:B------:R-:W-:Y:S05]  /*2760*/  BRA `(.L_x_4135) ;  /* 0x0000000800f07947 */ /* 0x000fea0003800000 */
.L_x_4131:
        /* <DEDUP_REMOVED lines=8> */
.L_x_4139:
[----:B------:R-:W2:Y:S02]  /*27f0*/  LDG.E.U16 R0, desc[UR36][R2.64] ;  /* 0x0000002402007981 */ /* 0x000ea4000c1e1500 */
[----:B--2---:R-:W-:Y:S01]  /*2800*/  HADD2.F32 R0, -RZ, R0.H0_H0 ;  /* 0x20000000ff007230 */ /* 0x004fe20000004100 */
[----:B------:R-:W-:Y:S06]  /*2810*/  BRA `(.L_x_4135) ;  /* 0x0000000800c47947 */ /* 0x000fec0003800000 */
.L_x_4138:
        /* <DEDUP_REMOVED lines=8> */
.L_x_4141:
[----:B------:R-:W2:Y:S02]  /*28a0*/  LDG.E.U16 R0, desc[UR36][R2.64] ;  /* 0x0000002402007981 */ /* 0x000ea4000c1e1500 */
[----:B--2---:R-:W-:Y:S01]  /*28b0*/  HADD2.F32 R0, -RZ, R0.H0_H0 ;  /* 0x20000000ff007230 */ /* 0x004fe20000004100 */
[----:B------:R-:W-:Y:S06]  /*28c0*/  BRA `(.L_x_4135) ;  /* 0x0000000800987947 */ /* 0x000fec0003800000 */
.L_x_4140:
[----:B------:R-:W2:Y:S01]  /*28d0*/  LDG.E.64 R2, desc[UR36][R2.64] ;  /* 0x0000002402027981 */ /* 0x000ea2000c1e1b00 */
[----:B------:R-:W-:Y:S01]  /*28e0*/  UMOV UR4, 0xf0000000 ;  /* 0xf000000000047882 */ /* 0x000fe20000000000 */
[----:B------:R-:W-:Y:S01]  /*28f0*/  UMOV UR5, 0x380fffff ;  /* 0x380fffff00057882 */ /* 0x000fe20000000000 */
[----:B--2---:R-:W0:Y:S01]  /*2900*/  F2F.F32.F64 R0, R2 ;  /* 0x0000000200007310 */ /* 0x004e220000301000 */
[----:B------:R-:W-:-:S14]  /*2910*/  DSETP.GEU.AND P0, PT, |R2|, UR4, PT ;  /* 0x0000000402007e2a */ /* 0x000fdc000bf0e200 */
[----:B0-----:R-:W-:Y:S01]  /*2920*/  @!P0 FMUL R0, R0, 1.175494350822287508e-38 ;  /* 0x0080000000008820 */ /* 0x001fe20000400000 */
[----:B------:R-:W-:Y:S06]  /*2930*/  BRA `(.L_x_4135) ;  /* 0x00000008007c7947 */ /* 0x000fec0003800000 */
.L_x_4130:
        /* <DEDUP_REMOVED lines=12> */
.L_x_4144:
[----:B------:R-:W2:Y:S01]  /*2a00*/  LDG.E.64 R2, desc[UR36][R2.64] ;  /* 0x0000002402027981 */ /* 0x000ea2000c1e1b00 */
[----:B------:R-:W-:Y:S01]  /*2a10*/  UMOV UR4, 0xf0000000 ;  /* 0xf000000000047882 */ /* 0x000fe20000000000 */
[----:B------:R-:W-:Y:S01]  /*2a20*/  UMOV UR5, 0x380fffff ;  /* 0x380fffff00057882 */ /* 0x000fe20000000000 */
[----:B--2---:R-:W0:Y:S01]  /*2a30*/  F2F.F32.F64 R0, R2 ;  /* 0x0000000200007310 */ /* 0x004e220000301000 */
[----:B------:R-:W-:-:S14]  /*2a40*/  DSETP.GEU.AND P0, PT, |R2|, UR4, PT ;  /* 0x0000000402007e2a */ /* 0x000fdc000bf0e200 */
[----:B0-----:R-:W-:Y:S01]  /*2a50*/  @!P0 FMUL R0, R0, 1.175494350822287508e-38 ;  /* 0x0080000000008820 */ /* 0x001fe20000400000 */
[----:B------:R-:W-:Y:S06]  /*2a60*/  BRA `(.L_x_4135) ;  /* 0x0000000800307947 */ /* 0x000fec0003800000 */
.L_x_4143:
        /* <DEDUP_REMOVED lines=24> */
[----:B------:R-:W-:Y:S01]  /*2bf0*/  LOP3.LUT R0, R5, 0x80000000, R0, 0xf8, !PT ;  /* 0x8000000005007812 */ /* 0x000fe200078ef800 */
[----:B------:R-:W-:Y:S06]  /*2c00*/  BRA `(.L_x_4135) ;  /* 0x0000000400c87947 */ /* 0x000fec0003800000 */
.L_x_4146:
        /* <DEDUP_REMOVED lines=11> */
[----:B------:R-:W-:Y:S01]  /*2cc0*/  LOP3.LUT R0, R4, 0x80000000, R5, 0xf8, !PT ;  /* 0x8000000004007812 */ /* 0x000fe200078ef805 */
[----:B------:R-:W-:Y:S06]  /*2cd0*/  BRA `(.L_x_4135) ;  /* 0x0000000400947947 */ /* 0x000fec0003800000 */
.L_x_4145:
[----:B------:R-:W2:Y:S02]  /*2ce0*/  LDG.E.U16 R0, desc[UR36][R2.64] ;  /* 0x0000002402007981 */ /* 0x000ea4000c1e1500 */
[----:B--2---:R-:W-:Y:S01]  /*2cf0*/  IMAD.U32 R0, R0, 0x10000, RZ ;  /* 0x0001000000007824 */ /* 0x004fe200078e00ff */
[----:B------:R-:W-:Y:S06]  /*2d00*/  BRA `(.L_x_4135) ;  /* 0x0000000400887947 */ /* 0x000fec0003800000 */
.L_x_4142:
        /* <DEDUP_REMOVED lines=11> */
.L_x_4149:
        /* <DEDUP_REMOVED lines=20> */
.L_x_4151:
[----:B------:R-:W-:Y:S05]  /*2f00*/  BSYNC B0 ;  /* 0x0000000000007941 */ /* 0x000fea0003800000 */
.L_x_4150:
[----:B------:R-:W-:Y:S01]  /*2f10*/  LEA R3, R0, 0x3b800000, 0x17 ;  /* 0x3b80000000037811 */ /* 0x000fe200078eb8ff */
[----:B------:R-:W-:-:S05]  /*2f20*/  IMAD.SHL.U32 R0, R2, 0x100000, RZ ;  /* 0x0010000002007824 */ /* 0x000fca00078e00ff */
[----:B------:R-:W-:Y:S01]  /*2f30*/  LOP3.LUT R0, R3, R0, R4, 0xfe, !PT ;  /* 0x0000000003007212 */ /* 0x000fe200078efe04 */
[----:B------:R-:W-:Y:S06]  /*2f40*/  BRA `(.L_x_4135) ;  /* 0x0000000000f87947 */ /* 0x000fec0003800000 */
.L_x_4148:
        /* <DEDUP_REMOVED lines=20> */
.L_x_4153:
[----:B------:R-:W-:Y:S05]  /*3090*/  BSYNC B0 ;  /* 0x0000000000007941 */ /* 0x000fea0003800000 */
.L_x_4152:
[----:B------:R-:W-:Y:S01]  /*30a0*/  LEA R3, R0, 0x37800000, 0x17 ;  /* 0x3780000000037811 */ /* 0x000fe200078eb8ff */
[----:B------:R-:W-:-:S05]  /*30b0*/  IMAD.SHL.U32 R0, R2, 0x200000, RZ ;  /* 0x0020000002007824 */ /* 0x000fca00078e00ff */
[----:B------:R-:W-:Y:S01]  /*30c0*/  LOP3.LUT R0, R3, R0, R4, 0xfe, !PT ;  /* 0x0000000003007212 */ /* 0x000fe200078efe04 */
[----:B------:R-:W-:Y:S06]  /*30d0*/  BRA `(.L_x_4135) ;  /* 0x0000000000947947 */ /* 0x000fec0003800000 */
.L_x_4147:
        /* <DEDUP_REMOVED lines=14> */
.L_x_4134:
        /* <DEDUP_REMOVED lines=16> */
.L_x_4156:
[----:B------:R-:W-:Y:S01]  /*32c0*/  IMAD.MOV.U32 R0, RZ, RZ, RZ ;  /* 0x000000ffff007224 */ /* 0x000fe200078e00ff */
[----:B------:R-:W-:Y:S06]  /*32d0*/  BRA `(.L_x_4135) ;  /* 0x0000000000147947 */ /* 0x000fec0003800000 */
.L_x_4155:
[----:B------:R-:W2:Y:S02]  /*32e0*/  LDG.E.64 R2, desc[UR36][R2.64] ;  /* 0x0000002402027981 */ /* 0x000ea4000c1e1b00 */
[----:B--2---:R0:W1:Y:S01]  /*32f0*/  I2F.U64 R0, R2 ;  /* 0x0000000200007312 */ /* 0x0040620000301000 */
[----:B------:R-:W-:Y:S05]  /*3300*/  BRA `(.L_x_4135) ;  /* 0x0000000000087947 */ /* 0x000fea0003800000 */
.L_x_4154:
[----:B------:R-:W2:Y:S02]  /*3310*/  LDG.E R0, desc[UR36][R2.64] ;  /* 0x0000002402007981 */ /* 0x000ea4000c1e1900 */
[----:B--2---:R-:W-:-:S07]  /*3320*/  I2FP.F32.U32 R0, R0 ;  /* 0x0000000000007245 */ /* 0x004fce0000201000 */
.L_x_4135:
[----:B------:R-:W-:Y:S05]  /*3330*/  BSYNC B6 ;  /* 0x0000000000067941 */ /* 0x000fea0003800000 */
.L_x_4129:
[----:B------:R-:W0:Y:S02]  /*3340*/  LDC.U8 R4, c[0x0][0x491] ;  /* 0x00012440ff047b82 */ /* 0x000e240000000000 */
[----:B012345:R-:W-:Y:S02]  /*3350*/  LOP3.LUT R2, R19, 0x80000000, R0, 0xb8, !PT ;  /* 0x8000000013027812 */ /* 0x03ffe400078eb800 */
[----:B------:R-:W-:-:S04]  /*3360*/  PRMT R3, R4, 0x9910, RZ ;  /* 0x0000991004037816 */ /* 0x000fc800000000ff */
        /* <DEDUP_REMOVED lines=10> */
[----:B------:R-:W0:Y:S02]  /*3410*/  F2I.FTZ.TRUNC.NTZ R3, R2 ;  /* 0x0000000200037305 */ /* 0x000e24000021f100 */
[----:B0-----:R0:W-:Y:S01]  /*3420*/  STG.E.U8 desc[UR36][R16.64], R3 ;  /* 0x0000000310007986 */ /* 0x0011e2000c101124 */
[----:B------:R-:W-:Y:S05]  /*3430*/  BRA `(.L_x_4162) ;  /* 0x0000000c00507947 */ /* 0x000fea0003800000 */
.L_x_4160:
[----:B------:R-:W0:Y:S02]  /*3440*/  F2I.S64.TRUNC R2, R2 ;  /* 0x0000000200027311 */ /* 0x000e24000020d900 */
[----:B0-----:R-:W-:-:S05]  /*3450*/  IMAD.MOV.U32 R5, RZ, RZ, R2 ;  /* 0x000000ffff057224 */ /* 0x001fca00078e0002 */
[----:B------:R0:W-:Y:S01]  /*3460*/  STG.E.U8 desc[UR36][R16.64], R5 ;  /* 0x0000000510007986 */ /* 0x0001e2000c101124 */
[----:B------:R-:W-:Y:S05]  /*3470*/  BRA `(.L_x_4162) ;  /* 0x0000000c00407947 */ /* 0x000fea0003800000 */
.L_x_4159:
[----:B------:R-:W-:-:S13]  /*3480*/  ISETP.NE.AND P0, PT, R3, 0x2, PT ;  /* 0x000000020300780c */ /* 0x000fda0003f05270 */
[----:B------:R-:W-:Y:S05]  /*3490*/  @!P0 BRA `(.L_x_4163) ;  /* 0x0000000000288947 */ /* 0x000fea0003800000 */
[----:B------:R-:W-:-:S13]  /*34a0*/  ISETP.NE.AND P0, PT, R3, 0x3, PT ;  /* 0x000000030300780c */ /* 0x000fda0003f05270 */
[----:B------:R-:W-:Y:S05]  /*34b0*/  @!P0 BRA `(.L_x_4164) ;  /* 0x0000000000148947 */ /* 0x000fea0003800000 */
[----:B------:R-:W-:-:S13]  /*34c0*/  ISETP.NE.AND P0, PT, R3, 0x4, PT ;  /* 0x000000040300780c */ /* 0x000fda0003f05270 */
[----:B------:R-:W-:Y:S05]  /*34d0*/  @P0 BRA `(.L_x_4161) ;  /* 0x0000000800d00947 */ /* 0x000fea0003800000 */
[----:B------:R-:W0:Y:S02]  /*34e0*/  F2I.S64.TRUNC R2, R2 ;  /* 0x0000000200027311 */ /* 0x000e24000020d900 */
[----:B0-----:R0:W-:Y:S01]  /*34f0*/  STG.E.64 desc[UR36][R16.64], R2 ;  /* 0x0000000210007986 */ /* 0x0011e2000c101b24 */
[----:B------:R-:W-:Y:S05]  /*3500*/  BRA `(.L_x_4162) ;  /* 0x0000000c001c7947 */ /* 0x000fea0003800000 */
.L_x_4164:
[----:B------:R-:W0:Y:S02]  /*3510*/  F2I.FTZ.TRUNC.NTZ R3, R2 ;  /* 0x0000000200037305 */ /* 0x000e24000021f100 */
[----:B0-----:R0:W-:Y:S01]  /*3520*/  STG.E desc[UR36][R16.64], R3 ;  /* 0x0000000310007986 */ /* 0x0011e2000c101924 */
[----:B------:R-:W-:Y:S05]  /*3530*/  BRA `(.L_x_4162) ;  /* 0x0000000c00107947 */ /* 0x000fea0003800000 */
.L_x_4163:
[----:B------:R-:W0:Y:S02]  /*3540*/  F2I.FTZ.TRUNC.NTZ R3, R2 ;  /* 0x0000000200037305 */ /* 0x000e24000021f100 */
[----:B0-----:R0:W-:Y:S01]  /*3550*/  STG.E.U16 desc[UR36][R16.64], R3 ;  /* 0x0000000310007986 */ /* 0x0011e2000c101524 */
[----:B------:R-:W-:Y:S05]  /*3560*/  BRA `(.L_x_4162) ;  /* 0x0000000c00047947 */ /* 0x000fea0003800000 */
.L_x_4158:
[----:B------:R-:W-:-:S13]  /*3570*/  ISETP.GT.AND P0, PT, R3, 0x6, PT ;  /* 0x000000060300780c */ /* 0x000fda0003f04270 */
[----:B------:R-:W-:Y:S05]  /*3580*/  @P0 BRA `(.L_x_4165) ;  /* 0x0000000000240947 */ /* 0x000fea0003800000 */
[----:B------:R-:W-:-:S13]  /*3590*/  ISETP.NE.AND P0, PT, R3, 0x5, PT ;  /* 0x000000050300780c */ /* 0x000fda0003f05270 */
[----:B------:R-:W-:Y:S05]  /*35a0*/  @!P0 BRA `(.L_x_4166) ;  /* 0x0000000000108947 */ /* 0x000fea0003800000 */
[----:B------:R-:W-:-:S13]  /*35b0*/  ISETP.NE.AND P0, PT, R3, 0x6, PT ;  /* 0x000000060300780c */ /* 0x000fda0003f05270 */
[----:B------:R-:W-:Y:S05]  /*35c0*/  @P0 BRA `(.L_x_4161) ;  /* 0x0000000800940947 */ /* 0x000fea0003800000 */
[----:B------:R1:W-:Y:S01]  /*35d0*/  STG.E desc[UR36][R16.64], R2 ;  /* 0x0000000210007986 */ /* 0x0003e2000c101924 */
[----:B------:R-:W-:Y:S05]  /*35e0*/  BRA `(.L_x_4162) ;  /* 0x0000000800e47947 */ /* 0x000fea0003800000 */
.L_x_4166:
[----:B------:R-:W-:-:S05]  /*35f0*/  F2FP.F16.F32.PACK_AB R2, RZ, R2 ;  /* 0x00000002ff02723e */ /* 0x000fca00000000ff */
[----:B------:R0:W-:Y:S01]  /*3600*/  STG.E.U16 desc[UR36][R16.64], R2 ;  /* 0x0000000210007986 */ /* 0x0001e2000c101524 */
[----:B------:R-:W-:Y:S05]  /*3610*/  BRA `(.L_x_4162) ;  /* 0x0000000800d87947 */ /* 0x000fea0003800000 */
.L_x_4165:
[----:B------:R-:W-:-:S13]  /*3620*/  ISETP.NE.AND P0, PT, R3, 0x7, PT ;  /* 0x000000070300780c */ /* 0x000fda0003f05270 */
[----:B------:R-:W-:Y:S05]  /*3630*/  @!P0 BRA `(.L_x_4167) ;  /* 0x00000000002c8947 */ /* 0x000fea0003800000 */
[----:B------:R-:W-:-:S13]  /*3640*/  ISETP.NE.AND P0, PT, R3, 0x8, PT ;  /* 0x000000080300780c */ /* 0x000fda0003f05270 */
[----:B------:R-:W-:Y:S05]  /*3650*/  @!P0 BRA `(.L_x_4168) ;  /* 0x0000000000148947 */ /* 0x000fea0003800000 */
[----:B------:R-:W-:-:S13]  /*3660*/  ISETP.NE.AND P0, PT, R3, 0x9, PT ;  /* 0x000000090300780c */ /* 0x000fda0003f05270 */
[----:B------:R-:W-:Y:S05]  /*3670*/  @P0 BRA `(.L_x_4161) ;  /* 0x0000000800680947 */ /* 0x000fea0003800000 */
[----:B------:R-:W-:-:S05]  /*3680*/  IMAD.MOV.U32 R3, RZ, RZ, RZ ;  /* 0x000000ffff037224 */ /* 0x000fca00078e00ff */
[----:B------:R3:W-:Y:S01]  /*3690*/  STG.E.64 desc[UR36][R16.64], R2 ;  /* 0x0000000210007986 */ /* 0x0007e2000c101b24 */
[----:B------:R-:W-:Y:S05]  /*36a0*/  BRA `(.L_x_4162) ;  /* 0x0000000800b47947 */ /* 0x000fea0003800000 */
.L_x_4168:
[----:B------:R-:W-:-:S04]  /*36b0*/  F2FP.F16.F32.PACK_AB R3, RZ, R2 ;  /* 0x00000002ff03723e */ /* 0x000fc800000000ff */
[----:B------:R-:W-:-:S05]  /*36c0*/  PRMT R3, R3, 0x5410, RZ ;  /* 0x0000541003037816 */ /* 0x000fca00000000ff */
[----:B------:R2:W-:Y:S01]  /*36d0*/  STG.E desc[UR36][R16.64], R3 ;  /* 0x0000000310007986 */ /* 0x0005e2000c101924 */
[----:B------:R-:W-:Y:S05]  /*36e0*/  BRA `(.L_x_4162) ;  /* 0x0000000800a47947 */ /* 0x000fea0003800000 */
.L_x_4167:
[----:B------:R-:W-:-:S06]  /*36f0*/  FMUL.FTZ R2, R2, 1 ;  /* 0x3f80000002027820 */ /* 0x000fcc0000410000 */
[----:B------:R-:W0:Y:S02]  /*3700*/  F2F.F64.F32 R2, R2 ;  /* 0x0000000200027310 */ /* 0x000e240000201800 */
[----:B0-----:R4:W-:Y:S01]  /*3710*/  STG.E.64 desc[UR36][R16.64], R2 ;  /* 0x0000000210007986 */ /* 0x0019e2000c101b24 */
[----:B------:R-:W-:Y:S05]  /*3720*/  BRA `(.L_x_4162) ;  /* 0x0000000800947947 */ /* 0x000fea0003800000 */
.L_x_4157:
        /* <DEDUP_REMOVED lines=8> */
[----:B------:R-:W-:-:S04]  /*37b0*/  FSETP.NEU.FTZ.AND P0, PT, R2, RZ, PT ;  /* 0x000000ff0200720b */ /* 0x000fc80003f1d000 */
[----:B------:R-:W-:-:S05]  /*37c0*/  SEL R3, RZ, 0x1, !P0 ;  /* 0x00000001ff037807 */ /* 0x000fca0004000000 */
[----:B------:R0:W-:Y:S01]  /*37d0*/  STG.E.U8 desc[UR36][R16.64], R3 ;  /* 0x0000000310007986 */ /* 0x0001e2000c101124 */
[----:B------:R-:W-:Y:S05]  /*37e0*/  BRA `(.L_x_4162) ;  /* 0x0000000800647947 */ /* 0x000fea0003800000 */
.L_x_4171:
[----:B------:R-:W-:Y:S01]  /*37f0*/  FMUL.FTZ R4, R2, 1 ;  /* 0x3f80000002047820 */ /* 0x000fe20000410000 */
[----:B------:R-:W-:-:S05]  /*3800*/  CS2R R6, SRZ ;  /* 0x0000000000067805 */ /* 0x000fca000001ff00 */
[----:B------:R-:W0:Y:S02]  /*3810*/  F2F.F64.F32 R4, R4 ;  /* 0x0000000400047310 */ /* 0x000e240000201800 */
[----:B0-----:R0:W-:Y:S01]  /*3820*/  STG.E.128 desc[UR36][R16.64], R4 ;  /* 0x0000000410007986 */ /* 0x0011e2000c101d24 */
[----:B------:R-:W-:Y:S05]  /*3830*/  BRA `(.L_x_4162) ;  /* 0x0000000800507947 */ /* 0x000fea0003800000 */
.L_x_4170:
[----:B------:R-:W-:-:S13]  /*3840*/  ISETP.NE.AND P0, PT, R3, 0xf, PT ;  /* 0x0000000f0300780c */ /* 0x000fda0003f05270 */
[----:B------:R-:W-:Y:S05]  /*3850*/  @!P0 BRA `(.L_x_4172) ;  /* 0x0000000000ac8947 */ /* 0x000fea0003800000 */
[----:B------:R-:W-:-:S13]  /*3860*/  ISETP.NE.AND P0, PT, R3, 0x17, PT ;  /* 0x000000170300780c */ /* 0x000fda0003f05270 */
[----:B------:R-:W-:Y:S05]  /*3870*/  @!P0 BRA `(.L_x_4173) ;  /* 0x0000000000508947 */ /* 0x000fea0003800000 */
[----:B------:R-:W-:-:S13]  /*3880*/  ISETP.NE.AND P0, PT, R3, 0x18, PT ;  /* 0x000000180300780c */ /* 0x000fda0003f05270 */
[----:B------:R-:W-:Y:S05]  /*3890*/  @P0 BRA `(.L_x_4161) ;  /* 0x0000000400e00947 */ /* 0x000fea0003800000 */
[C---:B------:R-:W-:Y:S01]  /*38a0*/  LOP3.LUT R4, R2.reuse, 0x7fffffff, RZ, 0xc0, !PT ;  /* 0x7fffffff02047812 */ /* 0x040fe200078ec0ff */
[----:B------:R-:W-:Y:S01]  /*38b0*/  BSSY B0, `(.L_x_4174) ;  /* 0x000000d000007945 */ /* 0x000fe20003800000 */
[----:B------:R-:W-:Y:S02]  /*38c0*/  LOP3.LUT R0, R2, 0x80000000, RZ, 0xc0, !PT ;  /* 0x8000000002007812 */ /* 0x000fe400078ec0ff */
[----:B------:R-:W-:Y:S02]  /*38d0*/  ISETP.GT.U32.AND P0, PT, R4, 0x43efffff, PT ;  /* 0x43efffff0400780c */ /* 0x000fe40003f04070 */
[----:B------:R-:W-:Y:S01]  /*38e0*/  SHF.R.U32.HI R5, RZ, 0x18, R0 ;  /* 0x00000018ff057819 */ /* 0x000fe20000011600 */
[----:B------:R-:W-:-:S10]  /*38f0*/  IMAD.MOV.U32 R0, RZ, RZ, 0x7f ;  /* 0x0000007fff007424 */ /* 0x000fd400078e00ff */
[----:B------:R-:W-:Y:S05]  /*3900*/  @P0 BRA `(.L_x_4175) ;  /* 0x00000000001c0947 */ /* 0x000fea0003800000 */
[----:B------:R-:W-:-:S13]  /*3910*/  ISETP.GE.U32.AND P0, PT, R4, 0x3c800000, PT ;  /* 0x3c8000000400780c */ /* 0x000fda0003f06070 */
[----:B------:R-:W-:-:S04]  /*3920*/  @P0 SHF.R.U32.HI R0, RZ, 0x14, R2 ;  /* 0x00000014ff000819 */ /* 0x000fc80000011602 */
[----:B------:R-:W-:-:S04]  /*3930*/  @P0 LOP3.LUT R3, R0, 0x1, RZ, 0xc0, !PT ;  /* 0x0000000100030812 */ /* 0x000fc800078ec0ff */
[----:B------:R-:W-:Y:S01]  /*3940*/  @P0 IADD3 R3, R2, 0x407ffff, R3 ;  /* 0x0407ffff02030810 */ /* 0x000fe20007ffe003 */
[----:B------:R-:W-:-:S03]  /*3950*/  @!P0 FADD.FTZ R2, R4, 16384 ;  /* 0x4680000004028421 */ /* 0x000fc60000010000 */
[----:B------:R-:W-:Y:S01]  /*3960*/  @P0 SHF.R.U32.HI R0, RZ, 0x14, R3 ;  /* 0x00000014ff000819 */ /* 0x000fe20000011603 */
[----:B------:R-:W-:-:S07]  /*3970*/  @!P0 VIADD R0, R2, 0xb9800000 ;  /* 0xb980000002008836 */ /* 0x000fce0000000000 */
.L_x_4175:
[----:B------:R-:W-:Y:S05]  /*3980*/  BSYNC B0 ;  /* 0x0000000000007941 */ /* 0x000fea0003800000 */
.L_x_4174:
[----:B------:R-:W-:-:S05]  /*3990*/  LOP3.LUT R5, R0, R5, RZ, 0xfc, !PT ;  /* 0x0000000500057212 */ /* 0x000fca00078efcff */
[----:B------:R0:W-:Y:S01]  /*39a0*/  STG.E.U8 desc[UR36][R16.64], R5 ;  /* 0x0000000510007986 */ /* 0x0001e2000c101124 */
[----:B------:R-:W-:Y:S05]  /*39b0*/  BRA `(.L_x_4162) ;  /* 0x0000000400f07947 */ /* 0x000fea0003800000 */
.L_x_4173:
[----:B------:R-:W-:Y:S01]  /*39c0*/  LOP3.LUT R4, R2, 0x7fffffff, RZ, 0xc0, !PT ;  /* 0x7fffffff02047812 */ /* 0x000fe200078ec0ff */
[----:B------:R-:W-:Y:S03]  /*39d0*/  BSSY B0, `(.L_x_4176) ;  /* 0x000000e000007945 */ /* 0x000fe60003800000 */
[----:B------:R-:W-:-:S13]  /*39e0*/  ISETP.GT.U32.AND P0, PT, R4, 0x477fffff, PT ;  /* 0x477fffff0400780c */ /* 0x000fda0003f04070 */
[----:B------:R-:W-:Y:S05]  /*39f0*/  @P0 BRA `(.L_x_4177) ;  /* 0x0000000000200947 */ /* 0x000fea0003800000 */
[----:B------:R-:W-:-:S13]  /*3a00*/  ISETP.GE.U32.AND P0, PT, R4, 0x38800000, PT ;  /* 0x388000000400780c */ /* 0x000fda0003f06070 */
[----:B------:R-:W-:-:S04]  /*3a10*/  @P0 SHF.R.U32.HI R0, RZ, 0x15, R2 ;  /* 0x00000015ff000819 */ /* 0x000fc80000011602 */
[----:B------:R-:W-:-:S04]  /*3a20*/  @P0 LOP3.LUT R3, R0, 0x1, RZ, 0xc0, !PT ;  /* 0x0000000100030812 */ /* 0x000fc800078ec0ff */
[----:B------:R-:W-:Y:S01]  /*3a30*/  @P0 IADD3 R0, R2, 0x80fffff, R3 ;  /* 0x080fffff02000810 */ /* 0x000fe20007ffe003 */
[----:B------:R-:W-:-:S03]  /*3a40*/  @!P0 FADD.FTZ R3, R4, 128 ;  /* 0x4300000004038421 */ /* 0x000fc60000010000 */
[----:B------:R-:W-:Y:S01]  /*3a50*/  @P0 SHF.R.U32.HI R0, RZ, 0x15, R0 ;  /* 0x00000015ff000819 */ /* 0x000fe20000011600 */
[----:B------:R-:W-:Y:S01]  /*3a60*/  @!P0 VIADD R0, R3, 0xbd000000 ;  /* 0xbd00000003008836 */ /* 0x000fe20000000000 */
[----:B------:R-:W-:Y:S06]  /*3a70*/  BRA `(.L_x_4178) ;  /* 0x00000000000c7947 */ /* 0x000fec0003800000 */
.L_x_4177:
[----:B------:R-:W-:Y:S01]  /*3a80*/  IMAD.MOV.U32 R0, RZ, RZ, 0x7f ;  /* 0x0000007fff007424 */ /* 0x000fe200078e00ff */
[----:B------:R-:W-:-:S04]  /*3a90*/  ISETP.GT.U32.AND P0, PT, R4, 0x7f800000, PT ;  /* 0x7f8000000400780c */ /* 0x000fc80003f04070 */
[----:B------:R-:W-:-:S09]  /*3aa0*/  SEL R0, R0, 0x7c, P0 ;  /* 0x0000007c00007807 */ /* 0x000fd20000000000 */
.L_x_4178:
[----:B------:R-:W-:Y:S05]  /*3ab0*/  BSYNC B0 ;  /* 0x0000000000007941 */ /* 0x000fea0003800000 */
.L_x_4176:
[----:B------:R-:W-:-:S04]  /*3ac0*/  LOP3.LUT R2, R2, 0x80000000, RZ, 0xc0, !PT ;  /* 0x8000000002027812 */ /* 0x000fc800078ec0ff */
[----:B------:R-:W-:-:S04]  /*3ad0*/  SHF.R.U32.HI R3, RZ, 0x18, R2 ;  /* 0x00000018ff037819 */ /* 0x000fc80000011602 */
[----:B------:R-:W-:-:S05]  /*3ae0*/  LOP3.LUT R3, R0, R3, RZ, 0xfc, !PT ;  /* 0x0000000300037212 */ /* 0x000fca00078efcff */
[----:B------:R0:W-:Y:S01]  /*3af0*/  STG.E.U8 desc[UR36][R16.64], R3 ;  /* 0x0000000310007986 */ /* 0x0001e2000c101124 */
[----:B------:R-:W-:Y:S05]  /*3b00*/  BRA `(.L_x_4162) ;  /* 0x00000004009c7947 */ /* 0x000fea0003800000 */
.L_x_4172:
[----:B------:R-:W-:-:S05]  /*3b10*/  F2FP.BF16.F32.PACK_AB R2, RZ, R2 ;  /* 0x00000002ff02723e */ /* 0x000fca00000010ff */
[----:B------:R0:W-:Y:S01]  /*3b20*/  STG.E.U16 desc[UR36][R16.64], R2 ;  /* 0x0000000210007986 */ /* 0x0001e2000c101524 */
[----:B------:R-:W-:Y:S05]  /*3b30*/  BRA `(.L_x_4162) ;  /* 0x0000000400907947 */ /* 0x000fea0003800000 */
.L_x_4169:
        /* <DEDUP_REMOVED lines=8> */
[----:B------:R-:W0:Y:S02]  /*3bc0*/  F2I.FTZ.U32.TRUNC.NTZ R3, R2 ;  /* 0x0000000200037305 */ /* 0x000e24000021f000 */
[----:B0-----:R0:W-:Y:S01]  /*3bd0*/  STG.E.U16 desc[UR36][R16.64], R3 ;  /* 0x0000000310007986 */ /* 0x0011e2000c101524 */
[----:B------:R-:W-:Y:S05]  /*3be0*/  BRA `(.L_x_4162) ;  /* 0x0000000400647947 */ /* 0x000fea0003800000 */
.L_x_4181:
[----:B------:R-:W-:Y:S01]  /*3bf0*/  LOP3.LUT R3, R2, 0x7fffffff, RZ, 0xc0, !PT ;  /* 0x7fffffff02037812 */ /* 0x000fe200078ec0ff */
[----:B------:R-:W-:Y:S01]  /*3c00*/  BSSY B0, `(.L_x_4182) ;  /* 0x0000013000007945 */ /* 0x000fe20003800000 */
[----:B------:R-:W-:Y:S02]  /*3c10*/  IMAD.MOV.U32 R8, RZ, RZ, 0x80 ;  /* 0x00000080ff087424 */ /* 0x000fe400078e00ff */
        /* <DEDUP_REMOVED lines=13> */
.L_x_4184:
[----:B------:R-:W-:-:S04]  /*3cf0*/  LOP3.LUT R2, R2, 0x80000000, RZ, 0xc0, !PT ;  /* 0x8000000002027812 */ /* 0x000fc800078ec0ff */
[----:B------:R-:W-:-:S04]  /*3d00*/  SHF.R.U32.HI R3, RZ, 0x18, R2 ;  /* 0x00000018ff037819 */ /* 0x000fc80000011602 */
[----:B------:R-:W-:-:S04]  /*3d10*/  LOP3.LUT R0, R0, R3, RZ, 0xfc, !PT ;  /* 0x0000000300007212 */ /* 0x000fc800078efcff */
[----:B------:R-:W-:-:S07]  /*3d20*/  PRMT R8, R0, 0x7610, R8 ;  /* 0x0000761000087816 */ /* 0x000fce0000000008 */
.L_x_4183:
[----:B------:R-:W-:Y:S05]  /*3d30*/  BSYNC B0 ;  /* 0x0000000000007941 */ /* 0x000fea0003800000 */
.L_x_4182:
[----:B------:R0:W-:Y:S01]  /*3d40*/  STG.E.U8 desc[UR36][R16.64], R8 ;  /* 0x0000000810007986 */ /* 0x0001e2000c101124 */
[----:B------:R-:W-:Y:S05]  /*3d50*/  BRA `(.L_x_4162) ;  /* 0x0000000400087947 */ /* 0x000fea0003800000 */
.L_x_4180:
        /* <DEDUP_REMOVED lines=16> */
.L_x_4187:
[----:B------:R-:W-:-:S04]  /*3e60*/  LOP3.LUT R2, R2, 0x80000000, RZ, 0xc0, !PT ;  /* 0x8000000002027812 */ /* 0x000fc800078ec0ff */
[----:B------:R-:W-:-:S04]  /*3e70*/  SHF.R.U32.HI R3, RZ, 0x18, R2 ;  /* 0x00000018ff037819 */ /* 0x000fc80000011602 */
[----:B------:R-:W-:-:S04]  /*3e80*/  LOP3.LUT R0, R0, R3, RZ, 0xfc, !PT ;  /* 0x0000000300007212 */ /* 0x000fc800078efcff */
[----:B------:R-:W-:-:S07]  /*3e90*/  PRMT R8, R0, 0x7610, R8 ;  /* 0x0000761000087816 */ /* 0x000fce0000000008 */
.L_x_4186:
[----:B------:R-:W-:Y:S05]  /*3ea0*/  BSYNC B0 ;  /* 0x0000000000007941 */ /* 0x000fea0003800000 */
.L_x_4185:
[----:B------:R0:W-:Y:S01]  /*3eb0*/  STG.E.U8 desc[UR36][R16.64], R8 ;  /* 0x0000000810007986 */ /* 0x0001e2000c101124 */
[----:B------:R-:W-:Y:S05]  /*3ec0*/  BRA `(.L_x_4162) ;  /* 0x0000000000ac7947 */ /* 0x000fea0003800000 */
.L_x_4179:
[----:B------:R-:W-:-:S13]  /*3ed0*/  ISETP.NE.AND P0, PT, R3, 0x1c, PT ;  /* 0x0000001c0300780c */ /* 0x000fda0003f05270 */
[----:B------:R-:W-:Y:S05]  /*3ee0*/  @!P0 BRA `(.L_x_4188) ;  /* 0x00000000009c8947 */ /* 0x000fea0003800000 */
[----:B------:R-:W-:-:S13]  /*3ef0*/  ISETP.NE.AND P0, PT, R3, 0x1d, PT ;  /* 0x0000001d0300780c */ /* 0x000fda0003f05270 */
[----:B------:R-:W-:Y:S05]  /*3f00*/  @!P0 BRA `(.L_x_4189) ;  /* 0x0000000000888947 */ /* 0x000fea0003800000 */
[----:B------:R-:W-:-:S13]  /*3f10*/  ISETP.NE.AND P0, PT, R3, 0x2c, PT ;  /* 0x0000002c0300780c */ /* 0x000fda0003f05270 */
[----:B------:R-:W-:Y:S05]  /*3f20*/  @P0 BRA `(.L_x_4161) ;  /* 0x00000000003c0947 */ /* 0x000fea0003800000 */
        /* <DEDUP_REMOVED lines=15> */
.L_x_4161:
        /* <DEDUP_REMOVED lines=16> */
.L_x_4190:
[----:B------:R-:W-:Y:S05]  /*4120*/  BRA `(.L_x_4162) ;  /* 0x0000000000147947 */ /* 0x000fea0003800000 */
.L_x_4189:
[----:B------:R-:W0:Y:S02]  /*4130*/  F2I.U64.TRUNC R2, R2 ;  /* 0x0000000200027311 */ /* 0x000e24000020d800 */
[----:B0-----:R0:W-:Y:S01]  /*4140*/  STG.E.64 desc[UR36][R16.64], R2 ;  /* 0x0000000210007986 */ /* 0x0011e2000c101b24 */
[----:B------:R-:W-:Y:S05]  /*4150*/  BRA `(.L_x_4162) ;  /* 0x0000000000087947 */ /* 0x000fea0003800000 */
.L_x_4188:
[----:B------:R-:W0:Y:S02]  /*4160*/  F2I.FTZ.U32.TRUNC.NTZ R3, R2 ;  /* 0x0000000200037305 */ /* 0x000e24000021f000 */
[----:B0-----:R0:W-:Y:S02]  /*4170*/  STG.E desc[UR36][R16.64], R3 ;  /* 0x0000000310007986 */ /* 0x0011e4000c101924 */
.L_x_4162:
[----:B------:R-:W-:-:S04]  /*4180*/  IMAD R18, R18, 0x200, R23 ;  /* 0x0000020012127824 */ /* 0x000fc800078e0217 */
[----:B------:R-:W-:-:S07]  /*4190*/  VIADD R19, R18, 0x80 ;  /* 0x0000008012137836 */ /* 0x000fce0000000000 */
.L_x_4099:
[----:B------:R-:W-:Y:S05]  /*41a0*/  BSYNC B7 ;  /* 0x0000000000077941 */ /* 0x000fea0003800000 */
.L_x_4098:
        /* <DEDUP_REMOVED lines=358> */
.L_x_4193:
        /* <DEDUP_REMOVED lines=20> */
[----:B--2---:R4:W0:Y:S01]  /*5950*/  I2F.S16 R22, R2 ;  /* 0x0000000200167306 */ /* 0x0048220000101400 */
[----:B------:R-:W-:Y:S05]  /*5960*/  BRA `(.L_x_4200) ;  /* 0x0000000c00387947 */ /* 0x000fea0003800000 */
.L_x_4198:
[----:B------:R-:W2:Y:S02]  /*5970*/  LDG.E.U8 R2, desc[UR36][R2.64] ;  /* 0x0000002402027981 */ /* 0x000ea4000c1e1100 */
[----:B--2---:R-:W-:Y:S01]  /*5980*/  I2FP.F32.U32 R22, R2 ;  /* 0x0000000200167245 */ /* 0x004fe20000201000 */
[----:B------:R-:W-:Y:S06]  /*5990*/  BRA `(.L_x_4200) ;  /* 0x0000000c002c7947 */ /* 0x000fec0003800000 */
.L_x_4197:
[----:B------:R-:W-:-:S13]  /*59a0*/  ISETP.NE.AND P0, PT, R4, 0x2, PT ;  /* 0x000000020400780c */ /* 0x000fda0003f05270 */
[----:B------:R-:W-:Y:S05]  /*59b0*/  @!P0 BRA `(.L_x_4201) ;  /* 0x0000000000288947 */ /* 0x000fea0003800000 */
[----:B------:R-:W-:-:S13]  /*59c0*/  ISETP.NE.AND P0, PT, R4, 0x3, PT ;  /* 0x000000030400780c */ /* 0x000fda0003f05270 */
[----:B------:R-:W-:Y:S05]  /*59d0*/  @!P0 BRA `(.L_x_4202) ;  /* 0x0000000000148947 */ /* 0x000fea0003800000 */
[----:B------:R-:W-:-:S13]  /*59e0*/  ISETP.NE.AND P0, PT, R4, 0x4, PT ;  /* 0x000000040400780c */ /* 0x000fda0003f05270 */
[----:B------:R-:W-:Y:S05]  /*59f0*/  @P0 BRA `(.L_x_4199) ;  /* 0x0000000800b80947 */ /* 0x000fea0003800000 */
[----:B------:R-:W2:Y:S02]  /*5a00*/  LDG.E.64 R22, desc[UR36][R2.64] ;  /* 0x0000002402167981 */ /* 0x000ea4000c1e1b00 */
[----:B--2---:R2:W3:Y:S01]  /*5a10*/  I2F.S64 R22, R22 ;  /* 0x0000001600167312 */ /* 0x0044e20000301400 */
[----:B------:R-:W-:Y:S05]  /*5a20*/  BRA `(.L_x_4200) ;  /* 0x0000000c00087947 */ /* 0x000fea0003800000 */
.L_x_4202:
[----:B------:R-:W2:Y:S02]  /*5a30*/  LDG.E R2, desc[UR36][R2.64] ;  /* 0x0000002402027981 */ /* 0x000ea4000c1e1900 */
[----:B--2---:R-:W-:Y:S01]  /*5a40*/  I2FP.F32.S32 R22, R2 ;  /* 0x0000000200167245 */ /* 0x004fe20000201400 */
[----:B------:R-:W-:Y:S06]  /*5a50*/  BRA `(.L_x_4200) ;  /* 0x0000000800fc7947 */ /* 0x000fec0003800000 */
.L_x_4201:
[----:B------:R-:W2:Y:S02]  /*5a60*/  LDG.E.U16 R2, desc[UR36][R2.64] ;  /* 0x0000002402027981 */ /* 0x000ea4000c1e1500 */
[----:B--2---:R0:W1:Y:S01]  /*5a70*/  I2F.S16 R22, R2 ;  /* 0x0000000200167306 */ /* 0x0040620000101400 */
[----:B------:R-:W-:Y:S05]  /*5a80*/  BRA `(.L_x_4200) ;  /* 0x0000000800f07947 */ /* 0x000fea0003800000 */
.L_x_4196:
        /* <DEDUP_REMOVED lines=8> */
.L_x_4204:
[----:B------:R-:W2:Y:S02]  /*5b10*/  LDG.E.U16 R2, desc[UR36][R2.64] ;  /* 0x0000002402027981 */ /* 0x000ea4000c1e1500 */
[----:B--2---:R-:W-:Y:S01]  /*5b20*/  HADD2.F32 R22, -RZ, R2.H0_H0 ;  /* 0x20000002ff167230 */ /* 0x004fe20000004100 */
[----:B------:R-:W-:Y:S06]  /*5b30*/  BRA `(.L_x_4200) ;  /* 0x0000000800c47947 */ /* 0x000fec0003800000 */
.L_x_4203:
        /* <DEDUP_REMOVED lines=8> */
.L_x_4206:
[----:B------:R-:W2:Y:S02]  /*5bc0*/  LDG.E.U16 R2, desc[UR36][R2.64] ;  /* 0x0000002402027981 */ /* 0x000ea4000c1e1500 */
[----:B--2---:R-:W-:Y:S01]  /*5bd0*/  HADD2.F32 R22, -RZ, R2.H0_H0 ;  /* 0x20000002ff167230 */ /* 0x004fe20000004100 */
[----:B------:R-:W-:Y:S06]  /*5be0*/  BRA `(.L_x_4200) ;  /* 0x0000000800987947 */ /* 0x000fec0003800000 */
.L_x_4205:
[----:B------:R-:W2:Y:S01]  /*5bf0*/  LDG.E.64 R2, desc[UR36][R2.64] ;  /* 0x0000002402027981 */ /* 0x000ea2000c1e1b00 */
[----:B------:R-:W-:Y:S01]  /*5c00*/  UMOV UR4, 0xf0000000 ;  /* 0xf000000000047882 */ /* 0x000fe20000000000 */
[----:B------:R-:W-:Y:S01]  /*5c10*/  UMOV UR5, 0x380fffff ;  /* 0x380fffff00057882 */ /* 0x000fe20000000000 */
[----:B--2---:R-:W0:Y:S01]  /*5c20*/  F2F.F32.F64 R22, R2 ;  /* 0x0000000200167310 */ /* 0x004e220000301000 */
[----:B------:R-:W-:-:S14]  /*5c30*/  DSETP.GEU.AND P0, PT, |R2|, UR4, PT ;  /* 0x0000000402007e2a */ /* 0x000fdc000bf0e200 */
[----:B0-----:R-:W-:Y:S01]  /*5c40*/  @!P0 FMUL R22, R22, 1.175494350822287508e-38 ;  /* 0x0080000016168820 */ /* 0x001fe20000400000 */
[----:B------:R-:W-:Y:S06]  /*5c50*/  BRA `(.L_x_4200) ;  /* 0x00000008007c7947 */ /* 0x000fec0003800000 */
.L_x_4195:
        /* <DEDUP_REMOVED lines=12> */
.L_x_4209:
[----:B------:R-:W2:Y:S01]  /*5d20*/  LDG.E.64 R2, desc[UR36][R2.64] ;  /* 0x0000002402027981 */ /* 0x000ea2000c1e1b00 */
[----:B------:R-:W-:Y:S01]  /*5d30*/  UMOV UR4, 0xf0000000 ;  /* 0xf000000000047882 */ /* 0x000fe20000000000 */
[----:B------:R-:W-:Y:S01]  /*5d40*/  UMOV UR5, 0x380fffff ;  /* 0x380fffff00057882 */ /* 0x000fe20000000000 */
[----:B--2---:R-:W0:Y:S01]  /*5d50*/  F2F.F32.F64 R22, R2 ;  /* 0x0000000200167310 */ /* 0x004e220000301000 */
[----:B------:R-:W-:-:S14]  /*5d60*/  DSETP.GEU.AND P0, PT, |R2|, UR4, PT ;  /* 0x0000000402007e2a */ /* 0x000fdc000bf0e200 */
[----:B0-----:R-:W-:Y:S01]  /*5d70*/  @!P0 FMUL R22, R22, 1.175494350822287508e-38 ;  /* 0x0080000016168820 */ /* 0x001fe20000400000 */
[----:B------:R-:W-:Y:S06]  /*5d80*/  BRA `(.L_x_4200) ;  /* 0x0000000800307947 */ /* 0x000fec0003800000 */
.L_x_4208:
        /* <DEDUP_REMOVED lines=26> */
.L_x_4211:
        /* <DEDUP_REMOVED lines=13> */
.L_x_4210:
[----:B------:R-:W2:Y:S02]  /*6000*/  LDG.E.U16 R2, desc[UR36][R2.64] ;  /* 0x0000002402027981 */ /* 0x000ea4000c1e1500 */
[----:B--2---:R-:W-:Y:S01]  /*6010*/  IMAD.U32 R22, R2, 0x10000, RZ ;  /* 0x0001000002167824 */ /* 0x004fe200078e00ff */
[----:B------:R-:W-:Y:S06]  /*6020*/  BRA `(.L_x_4200) ;  /* 0x0000000400887947 */ /* 0x000fec0003800000 */
.L_x_4207:
        /* <DEDUP_REMOVED lines=11> */
.L_x_4214:
        /* <DEDUP_REMOVED lines=20> */
.L_x_4216:
[----:B------:R-:W-:Y:S05]  /*6220*/  BSYNC B0 ;  /* 0x0000000000007941 */ /* 0x000fea0003800000 */
.L_x_4215:
[----:B------:R-:W-:Y:S01]  /*6230*/  IMAD.SHL.U32 R2, R2, 0x100000, RZ ;  /* 0x0010000002027824 */ /* 0x000fe200078e00ff */
[----:B------:R-:W-:-:S04]  /*6240*/  LEA R3, R0, 0x3b800000, 0x17 ;  /* 0x3b80000000037811 */ /* 0x000fc800078eb8ff */
[----:B------:R-:W-:Y:S01]  /*6250*/  LOP3.LUT R22, R3, R2, R22, 0xfe, !PT ;  /* 0x0000000203167212 */ /* 0x000fe200078efe16 */
[----:B------:R-:W-:Y:S06]  /*6260*/  BRA `(.L_x_4200) ;  /* 0x0000000000f87947 */ /* 0x000fec0003800000 */
.L_x_4213:
        /* <DEDUP_REMOVED lines=20> */
.L_x_4218:
[----:B------:R-:W-:Y:S05]  /*63b0*/  BSYNC B0 ;  /* 0x0000000000007941 */ /* 0x000fea0003800000 */
.L_x_4217:
[----:B------:R-:W-:Y:S01]  /*63c0*/  IMAD.SHL.U32 R2, R2, 0x200000, RZ ;  /* 0x0020000002027824 */ /* 0x000fe200078e00ff */
[----:B------:R-:W-:-:S04]  /*63d0*/  LEA R3, R0, 0x37800000, 0x17 ;  /* 0x3780000000037811 */ /* 0x000fc800078eb8ff */
[----:B------:R-:W-:Y:S01]  /*63e0*/  LOP3.LUT R22, R3, R2, R22, 0xfe, !PT ;  /* 0x0000000203167212 */ /* 0x000fe200078efe16 */
[----:B------:R-:W-:Y:S06]  /*63f0*/  BRA `(.L_x_4200) ;  /* 0x0000000000947947 */ /* 0x000fec0003800000 */
.L_x_4212:
        /* <DEDUP_REMOVED lines=14> */
.L_x_4199:
        /* <DEDUP_REMOVED lines=16> */
.L_x_4221:
[----:B------:R-:W-:Y:S01]  /*65e0*/  IMAD.MOV.U32 R22, RZ, RZ, RZ ;  /* 0x000000ffff167224 */ /* 0x000fe200078e00ff */
[----:B------:R-:W-:Y:S06]  /*65f0*/  BRA `(.L_x_4200) ;  /* 0x0000000000147947 */ /* 0x000fec0003800000 */
.L_x_4220:
[----:B------:R-:W2:Y:S02]  /*6600*/  LDG.E.64 R22, desc[UR36][R2.64] ;  /* 0x0000002402167981 */ /* 0x000ea4000c1e1b00 */
[----:B--2---:R0:W1:Y:S01]  /*6610*/  I2F.U64 R22, R22 ;  /* 0x0000001600167312 */ /* 0x0040620000301000 */
[----:B------:R-:W-:Y:S05]  /*6620*/  BRA `(.L_x_4200) ;  /* 0x0000000000087947 */ /* 0x000fea0003800000 */
.L_x_4219:
[----:B------:R-:W2:Y:S02]  /*6630*/  LDG.E R2, desc[UR36][R2.64] ;  /* 0x0000002402027981 */ /* 0x000ea4000c1e1900 */
[----:B--2---:R-:W-:-:S07]  /*6640*/  I2FP.F32.U32 R22, R2 ;  /* 0x0000000200167245 */ /* 0x004fce0000201000 */
.L_x_4200:
[----:B------:R-:W-:Y:S05]  /*6650*/  BSYNC B6 ;  /* 0x0000000000067941 */ /* 0x000fea0003800000 */
.L_x_4194:
[----:B------:R-:W2:Y:S01]  /*6660*/  LDC.U8 R4, c[0x0][0x493] ;  /* 0x000124c0ff047b82 */ /* 0x000ea20000000000 */
[----:B------:R-:W-:Y:S01]  /*6670*/  ULDC.64 UR4, c[0x0][0x488] ;  /* 0x0001220000047ab9 */ /* 0x000fe20000000a00 */
[----:B------:R-:W-:Y:S01]  /*6680*/  BSSY B6, `(.L_x_4222) ;  /* 0x00000df000067945 */ /* 0x000fe20003800000 */
[----:B0---4-:R-:W-:-:S05]  /*6690*/  IADD3 R2, P0, R18, UR4, RZ ;  /* 0x0000000412027c10 */ /* 0x011fca000ff1e0ff */
        /* <DEDUP_REMOVED lines=15> */
.L_x_4226:
[----:B------:R-:W2:Y:S02]  /*6790*/  LDG.E.U8 R2, desc[UR36][R2.64] ;  /* 0x0000002402027981 */ /* 0x000ea4000c1e1100 */
[----:B--2---:R-:W-:Y:S01]  /*67a0*/  I2FP.F32.U32 R5, R2 ;  /* 0x0000000200057245 */ /* 0x004fe20000201000 */
[----:B------:R-:W-:Y:S06]  /*67b0*/  BRA `(.L_x_4228) ;  /* 0x0000000c002c7947 */ /* 0x000fec0003800000 */
.L_x_4225:
[----:B------:R-:W-:-:S13]  /*67c0*/  ISETP.NE.AND P0, PT, R0, 0x2, PT ;  /* 0x000000020000780c */ /* 0x000fda0003f05270 */
[----:B------:R-:W-:Y:S05]  /*67d0*/  @!P0 BRA `(.L_x_4229) ;  /* 0x0000000000288947 */ /* 0x000fea0003800000 */
[----:B------:R-:W-:-:S13]  /*67e0*/  ISETP.NE.AND P0, PT, R0, 0x3, PT ;  /* 0x000000030000780c */ /* 0x000fda0003f05270 */
[----:B------:R-:W-:Y:S05]  /*67f0*/  @!P0 BRA `(.L_x_4230) ;  /* 0x0000000000148947 */ /* 0x000fea0003800000 */
[----:B------:R-:W-:-:S13]  /*6800*/  ISETP.NE.AND P0, PT, R0, 0x4, PT ;  /* 0x000000040000780c */ /* 0x000fda0003f05270 */
[----:B------:R-:W-:Y:S05]  /*6810*/  @P0 BRA `(.L_x_4227) ;  /* 0x0000000800b80947 */ /* 0x000fea0003800000 */
[----:B------:R-:W2:Y:S02]  /*6820*/  LDG.E.64 R2, desc[UR36][R2.64] ;  /* 0x0000002402027981 */ /* 0x000ea4000c1e1b00 */
[----:B--2---:R0:W2:Y:S01]  /*6830*/  I2F.S64 R5, R2 ;  /* 0x0000000200057312 */ /* 0x0040a20000301400 */
[----:B------:R-:W-:Y:S05]  /*6840*/  BRA `(.L_x_4228) ;  /* 0x0000000c00087947 */ /* 0x000fea0003800000 */
.L_x_4230:
[----:B------:R-:W2:Y:S02]  /*6850*/  LDG.E R2, desc[UR36][R2.64] ;  /* 0x0000002402027981 */ /* 0x000ea4000c1e1900 */
[----:B--2---:R-:W-:Y:S01]  /*6860*/  I2FP.F32.S32 R5, R2 ;  /* 0x0000000200057245 */ /* 0x004fe20000201400 */
[----:B------:R-:W-:Y:S06]  /*6870*/  BRA `(.L_x_4228) ;  /* 0x0000000800fc7947 */ /* 0x000fec0003800000 */
.L_x_4229:
[----:B------:R-:W2:Y:S02]  /*6880*/  LDG.E.U16 R2, desc[UR36][R2.64] ;  /* 0x0000002402027981 */ /* 0x000ea4000c1e1500 */
[----:B--2---:R0:W2:Y:S01]  /*6890*/  I2F.S16 R5, R2 ;  /* 0x0000000200057306 */ /* 0x0040a20000101400 */
[----:B------:R-:W-:Y:S05]  /*68a0*/  BRA `(.L_x_4228) ;  /* 0x0000000800f07947 */ /* 0x000fea0003800000 */
.L_x_4224:
        /* <DEDUP_REMOVED lines=8> */
.L_x_4232:
[----:B------:R-:W2:Y:S02]  /*6930*/  LDG.E.U16 R2, desc[UR36][R2.64] ;  /* 0x0000002402027981 */ /* 0x000ea4000c1e1500 */
[----:B--2---:R-:W-:Y:S01]  /*6940*/  HADD2.F32 R5, -RZ, R2.H0_H0 ;  /* 0x20000002ff057230 */ /* 0x004fe20000004100 */
[----:B------:R-:W-:Y:S06]  /*6950*/  BRA `(.L_x_4228) ;  /* 0x0000000800c47947 */ /* 0x000fec0003800000 */
.L_x_4231:
        /* <DEDUP_REMOVED lines=8> */
.L_x_4234:
[----:B------:R-:W2:Y:S02]  /*69e0*/  LDG.E.U16 R2, desc[UR36][R2.64] ;  /* 0x0000002402027981 */ /* 0x000ea4000c1e1500 */
[----:B--2---:R-:W-:Y:S01]  /*69f0*/  HADD2.F32 R5, -RZ, R2.H0_H0 ;  /* 0x20000002ff057230 */ /* 0x004fe20000004100 */
[----:B------:R-:W-:Y:S06]  /*6a00*/  BRA `(.L_x_4228) ;  /* 0x0000000800987947 */ /* 0x000fec0003800000 */
.L_x_4233:
[----:B------:R-:W2:Y:S01]  /*6a10*/  LDG.E.64 R2, desc[UR36][R2.64] ;  /* 0x0000002402027981 */ /* 0x000ea2000c1e1b00 */
[----:B------:R-:W-:Y:S01]  /*6a20*/  UMOV UR4, 0xf0000000 ;  /* 0xf000000000047882 */ /* 0x000fe20000000000 */
[----:B------:R-:W-:Y:S01]  /*6a30*/  UMOV UR5, 0x380fffff ;  /* 0x380fffff00057882 */ /* 0x000fe20000000000 */
[----:B--2---:R-:W0:Y:S01]  /*6a40*/  F2F.F32.F64 R5, R2 ;  /* 0x0000000200057310 */ /* 0x004e220000301000 */
[----:B------:R-:W-:-:S14]  /*6a50*/  DSETP.GEU.AND P0, PT, |R2|, UR4, PT ;  /* 0x0000000402007e2a */ /* 0x000fdc000bf0e200 */
[----:B0-----:R-:W-:Y:S01]  /*6a60*/  @!P0 FMUL R5, R5, 1.175494350822287508e-38 ;  /* 0x0080000005058820 */ /* 0x001fe20000400000 */
[----:B------:R-:W-:Y:S06]  /*6a70*/  BRA `(.L_x_4228) ;  /* 0x00000008007c7947 */ /* 0x000fec0003800000 */
.L_x_4223:
        /* <DEDUP_REMOVED lines=12> */
.L_x_4237:
[----:B------:R-:W2:Y:S01]  /*6b40*/  LDG.E.64 R2, desc[UR36][R2.64] ;  /* 0x0000002402027981 */ /* 0x000ea2000c1e1b00 */
[----:B------:R-:W-:Y:S01]  /*6b50*/  UMOV UR4, 0xf0000000 ;  /* 0xf000000000047882 */ /* 0x000fe20000000000 */
[----:B------:R-:W-:Y:S01]  /*6b60*/  UMOV UR5, 0x380fffff ;  /* 0x380fffff00057882 */ /* 0x000fe20000000000 */
[----:B--2---:R-:W0:Y:S01]  /*6b70*/  F2F.F32.F64 R5, R2 ;  /* 0x0000000200057310 */ /* 0x004e220000301000 */
[----:B------:R-:W-:-:S14]  /*6b80*/  DSETP.GEU.AND P0, PT, |R2|, UR4, PT ;  /* 0x0000000402007e2a */ /* 0x000fdc000bf0e200 */
[----:B0-----:R-:W-:Y:S01]  /*6b90*/  @!P0 FMUL R5, R5, 1.175494350822287508e-38 ;  /* 0x0080000005058820 */ /* 0x001fe20000400000 */
[----:B------:R-:W-:Y:S06]  /*6ba0*/  BRA `(.L_x_4228) ;  /* 0x0000000800307947 */ /* 0x000fec0003800000 */
.L_x_4236:
        /* <DEDUP_REMOVED lines=26> */
.L_x_4239:
        /* <DEDUP_REMOVED lines=13> */
.L_x_4238:
[----:B------:R-:W2:Y:S02]  /*6e20*/  LDG.E.U16 R2, desc[UR36][R2.64] ;  /* 0x0000002402027981 */ /* 0x000ea4000c1e1500 */
[----:B--2---:R-:W-:Y:S01]  /*6e30*/  IMAD.U32 R5, R2, 0x10000, RZ ;  /* 0x0001000002057824 */ /* 0x004fe200078e00ff */
[----:B------:R-:W-:Y:S06]  /*6e40*/  BRA `(.L_x_4228) ;  /* 0x0000000400887947 */ /* 0x000fec0003800000 */
.L_x_4235:
        /* <DEDUP_REMOVED lines=11> */
.L_x_4242:
        /* <DEDUP_REMOVED lines=20> */
.L_x_4244:
[----:B------:R-:W-:Y:S05]  /*7040*/  BSYNC B0 ;  /* 0x0000000000007941 */ /* 0x000fea0003800000 */
.L_x_4243:
[----:B------:R-:W-:Y:S01]  /*7050*/  IMAD.SHL.U32 R2, R2, 0x100000, RZ ;  /* 0x0010000002027824 */ /* 0x000fe200078e00ff */
[----:B------:R-:W-:-:S04]  /*7060*/  LEA R5, R0, 0x3b800000, 0x17 ;  /* 0x3b80000000057811 */ /* 0x000fc800078eb8ff */
[----:B------:R-:W-:Y:S01]  /*7070*/  LOP3.LUT R5, R5, R2, R4, 0xfe, !PT ;  /* 0x0000000205057212 */ /* 0x000fe200078efe04 */
[----:B------:R-:W-:Y:S06]  /*7080*/  BRA `(.L_x_4228) ;  /* 0x0000000000f87947 */ /* 0x000fec0003800000 */
.L_x_4241:
        /* <DEDUP_REMOVED lines=20> */
.L_x_4246:
[----:B------:R-:W-:Y:S05]  /*71d0*/  BSYNC B0 ;  /* 0x0000000000007941 */ /* 0x000fea0003800000 */
.L_x_4245:
[----:B------:R-:W-:Y:S01]  /*71e0*/  IMAD.SHL.U32 R2, R2, 0x200000, RZ ;  /* 0x0020000002027824 */ /* 0x000fe200078e00ff */
[----:B------:R-:W-:-:S04]  /*71f0*/  LEA R5, R0, 0x37800000, 0x17 ;  /* 0x3780000000057811 */ /* 0x000fc800078eb8ff */
[----:B------:R-:W-:Y:S01]  /*7200*/  LOP3.LUT R5, R5, R2, R4, 0xfe, !PT ;  /* 0x0000000205057212 */ /* 0x000fe200078efe04 */
[----:B------:R-:W-:Y:S06]  /*7210*/  BRA `(.L_x_4228) ;  /* 0x0000000000947947 */ /* 0x000fec0003800000 */
.L_x_4240:
        /* <DEDUP_REMOVED lines=14> */
.L_x_4227:
        /* <DEDUP_REMOVED lines=15> */
[----:B01-3-5:R-:W-:Y:S05]  /*73f0*/  CALL.ABS.NOINC R2 ;  /* 0x0000000002007343 */ /* 0x02bfea0003c00000 */
.L_x_4249:
[----:B------:R-:W-:Y:S01]  /*7400*/  IMAD.MOV.U32 R5, RZ, RZ, RZ ;  /* 0x000000ffff057224 */ /* 0x000fe200078e00ff */
[----:B------:R-:W-:Y:S06]  /*7410*/  BRA `(.L_x_4228) ;  /* 0x0000000000147947 */ /* 0x000fec0003800000 */
.L_x_4248:
[----:B------:R-:W2:Y:S02]  /*7420*/  LDG.E.64 R2, desc[UR36][R2.64] ;  /* 0x0000002402027981 */ /* 0x000ea4000c1e1b00 */
[----:B--2---:R0:W2:Y:S01]  /*7430*/  I2F.U64 R5, R2 ;  /* 0x0000000200057312 */ /* 0x0040a20000301000 */
[----:B------:R-:W-:Y:S05]  /*7440*/  BRA `(.L_x_4228) ;  /* 0x0000000000087947 */ /* 0x000fea0003800000 */
.L_x_4247:
[----:B------:R-:W2:Y:S02]  /*7450*/  LDG.E R2, desc[UR36][R2.64] ;  /* 0x0000002402027981 */ /* 0x000ea4000c1e1900 */
[----:B--2---:R-:W-:-:S07]  /*7460*/  I2FP.F32.U32 R5, R2 ;  /* 0x0000000200057245 */ /* 0x004fce0000201000 */
.L_x_4228:
[----:B------:R-:W-:Y:S05]  /*7470*/  BSYNC B6 ;  /* 0x0000000000067941 */ /* 0x000fea0003800000 */
.L_x_4222:
[----:B0---4-:R-:W0:Y:S01]  /*7480*/  LDC.U8 R2, c[0x0][0x491] ;  /* 0x00012440ff027b82 */ /* 0x011e220000000000 */
[----:B-123-5:R-:W-:Y:S02]  /*7490*/  LOP3.LUT R22, R22, 0x80000000, R5, 0xb8, !PT ;  /* 0x8000000016167812 */ /* 0x02efe400078eb805 */
        /* <DEDUP_REMOVED lines=14> */
.L_x_4253:
[----:B------:R-:W0:Y:S02]  /*7580*/  F2I.S64.TRUNC R22, R22 ;  /* 0x0000001600167311 */ /* 0x000e24000020d900 */
[----:B0-----:R-:W-:-:S05]  /*7590*/  IMAD.MOV.U32 R3, RZ, RZ, R22 ;  /* 0x000000ffff037224 */ /* 0x001fca00078e0016 */
[----:B------:R0:W-:Y:S01]  /*75a0*/  STG.E.U8 desc[UR36][R16.64], R3 ;  /* 0x0000000310007986 */ /* 0x0001e2000c101124 */
[----:B------:R-:W-:Y:S05]  /*75b0*/  BRA `(.L_x_4255) ;  /* 0x0000000c00407947 */ /* 0x000fea0003800000 */
.L_x_4252:
        /* <DEDUP_REMOVED lines=9> */
.L_x_4257:
[----:B------:R-:W0:Y:S02]  /*7650*/  F2I.FTZ.TRUNC.NTZ R3, R22 ;  /* 0x0000001600037305 */ /* 0x000e24000021f100 */
[----:B0-----:R0:W-:Y:S01]  /*7660*/  STG.E desc[UR36][R16.64], R3 ;  /* 0x0000000310007986 */ /* 0x0011e2000c101924 */
[----:B------:R-:W-:Y:S05]  /*7670*/  BRA `(.L_x_4255) ;  /* 0x0000000c00107947 */ /* 0x000fea0003800000 */
.L_x_4256:
[----:B------:R-:W0:Y:S02]  /*7680*/  F2I.FTZ.TRUNC.NTZ R3, R22 ;  /* 0x0000001600037305 */ /* 0x000e24000021f100 */
[----:B0-----:R0:W-:Y:S01]  /*7690*/  STG.E.U16 desc[UR36][R16.64], R3 ;  /* 0x0000000310007986 */ /* 0x0011e2000c101524 */
[----:B------:R-:W-:Y:S05]  /*76a0*/  BRA `(.L_x_4255) ;  /* 0x0000000c00047947 */ /* 0x000fea0003800000 */
.L_x_4251:
        /* <DEDUP_REMOVED lines=8> */
.L_x_4259:
[----:B------:R-:W-:-:S05]  /*7730*/  F2FP.F16.F32.PACK_AB R22, RZ, R22 ;  /* 0x00000016ff16723e */ /* 0x000fca00000000ff */
[----:B------:R0:W-:Y:S01]  /*7740*/  STG.E.U16 desc[UR36][R16.64], R22 ;  /* 0x0000001610007986 */ /* 0x0001e2000c101524 */
[----:B------:R-:W-:Y:S05]  /*7750*/  BRA `(.L_x_4255) ;  /* 0x0000000800d87947 */ /* 0x000fea0003800000 */
.L_x_4258:
        /* <DEDUP_REMOVED lines=9> */
.L_x_4261:
[----:B------:R-:W-:-:S04]  /*77f0*/  F2FP.F16.F32.PACK_AB R3, RZ, R22 ;  /* 0x00000016ff03723e */ /* 0x000fc800000000ff */
[----:B------:R-:W-:-:S05]  /*7800*/  PRMT R3, R3, 0x5410, RZ ;  /* 0x0000541003037816 */ /* 0x000fca00000000ff */
[----:B------:R0:W-:Y:S01]  /*7810*/  STG.E desc[UR36][R16.64], R3 ;  /* 0x0000000310007986 */ /* 0x0001e2000c101924 */
[----:B------:R-:W-:Y:S05]  /*7820*/  BRA `(.L_x_4255) ;  /* 0x0000000800a47947 */ /* 0x000fea0003800000 */
.L_x_4260:
[----:B------:R-:W-:-:S06]  /*7830*/  FMUL.FTZ R2, R22, 1 ;  /* 0x3f80000016027820 */ /* 0x000fcc0000410000 */
[----:B------:R-:W0:Y:S02]  /*7840*/  F2F.F64.F32 R2, R2 ;  /* 0x0000000200027310 */ /* 0x000e240000201800 */
[----:B0-----:R0:W-:Y:S01]  /*7850*/  STG.E.64 desc[UR36][R16.64], R2 ;  /* 0x0000000210007986 */ /* 0x0011e2000c101b24 */
[----:B------:R-:W-:Y:S05]  /*7860*/  BRA `(.L_x_4255) ;  /* 0x0000000800947947 */ /* 0x000fea0003800000 */
.L_x_4250:
        /* <DEDUP_REMOVED lines=12> */
.L_x_4264:
[----:B------:R-:W-:Y:S01]  /*7930*/  FMUL.FTZ R4, R22, 1 ;  /* 0x3f80000016047820 */ /* 0x000fe20000410000 */
[----:B------:R-:W-:-:S05]  /*7940*/  CS2R R6, SRZ ;  /* 0x0000000000067805 */ /* 0x000fca000001ff00 */
[----:B------:R-:W0:Y:S02]  /*7950*/  F2F.F64.F32 R4, R4 ;  /* 0x0000000400047310 */ /* 0x000e240000201800 */
[----:B0-----:R0:W-:Y:S01]  /*7960*/  STG.E.128 desc[UR36][R16.64], R4 ;  /* 0x0000000410007986 */ /* 0x0011e2000c101d24 */
[----:B------:R-:W-:Y:S05]  /*7970*/  BRA `(.L_x_4255) ;  /* 0x0000000800507947 */ /* 0x000fea0003800000 */
.L_x_4263:
        /* <DEDUP_REMOVED lines=20> */
.L_x_4268:
[----:B------:R-:W-:Y:S05]  /*7ac0*/  BSYNC B0 ;  /* 0x0000000000007941 */ /* 0x000fea0003800000 */
.L_x_4267:
[----:B------:R-:W-:-:S05]  /*7ad0*/  LOP3.LUT R5, R0, R5, RZ, 0xfc, !PT ;  /* 0x0000000500057212 */ /* 0x000fca00078efcff */
[----:B------:R0:W-:Y:S01]  /*7ae0*/  STG.E.U8 desc[UR36][R16.64], R5 ;  /* 0x0000000510007986 */ /* 0x0001e2000c101124 */
[----:B------:R-:W-:Y:S05]  /*7af0*/  BRA `(.L_x_4255) ;  /* 0x0000000400f07947 */ /* 0x000fea0003800000 */
.L_x_4266:
[----:B------:R-:W-:Y:S01]  /*7b00*/  LOP3.LUT R2, R22, 0x7fffffff, RZ, 0xc0, !PT ;  /* 0x7fffffff16027812 */ /* 0x000fe200078ec0ff */
[----:B------:R-:W-:Y:S03]  /*7b10*/  BSSY B0, `(.L_x_4269) ;  /* 0x000000e000007945 */ /* 0x000fe60003800000 */
        /* <DEDUP_REMOVED lines=10> */
.L_x_4270:
[----:B------:R-:W-:Y:S01]  /*7bc0*/  IMAD.MOV.U32 R0, RZ, RZ, 0x7f ;  /* 0x0000007fff007424 */ /* 0x000fe200078e00ff */
[----:B------:R-:W-:-:S04]  /*7bd0*/  ISETP.GT.U32.AND P0, PT, R2, 0x7f800000, PT ;  /* 0x7f8000000200780c */ /* 0x000fc80003f04070 */
[----:B------:R-:W-:-:S09]  /*7be0*/  SEL R0, R0, 0x7c, P0 ;  /* 0x0000007c00007807 */ /* 0x000fd20000000000 */
.L_x_4271:
[----:B------:R-:W-:Y:S05]  /*7bf0*/  BSYNC B0 ;  /* 0x0000000000007941 */ /* 0x000fea0003800000 */
.L_x_4269:
[----:B------:R-:W-:-:S04]  /*7c00*/  LOP3.LUT R22, R22, 0x80000000, RZ, 0xc0, !PT ;  /* 0x8000000016167812 */ /* 0x000fc800078ec0ff */
[----:B------:R-:W-:-:S04]  /*7c10*/  SHF.R.U32.HI R3, RZ, 0x18, R22 ;  /* 0x00000018ff037819 */ /* 0x000fc80000011616 */
[----:B------:R-:W-:-:S05]  /*7c20*/  LOP3.LUT R3, R0, R3, RZ, 0xfc, !PT ;  /* 0x0000000300037212 */ /* 0x000fca00078efcff */
[----:B------:R0:W-:Y:S01]  /*7c30*/  STG.E.U8 desc[UR36][R16.64], R3 ;  /* 0x0000000310007986 */ /* 0x0001e2000c101124 */
[----:B------:R-:W-:Y:S05]  /*7c40*/  BRA `(.L_x_4255) ;  /* 0x00000004009c7947 */ /* 0x000fea0003800000 */
.L_x_4265:
[----:B------:R-:W-:-:S05]  /*7c50*/  F2FP.BF16.F32.PACK_AB R22, RZ, R22 ;  /* 0x00000016ff16723e */ /* 0x000fca00000010ff */
[----:B------:R0:W-:Y:S01]  /*7c60*/  STG.E.U16 desc[UR36][R16.64], R22 ;  /* 0x0000001610007986 */ /* 0x0001e2000c101524 */
[----:B------:R-:W-:Y:S05]  /*7c70*/  BRA `(.L_x_4255) ;  /* 0x0000000400907947 */ /* 0x000fea0003800000 */
.L_x_4262:
        /* <DEDUP_REMOVED lines=11> */
.L_x_4274:
        /* <DEDUP_REMOVED lines=16> */
.L_x_4277:
[----:B------:R-:W-:-:S04]  /*7e30*/  LOP3.LUT R22, R22, 0x80000000, RZ, 0xc0, !PT ;  /* 0x8000000016167812 */ /* 0x000fc800078ec0ff */
[----:B------:R-:W-:-:S04]  /*7e40*/  SHF.R.U32.HI R3, RZ, 0x18, R22 ;  /* 0x00000018ff037819 */ /* 0x000fc80000011616 */
[----:B------:R-:W-:-:S04]  /*7e50*/  LOP3.LUT R0, R0, R3, RZ, 0xfc, !PT ;  /* 0x0000000300007212 */ /* 0x000fc800078efcff */
[----:B------:R-:W-:-:S07]  /*7e60*/  PRMT R8, R0, 0x7610, R8 ;  /* 0x0000761000087816 */ /* 0x000fce0000000008 */
.L_x_4276:
[----:B------:R-:W-:Y:S05]  /*7e70*/  BSYNC B0 ;  /* 0x0000000000007941 */ /* 0x000fea0003800000 */
.L_x_4275:
[----:B------:R3:W-:Y:S01]  /*7e80*/  STG.E.U8 desc[UR36][R16.64], R8 ;  /* 0x0000000810007986 */ /* 0x0007e2000c101124 */
[----:B------:R-:W-:Y:S05]  /*7e90*/  BRA `(.L_x_4255) ;  /* 0x0000000400087947 */ /* 0x000fea0003800000 */
.L_x_4273:
        /* <DEDUP_REMOVED lines=16> */
.L_x_4280:
[----:B------:R-:W-:-:S04]  /*7fa0*/  LOP3.LUT R22, R22, 0x80000000, RZ, 0xc0, !PT ;  /* 0x8000000016167812 */ /* 0x000fc800078ec0ff */
[----:B------:R-:W-:-:S04]  /*7fb0*/  SHF.R.U32.HI R3, RZ, 0x18, R22 ;  /* 0x00000018ff037819 */ /* 0x000fc80000011616 */
[----:B------:R-:W-:-:S04]  /*7fc0*/  LOP3.LUT R0, R0, R3, RZ, 0xfc, !PT ;  /* 0x0000000300007212 */ /* 0x000fc800078efcff */
[----:B------:R-:W-:-:S07]  /*7fd0*/  PRMT R8, R0, 0x7610, R8 ;  /* 0x0000761000087816 */ /* 0x000fce0000000008 */
.L_x_4279:
[----:B------:R-:W-:Y:S05]  /*7fe0*/  BSYNC B0 ;  /* 0x0000000000007941 */ /* 0x000fea0003800000 */
.L_x_4278:
[----:B------:R0:W-:Y:S01]  /*7ff0*/  STG.E.U8 desc[UR36][R16.64], R8 ;  /* 0x0000000810007986 */ /* 0x0001e2000c101124 */
[----:B------:R-:W-:Y:S05]  /*8000*/  BRA `(.L_x_4255) ;  /* 0x0000000000ac7947 */ /* 0x000fea0003800000 */
.L_x_4272:
        /* <DEDUP_REMOVED lines=21> */
.L_x_4254:
        /* <DEDUP_REMOVED lines=16> */
.L_x_4283:
[----:B------:R-:W-:Y:S05]  /*8260*/  BRA `(.L_x_4255) ;  /* 0x0000000000147947 */ /* 0x000fea0003800000 */
.L_x_4282:
[----:B------:R-:W0:Y:S02]  /*8270*/  F2I.U64.TRUNC R22, R22 ;  /* 0x0000001600167311 */ /* 0x000e24000020d800 */
[----:B0-----:R2:W-:Y:S01]  /*8280*/  STG.E.64 desc[UR36][R16.64], R22 ;  /* 0x0000001610007986 */ /* 0x0015e2000c101b24 */
[----:B------:R-:W-:Y:S05]  /*8290*/  BRA `(.L_x_4255) ;  /* 0x0000000000087947 */ /* 0x000fea0003800000 */
.L_x_4281:
[----:B------:R-:W0:Y:S02]  /*82a0*/  F2I.FTZ.U32.TRUNC.NTZ R3, R22 ;  /* 0x0000001600037305 */ /* 0x000e24000021f000 */
[----:B0-----:R0:W-:Y:S02]  /*82b0*/  STG.E desc[UR36][R16.64], R3 ;  /* 0x0000000310007986 */ /* 0x0011e4000c101924 */
.L_x_4255:
[----:B------:R-:W-:-:S07]  /*82c0*/  VIADD R19, R19, 0x80 ;  /* 0x0000008013137836 */ /* 0x000fce0000000000 */
.L_x_4192:
[----:B------:R-:W-:Y:S05]  /*82d0*/  BSYNC B7 ;  /* 0x0000000000077941 */ /* 0x000fea0003800000 */
.L_x_4191:
        /* <DEDUP_REMOVED lines=358> */
.L_x_4286:
        /* <DEDUP_REMOVED lines=22> */
.L_x_4291:
[----:B------:R-:W2:Y:S02]  /*9aa0*/  LDG.E.U8 R2, desc[UR36][R2.64] ;  /* 0x0000002402027981 */ /* 0x000ea4000c1e1100 */
[----:B--2---:R-:W-:Y:S01]  /*9ab0*/  I2FP.F32.U32 R22, R2 ;  /* 0x0000000200167245 */ /* 0x004fe20000201000 */
[----:B------:R-:W-:Y:S06]  /*9ac0*/  BRA `(.L_x_4293) ;  /* 0x0000000c002c7947 */ /* 0x000fec0003800000 */
.L_x_4290:
        /* <DEDUP_REMOVED lines=9> */
.L_x_4295:
[----:B------:R-:W2:Y:S02]  /*9b60*/  LDG.E R2, desc[UR36][R2.64] ;  /* 0x0000002402027981 */ /* 0x000ea4000c1e1900 */
[----:B--2---:R-:W-:Y:S01]  /*9b70*/  I2FP.F32.S32 R22, R2 ;  /* 0x0000000200167245 */ /* 0x004fe20000201400 */
[----:B------:R-:W-:Y:S06]  /*9b80*/  BRA `(.L_x_4293) ;  /* 0x0000000800fc7947 */ /* 0x000fec0003800000 */
.L_x_4294:
[----:B------:R-:W2:Y:S02]  /*9b90*/  LDG.E.U16 R2, desc[UR36][R2.64] ;  /* 0x0000002402027981 */ /* 0x000ea4000c1e1500 */
[----:B--2---:R2:W3:Y:S01]  /*9ba0*/  I2F.S16 R22, R2 ;  /* 0x0000000200167306 */ /* 0x0044e20000101400 */
[----:B------:R-:W-:Y:S05]  /*9bb0*/  BRA `(.L_x_4293) ;  /* 0x0000000800f07947 */ /* 0x000fea0003800000 */
.L_x_4289:
        /* <DEDUP_REMOVED lines=8> */
.L_x_4297:
[----:B------:R-:W2:Y:S02]  /*9c40*/  LDG.E.U16 R2, desc[UR36][R2.64] ;  /* 0x0000002402027981 */ /* 0x000ea4000c1e1500 */
[----:B--2---:R-:W-:Y:S01]  /*9c50*/  HADD2.F32 R22, -RZ, R2.H0_H0 ;  /* 0x20000002ff167230 */ /* 0x004fe20000004100 */
[----:B------:R-:W-:Y:S06]  /*9c60*/  BRA `(.L_x_4293) ;  /* 0x0000000800c47947 */ /* 0x000fec0003800000 */
.L_x_4296:
        /* <DEDUP_REMOVED lines=8> */
.L_x_4299:
[----:B------:R-:W2:Y:S02]  /*9cf0*/  LDG.E.U16 R2, desc[UR36][R2.64] ;  /* 0x0000002402027981 */ /* 0x000ea4000c1e1500 */
[----:B--2---:R-:W-:Y:S01]  /*9d00*/  HADD2.F32 R22, -RZ, R2.H0_H0 ;  /* 0x20000002ff167230 */ /* 0x004fe20000004100 */
[----:B------:R-:W-:Y:S06]  /*9d10*/  BRA `(.L_x_4293) ;  /* 0x0000000800987947 */ /* 0x000fec0003800000 */
.L_x_4298:
[----:B------:R-:W2:Y:S01]  /*9d20*/  LDG.E.64 R2, desc[UR36][R2.64] ;  /* 0x0000002402027981 */ /* 0x000ea2000c1e1b00 */
[----:B------:R-:W-:Y:S01]  /*9d30*/  UMOV UR4, 0xf0000000 ;  /* 0xf000000000047882 */ /* 0x000fe20000000000 */
[----:B------:R-:W-:Y:S01]  /*9d40*/  UMOV UR5, 0x380fffff ;  /* 0x380fffff00057882 */ /* 0x000fe20000000000 */
[----:B--2---:R-:W0:Y:S01]  /*9d50*/  F2F.F32.F64 R22, R2 ;  /* 0x0000000200167310 */ /* 0x004e220000301000 */
[----:B------:R-:W-:-:S14]  /*9d60*/  DSETP.GEU.AND P0, PT, |R2|, UR4, PT ;  /* 0x0000000402007e2a */ /* 0x000fdc000bf0e200 */
[----:B0-----:R-:W-:Y:S01]  /*9d70*/  @!P0 FMUL R22, R22, 1.175494350822287508e-38 ;  /* 0x0080000016168820 */ /* 0x001fe20000400000 */
[----:B------:R-:W-:Y:S06]  /*9d80*/  BRA `(.L_x_4293) ;  /* 0x00000008007c7947 */ /* 0x000fec0003800000 */
.L_x_4288:
        /* <DEDUP_REMOVED lines=12> */
.L_x_4302:
[----:B------:R-:W2:Y:S01]  /*9e50*/  LDG.E.64 R2, desc[UR36][R2.64] ;  /* 0x0000002402027981 */ /* 0x000ea2000c1e1b00 */
[----:B------:R-:W-:Y:S01]  /*9e60*/  UMOV UR4, 0xf0000000 ;  /* 0xf000000000047882 */ /* 0x000fe20000000000 */
[----:B------:R-:W-:Y:S01]  /*9e70*/  UMOV UR5, 0x380fffff ;  /* 0x380fffff00057882 */ /* 0x000fe20000000000 */
[----:B--2---:R-:W0:Y:S01]  /*9e80*/  F2F.F32.F64 R22, R2 ;  /* 0x0000000200167310 */ /* 0x004e220000301000 */
[----:B------:R-:W-:-:S14]  /*9e90*/  DSETP.GEU.AND P0, PT, |R2|, UR4, PT ;  /* 0x0000000402007e2a */ /* 0x000fdc000bf0e200 */
[----:B0-----:R-:W-:Y:S01]  /*9ea0*/  @!P0 FMUL R22, R22, 1.175494350822287508e-38 ;  /* 0x0080000016168820 */ /* 0x001fe20000400000 */
[----:B------:R-:W-:Y:S06]  /*9eb0*/  BRA `(.L_x_4293) ;  /* 0x0000000800307947 */ /* 0x000fec0003800000 */
.L_x_4301:
        /* <DEDUP_REMOVED lines=26> */
.L_x_4304:
        /* <DEDUP_REMOVED lines=13> */
.L_x_4303:
[----:B------:R-:W2:Y:S02]  /*a130*/  LDG.E.U16 R2, desc[UR36][R2.64] ;  /* 0x0000002402027981 */ /* 0x000ea4000c1e1500 */
[----:B--2---:R-:W-:Y:S01]  /*a140*/  IMAD.U32 R22, R2, 0x10000, RZ ;  /* 0x0001000002167824 */ /* 0x004fe200078e00ff */
[----:B------:R-:W-:Y:S06]  /*a150*/  BRA `(.L_x_4293) ;  /* 0x0000000400887947 */ /* 0x000fec0003800000 */
.L_x_4300:
        /* <DEDUP_REMOVED lines=11> */
.L_x_4307:
        /* <DEDUP_REMOVED lines=20> */
.L_x_4309:
[----:B------:R-:W-:Y:S05]  /*a350*/  BSYNC B0 ;  /* 0x0000000000007941 */ /* 0x000fea0003800000 */
.L_x_4308:
[----:B------:R-:W-:Y:S01]  /*a360*/  IMAD.SHL.U32 R2, R2, 0x100000, RZ ;  /* 0x0010000002027824 */ /* 0x000fe200078e00ff */
[----:B------:R-:W-:-:S04]  /*a370*/  LEA R3, R0, 0x3b800000, 0x17 ;  /* 0x3b80000000037811 */ /* 0x000fc800078eb8ff */
[----:B------:R-:W-:Y:S01]  /*a380*/  LOP3.LUT R22, R3, R2, R22, 0xfe, !PT ;  /* 0x0000000203167212 */ /* 0x000fe200078efe16 */
[----:B------:R-:W-:Y:S06]  /*a390*/  BRA `(.L_x_4293) ;  /* 0x0000000000f87947 */ /* 0x000fec0003800000 */
.L_x_4306:
        /* <DEDUP_REMOVED lines=20> */
.L_x_4311:
[----:B------:R-:W-:Y:S05]  /*a4e0*/  BSYNC B0 ;  /* 0x0000000000007941 */ /* 0x000fea0003800000 */
.L_x_4310:
[----:B------:R-:W-:Y:S01]  /*a4f0*/  IMAD.SHL.U32 R2, R2, 0x200000, RZ ;  /* 0x0020000002027824 */ /* 0x000fe200078e00ff */
[----:B------:R-:W-:-:S04]  /*a500*/  LEA R3, R0, 0x37800000, 0x17 ;  /* 0x3780000000037811 */ /* 0x000fc800078eb8ff */
[----:B------:R-:W-:Y:S01]  /*a510*/  LOP3.LUT R22, R3, R2, R22, 0xfe, !PT ;  /* 0x0000000203167212 */ /* 0x000fe200078efe16 */
[----:B------:R-:W-:Y:S06]  /*a520*/  BRA `(.L_x_4293) ;  /* 0x0000000000947947 */ /* 0x000fec0003800000 */
.L_x_4305:
        /* <DEDUP_REMOVED lines=14> */
.L_x_4292:
        /* <DEDUP_REMOVED lines=16> */
.L_x_4314:
[----:B------:R-:W-:Y:S01]  /*a710*/  IMAD.MOV.U32 R22, RZ, RZ, RZ ;  /* 0x000000ffff167224 */ /* 0x000fe200078e00ff */
[----:B------:R-:W-:Y:S06]  /*a720*/  BRA `(.L_x_4293) ;  /* 0x0000000000147947 */ /* 0x000fec0003800000 */
.L_x_4313:
[----:B------:R-:W2:Y:S02]  /*a730*/  LDG.E.64 R22, desc[UR36][R2.64] ;  /* 0x0000002402167981 */ /* 0x000ea4000c1e1b00 */
[----:B--2---:R0:W1:Y:S01]  /*a740*/  I2F.U64 R22, R22 ;  /* 0x0000001600167312 */ /* 0x0040620000301000 */
[----:B------:R-:W-:Y:S05]  /*a750*/  BRA `(.L_x_4293) ;  /* 0x0000000000087947 */ /* 0x000fea0003800000 */
.L_x_4312:
[----:B------:R-:W2:Y:S02]  /*a760*/  LDG.E R2, desc[UR36][R2.64] ;  /* 0x0000002402027981 */ /* 0x000ea4000c1e1900 */
[----:B--2---:R-:W-:-:S07]  /*a770*/  I2FP.F32.U32 R22, R2 ;  /* 0x0000000200167245 */ /* 0x004fce0000201000 */
.L_x_4293:
[----:B------:R-:W-:Y:S05]  /*a780*/  BSYNC B6 ;  /* 0x0000000000067941 */ /* 0x000fea0003800000 */
.L_x_4287:
[----:B------:R-:W4:Y:S01]  /*a790*/  LDC.U8 R4, c[0x0][0x493] ;  /* 0x000124c0ff047b82 */ /* 0x000f220000000000 */
[----:B------:R-:W-:Y:S01]  /*a7a0*/  ULDC.64 UR4, c[0x0][0x488] ;  /* 0x0001220000047ab9 */ /* 0x000fe20000000a00 */
[----:B------:R-:W-:Y:S01]  /*a7b0*/  BSSY B6, `(.L_x_4315) ;  /* 0x00000df000067945 */ /* 0x000fe20003800000 */
[----:B0-2---:R-:W-:-:S05]  /*a7c0*/  IADD3 R2, P0, R18, UR4, RZ ;  /* 0x0000000412027c10 */ /* 0x005fca000ff1e0ff */
[----:B------:R-:W-:Y:S01]  /*a7d0*/  IMAD.X R3, RZ, RZ, UR5, P0 ;  /* 0x00000005ff037e24 */ /* 0x000fe200080e06ff */
[----:B----4-:R-:W-:-:S04]  /*a7e0*/  PRMT R0, R4, 0x9910, RZ ;  /* 0x0000991004007816 */ /* 0x010fc800000000ff */
        /* <DEDUP_REMOVED lines=11> */
[----:B--2---:R0:W2:Y:S01]  /*a8a0*/  I2F.S16 R5, R2 ;  /* 0x0000000200057306 */ /* 0x0040a20000101400 */
[----:B------:R-:W-:Y:S05]  /*a8b0*/  BRA `(.L_x_4321) ;  /* 0x0000000c00387947 */ /* 0x000fea0003800000 */
.L_x_4319:
[----:B------:R-:W2:Y:S02]  /*a8c0*/  LDG.E.U8 R2, desc[UR36][R2.64] ;  /* 0x0000002402027981 */ /* 0x000ea4000c1e1100 */
[----:B--2---:R-:W-:Y:S01]  /*a8d0*/  I2FP.F32.U32 R5, R2 ;  /* 0x0000000200057245 */ /* 0x004fe20000201000 */
[----:B------:R-:W-:Y:S06]  /*a8e0*/  BRA `(.L_x_4321) ;  /* 0x0000000c002c7947 */ /* 0x000fec0003800000 */
.L_x_4318:
        /* <DEDUP_REMOVED lines=9> */
.L_x_4323:
[----:B------:R-:W2:Y:S02]  /*a980*/  LDG.E R2, desc[UR36][R2.64] ;  /* 0x0000002402027981 */ /* 0x000ea4000c1e1900 */
[----:B--2---:R-:W-:Y:S01]  /*a990*/  I2FP.F32.S32 R5, R2 ;  /* 0x0000000200057245 */ /* 0x004fe20000201400 */
[----:B------:R-:W-:Y:S06]  /*a9a0*/  BRA `(.L_x_4321) ;  /* 0x0000000800fc7947 */ /* 0x000fec0003800000 */
.L_x_4322:
[----:B------:R-:W2:Y:S02]  /*a9b0*/  LDG.E.U16 R2, desc[UR36][R2.64] ;  /* 0x0000002402027981 */ /* 0x000ea4000c1e1500 */
[----:B--2---:R0:W2:Y:S01]  /*a9c0*/  I2F.S16 R5, R2 ;  /* 0x0000000200057306 */ /* 0x0040a20000101400 */
[----:B------:R-:W-:Y:S05]  /*a9d0*/  BRA `(.L_x_4321) ;  /* 0x0000000800f07947 */ /* 0x000fea0003800000 */
.L_x_4317:
        /* <DEDUP_REMOVED lines=8> */
.L_x_4325:
[----:B------:R-:W2:Y:S02]  /*aa60*/  LDG.E.U16 R2, desc[UR36][R2.64] ;  /* 0x0000002402027981 */ /* 0x000ea4000c1e1500 */
[----:B--2---:R-:W-:Y:S01]  /*aa70*/  HADD2.F32 R5, -RZ, R2.H0_H0 ;  /* 0x20000002ff057230 */ /* 0x004fe20000004100 */
[----:B------:R-:W-:Y:S06]  /*aa80*/  BRA `(.L_x_4321) ;  /* 0x0000000800c47947 */ /* 0x000fec0003800000 */
.L_x_4324:
        /* <DEDUP_REMOVED lines=8> */
.L_x_4327:
[----:B------:R-:W2:Y:S02]  /*ab10*/  LDG.E.U16 R2, desc[UR36][R2.64] ;  /* 0x0000002402027981 */ /* 0x000ea4000c1e1500 */
[----:B--2---:R-:W-:Y:S01]  /*ab20*/  HADD2.F32 R5, -RZ, R2.H0_H0 ;  /* 0x20000002ff057230 */ /* 0x004fe20000004100 */
[----:B------:R-:W-:Y:S06]  /*ab30*/  BRA `(.L_x_4321) ;  /* 0x0000000800987947 */ /* 0x000fec0003800000 */
.L_x_4326:
[----:B------:R-:W2:Y:S01]  /*ab40*/  LDG.E.64 R2, desc[UR36][R2.64] ;  /* 0x0000002402027981 */ /* 0x000ea2000c1e1b00 */
[----:B------:R-:W-:Y:S01]  /*ab50*/  UMOV UR4, 0xf0000000 ;  /* 0xf000000000047882 */ /* 0x000fe20000000000 */
[----:B------:R-:W-:Y:S01]  /*ab60*/  UMOV UR5, 0x380fffff ;  /* 0x380fffff00057882 */ /* 0x000fe20000000000 */
[----:B--2---:R-:W0:Y:S01]  /*ab70*/  F2F.F32.F64 R5, R2 ;  /* 0x0000000200057310 */ /* 0x004e220000301000 */
[----:B------:R-:W-:-:S14]  /*ab80*/  DSETP.GEU.AND P0, PT, |R2|, UR4, PT ;  /* 0x0000000402007e2a */ /* 0x000fdc000bf0e200 */
[----:B0-----:R-:W-:Y:S01]  /*ab90*/  @!P0 FMUL R5, R5, 1.175494350822287508e-38 ;  /* 0x0080000005058820 */ /* 0x001fe20000400000 */
[----:B------:R-:W-:Y:S06]  /*aba0*/  BRA `(.L_x_4321) ;  /* 0x00000008007c7947 */ /* 0x000fec0003800000 */
.L_x_4316:
        /* <DEDUP_REMOVED lines=12> */
.L_x_4330:
[----:B------:R-:W2:Y:S01]  /*ac70*/  LDG.E.64 R2, desc[UR36][R2.64] ;  /* 0x0000002402027981 */ /* 0x000ea2000c1e1b00 */
[----:B------:R-:W-:Y:S01]  /*ac80*/  UMOV UR4, 0xf0000000 ;  /* 0xf000000000047882 */ /* 0x000fe20000000000 */
[----:B------:R-:W-:Y:S01]  /*ac90*/  UMOV UR5, 0x380fffff ;  /* 0x380fffff00057882 */ /* 0x000fe20000000000 */
[----:B--2---:R-:W0:Y:S01]  /*aca0*/  F2F.F32.F64 R5, R2 ;  /* 0x0000000200057310 */ /* 0x004e220000301000 */
[----:B------:R-:W-:-:S14]  /*acb0*/  DSETP.GEU.AND P0, PT, |R2|, UR4, PT ;  /* 0x0000000402007e2a */ /* 0x000fdc000bf0e200 */
[----:B0-----:R-:W-:Y:S01]  /*acc0*/  @!P0 FMUL R5, R5, 1.175494350822287508e-38 ;  /* 0x0080000005058820 */ /* 0x001fe20000400000 */
[----:B------:R-:W-:Y:S06]  /*acd0*/  BRA `(.L_x_4321) ;  /* 0x0000000800307947 */ /* 0x000fec0003800000 */
.L_x_4329:
        /* <DEDUP_REMOVED lines=26> */
.L_x_4332:
        /* <DEDUP_REMOVED lines=13> */
.L_x_4331:
[----:B------:R-:W2:Y:S02]  /*af50*/  LDG.E.U16 R2, desc[UR36][R2.64] ;  /* 0x0000002402027981 */ /* 0x000ea4000c1e1500 */
[----:B--2---:R-:W-:Y:S01]  /*af60*/  IMAD.U32 R5, R2, 0x10000, RZ ;  /* 0x0001000002057824 */ /* 0x004fe200078e00ff */
[----:B------:R-:W-:Y:S06]  /*af70*/  BRA `(.L_x_4321) ;  /* 0x0000000400887947 */ /* 0x000fec0003800000 */
.L_x_4328:
        /* <DEDUP_REMOVED lines=11> */
.L_x_4335:
        /* <DEDUP_REMOVED lines=20> */
.L_x_4337:
[----:B------:R-:W-:Y:S05]  /*b170*/  BSYNC B0 ;  /* 0x0000000000007941 */ /* 0x000fea0003800000 */
.L_x_4336:
[----:B------:R-:W-:Y:S01]  /*b180*/  IMAD.SHL.U32 R2, R2, 0x100000, RZ ;  /* 0x0010000002027824 */ /* 0x000fe200078e00ff */
[----:B------:R-:W-:-:S04]  /*b190*/  LEA R5, R0, 0x3b800000, 0x17 ;  /* 0x3b80000000057811 */ /* 0x000fc800078eb8ff */
[----:B------:R-:W-:Y:S01]  /*b1a0*/  LOP3.LUT R5, R5, R2, R4, 0xfe, !PT ;  /* 0x0000000205057212 */ /* 0x000fe200078efe04 */
[----:B------:R-:W-:Y:S06]  /*b1b0*/  BRA `(.L_x_4321) ;  /* 0x0000000000f87947 */ /* 0x000fec0003800000 */
.L_x_4334:
        /* <DEDUP_REMOVED lines=20> */
.L_x_4339:
[----:B------:R-:W-:Y:S05]  /*b300*/  BSYNC B0 ;  /* 0x0000000000007941 */ /* 0x000fea0003800000 */
.L_x_4338:
[----:B------:R-:W-:Y:S01]  /*b310*/  IMAD.SHL.U32 R2, R2, 0x200000, RZ ;  /* 0x0020000002027824 */ /* 0x000fe200078e00ff */
[----:B------:R-:W-:-:S04]  /*b320*/  LEA R5, R0, 0x37800000, 0x17 ;  /* 0x3780000000057811 */ /* 0x000fc800078eb8ff */
[----:B------:R-:W-:Y:S01]  /*b330*/  LOP3.LUT R5, R5, R2, R4, 0xfe, !PT ;  /* 0x0000000205057212 */ /* 0x000fe200078efe04 */
[----:B------:R-:W-:Y:S06]  /*b340*/  BRA `(.L_x_4321) ;  /* 0x0000000000947947 */ /* 0x000fec0003800000 */
.L_x_4333:
        /* <DEDUP_REMOVED lines=14> */
.L_x_4320:
        /* <DEDUP_REMOVED lines=16> */
.L_x_4342:
[----:B------:R-:W-:Y:S01]  /*b530*/  IMAD.MOV.U32 R5, RZ, RZ, RZ ;  /* 0x000000ffff057224 */ /* 0x000fe200078e00ff */
[----:B------:R-:W-:Y:S06]  /*b540*/  BRA `(.L_x_4321) ;  /* 0x0000000000147947 */ /* 0x000fec0003800000 */
.L_x_4341:
[----:B------:R-:W2:Y:S02]  /*b550*/  LDG.E.64 R2, desc[UR36][R2.64] ;  /* 0x0000002402027981 */ /* 0x000ea4000c1e1b00 */
[----:B--2---:R0:W2:Y:S01]  /*b560*/  I2F.U64 R5, R2 ;  /* 0x0000000200057312 */ /* 0x0040a20000301000 */
[----:B------:R-:W-:Y:S05]  /*b570*/  BRA `(.L_x_4321) ;  /* 0x0000000000087947 */ /* 0x000fea0003800000 */
.L_x_4340:
[----:B------:R-:W2:Y:S02]  /*b580*/  LDG.E R2, desc[UR36][R2.64] ;  /* 0x0000002402027981 */ /* 0x000ea4000c1e1900 */
[----:B--2---:R-:W-:-:S07]  /*b590*/  I2FP.F32.U32 R5, R2 ;  /* 0x0000000200057245 */ /* 0x004fce0000201000 */
.L_x_4321:
[----:B------:R-:W-:Y:S05]  /*b5a0*/  BSYNC B6 ;  /* 0x0000000000067941 */ /* 0x000fea0003800000 */
.L_x_4315:
        /* <DEDUP_REMOVED lines=16> */
.L_x_4346:
[----:B------:R-:W0:Y:S02]  /*b6b0*/  F2I.S64.TRUNC R22, R22 ;  /* 0x0000001600167311 */ /* 0x000e24000020d900 */
[----:B0-----:R-:W-:-:S05]  /*b6c0*/  IMAD.MOV.U32 R3, RZ, RZ, R22 ;  /* 0x000000ffff037224 */ /* 0x001fca00078e0016 */
[----:B------:R0:W-:Y:S01]  /*b6d0*/  STG.E.U8 desc[UR36][R16.64], R3 ;  /* 0x0000000310007986 */ /* 0x0001e2000c101124 */
[----:B------:R-:W-:Y:S05]  /*b6e0*/  BRA `(.L_x_4348) ;  /* 0x0000000c00407947 */ /* 0x000fea0003800000 */
.L_x_4345:
        /* <DEDUP_REMOVED lines=9> */
.L_x_4350:
[----:B------:R-:W0:Y:S02]  /*b780*/  F2I.FTZ.TRUNC.NTZ R3, R22 ;  /* 0x0000001600037305 */ /* 0x000e24000021f100 */
[----:B0-----:R0:W-:Y:S01]  /*b790*/  STG.E desc[UR36][R16.64], R3 ;  /* 0x0000000310007986 */ /* 0x0011e2000c101924 */
[----:B------:R-:W-:Y:S05]  /*b7a0*/  BRA `(.L_x_4348) ;  /* 0x0000000c00107947 */ /* 0x000fea0003800000 */
.L_x_4349:
[----:B------:R-:W0:Y:S02]  /*b7b0*/  F2I.FTZ.TRUNC.NTZ R3, R22 ;  /* 0x0000001600037305 */ /* 0x000e24000021f100 */
[----:B0-----:R0:W-:Y:S01]  /*b7c0*/  STG.E.U16 desc[UR36][R16.64], R3 ;  /* 0x0000000310007986 */ /* 0x0011e2000c101524 */
[----:B------:R-:W-:Y:S05]  /*b7d0*/  BRA `(.L_x_4348) ;  /* 0x0000000c00047947 */ /* 0x000fea0003800000 */
.L_x_4344:
        /* <DEDUP_REMOVED lines=8> */
.L_x_4352:
[----:B------:R-:W-:-:S05]  /*b860*/  F2FP.F16.F32.PACK_AB R22, RZ, R22 ;  /* 0x00000016ff16723e */ /* 0x000fca00000000ff */
[----:B------:R0:W-:Y:S01]  /*b870*/  STG.E.U16 desc[UR36][R16.64], R22 ;  /* 0x0000001610007986 */ /* 0x0001e2000c101524 */
[----:B------:R-:W-:Y:S05]  /*b880*/  BRA `(.L_x_4348) ;  /* 0x0000000800d87947 */ /* 0x000fea0003800000 */
.L_x_4351:
        /* <DEDUP_REMOVED lines=9> */
.L_x_4354:
[----:B------:R-:W-:-:S04]  /*b920*/  F2FP.F16.F32.PACK_AB R3, RZ, R22 ;  /* 0x00000016ff03723e */ /* 0x000fc800000000ff */
[----:B------:R-:W-:-:S05]  /*b930*/  PRMT R3, R3, 0x5410, RZ ;  /* 0x0000541003037816 */ /* 0x000fca00000000ff */
[----:B------:R2:W-:Y:S01]  /*b940*/  STG.E desc[UR36][R16.64], R3 ;  /* 0x0000000310007986 */ /* 0x0005e2000c101924 */
[----:B------:R-:W-:Y:S05]  /*b950*/  BRA `(.L_x_4348) ;  /* 0x0000000800a47947 */ /* 0x000fea0003800000 */
.L_x_4353:
[----:B------:R-:W-:-:S06]  /*b960*/  FMUL.FTZ R2, R22, 1 ;  /* 0x3f80000016027820 */ /* 0x000fcc0000410000 */
[----:B------:R-:W0:Y:S02]  /*b970*/  F2F.F64.F32 R2, R2 ;  /* 0x0000000200027310 */ /* 0x000e240000201800 */
[----:B0-----:R4:W-:Y:S01]  /*b980*/  STG.E.64 desc[UR36][R16.64], R2 ;  /* 0x0000000210007986 */ /* 0x0019e2000c101b24 */
[----:B------:R-:W-:Y:S05]  /*b990*/  BRA `(.L_x_4348) ;  /* 0x0000000800947947 */ /* 0x000fea0003800000 */
.L_x_4343:
        /* <DEDUP_REMOVED lines=12> */
.L_x_4357:
[----:B------:R-:W-:Y:S01]  /*ba60*/  FMUL.FTZ R4, R22, 1 ;  /* 0x3f80000016047820 */ /* 0x000fe20000410000 */
[----:B------:R-:W-:-:S05]  /*ba70*/  CS2R R6, SRZ ;  /* 0x0000000000067805 */ /* 0x000fca000001ff00 */
[----:B------:R-:W0:Y:S02]  /*ba80*/  F2F.F64.F32 R4, R4 ;  /* 0x0000000400047310 */ /* 0x000e240000201800 */
[----:B0-----:R0:W-:Y:S01]  /*ba90*/  STG.E.128 desc[UR36][R16.64], R4 ;  /* 0x0000000410007986 */ /* 0x0011e2000c101d24 */
[----:B------:R-:W-:Y:S05]  /*baa0*/  BRA `(.L_x_4348) ;  /* 0x0000000800507947 */ /* 0x000fea0003800000 */
.L_x_4356:
        /* <DEDUP_REMOVED lines=20> */
.L_x_4361:
[----:B------:R-:W-:Y:S05]  /*bbf0*/  BSYNC B0 ;  /* 0x0000000000007941 */ /* 0x000fea0003800000 */
.L_x_4360:
[----:B------:R-:W-:-:S05]  /*bc00*/  LOP3.LUT R5, R0, R5, RZ, 0xfc, !PT ;  /* 0x0000000500057212 */ /* 0x000fca00078efcff */
[----:B------:R0:W-:Y:S01]  /*bc10*/  STG.E.U8 desc[UR36][R16.64], R5 ;  /* 0x0000000510007986 */ /* 0x0001e2000c101124 */
[----:B------:R-:W-:Y:S05]  /*bc20*/  BRA `(.L_x_4348) ;  /* 0x0000000400f07947 */ /* 0x000fea0003800000 */
.L_x_4359:
        /* <DEDUP_REMOVED lines=12> */
.L_x_4363:
[----:B------:R-:W-:Y:S01]  /*bcf0*/  IMAD.MOV.U32 R0, RZ, RZ, 0x7f ;  /* 0x0000007fff007424 */ /* 0x000fe200078e00ff */
[----:B------:R-:W-:-:S04]  /*bd00*/  ISETP.GT.U32.AND P0, PT, R2, 0x7f800000, PT ;  /* 0x7f8000000200780c */ /* 0x000fc80003f04070 */
[----:B------:R-:W-:-:S09]  /*bd10*/  SEL R0, R0, 0x7c, P0 ;  /* 0x0000007c00007807 */ /* 0x000fd20000000000 */
.L_x_4364:
[----:B------:R-:W-:Y:S05]  /*bd20*/  BSYNC B0 ;  /* 0x0000000000007941 */ /* 0x000fea0003800000 */
.L_x_4362:
[----:B------:R-:W-:-:S04]  /*bd30*/  LOP3.LUT R22, R22, 0x80000000, RZ, 0xc0, !PT ;  /* 0x8000000016167812 */ /* 0x000fc800078ec0ff */
[----:B------:R-:W-:-:S04]  /*bd40*/  SHF.R.U32.HI R3, RZ, 0x18, R22 ;  /* 0x00000018ff037819 */ /* 0x000fc80000011616 */
[----:B------:R-:W-:-:S05]  /*bd50*/  LOP3.LUT R3, R0, R3, RZ, 0xfc, !PT ;  /* 0x0000000300037212 */ /* 0x000fca00078efcff */
[----:B------:R0:W-:Y:S01]  /*bd60*/  STG.E.U8 desc[UR36][R16.64], R3 ;  /* 0x0000000310007986 */ /* 0x0001e2000c101124 */
[----:B------:R-:W-:Y:S05]  /*bd70*/  BRA `(.L_x_4348) ;  /* 0x00000004009c7947 */ /* 0x000fea0003800000 */
.L_x_4358:
[----:B------:R-:W-:-:S05]  /*bd80*/  F2FP.BF16.F32.PACK_AB R22, RZ, R22 ;  /* 0x00000016ff16723e */ /* 0x000fca00000010ff */
[----:B------:R0:W-:Y:S01]  /*bd90*/  STG.E.U16 desc[UR36][R16.64], R22 ;  /* 0x0000001610007986 */ /* 0x0001e2000c101524 */
[----:B------:R-:W-:Y:S05]  /*bda0*/  BRA `(.L_x_4348) ;  /* 0x0000000400907947 */ /* 0x000fea0003800000 */
.L_x_4355:
        /* <DEDUP_REMOVED lines=11> */
.L_x_4367:
        /* <DEDUP_REMOVED lines=16> */
.L_x_4370:
[----:B------:R-:W-:-:S04]  /*bf60*/  LOP3.LUT R22, R22, 0x80000000, RZ, 0xc0, !PT ;  /* 0x8000000016167812 */ /* 0x000fc800078ec0ff */
[----:B------:R-:W-:-:S04]  /*bf70*/  SHF.R.U32.HI R3, RZ, 0x18, R22 ;  /* 0x00000018ff037819 */ /* 0x000fc80000011616 */
[----:B------:R-:W-:-:S04]  /*bf80*/  LOP3.LUT R0, R0, R3, RZ, 0xfc, !PT ;  /* 0x0000000300007212 */ /* 0x000fc800078efcff */
[----:B------:R-:W-:-:S07]  /*bf90*/  PRMT R8, R0, 0x7610, R8 ;  /* 0x0000761000087816 */ /* 0x000fce0000000008 */
.L_x_4369:
[----:B------:R-:W-:Y:S05]  /*bfa0*/  BSYNC B0 ;  /* 0x0000000000007941 */ /* 0x000fea0003800000 */
.L_x_4368:
[----:B------:R0:W-:Y:S01]  /*bfb0*/  STG.E.U8 desc[UR36][R16.64], R8 ;  /* 0x0000000810007986 */ /* 0x0001e2000c101124 */
[----:B------:R-:W-:Y:S05]  /*bfc0*/  BRA `(.L_x_4348) ;  /* 0x0000000400087947 */ /* 0x000fea0003800000 */
.L_x_4366:
        /* <DEDUP_REMOVED lines=16> */
.L_x_4373:
[----:B------:R-:W-:-:S04]  /*c0d0*/  LOP3.LUT R22, R22, 0x80000000, RZ, 0xc0, !PT ;  /* 0x8000000016167812 */ /* 0x000fc800078ec0ff */
[----:B------:R-:W-:-:S04]  /*c0e0*/  SHF.R.U32.HI R3, RZ, 0x18, R22 ;  /* 0x00000018ff037819 */ /* 0x000fc80000011616 */
[----:B------:R-:W-:-:S04]  /*c0f0*/  LOP3.LUT R0, R0, R3, RZ, 0xfc, !PT ;  /* 0x0000000300007212 */ /* 0x000fc800078efcff */
[----:B------:R-:W-:-:S07]  /*c100*/  PRMT R8, R0, 0x7610, R8 ;  /* 0x0000761000087816 */ /* 0x000fce0000000008 */
.L_x_4372:
[----:B------:R-:W-:Y:S05]  /*c110*/  BSYNC B0 ;  /* 0x0000000000007941 */ /* 0x000fea0003800000 */
.L_x_4371:
[----:B------:R0:W-:Y:S01]  /*c120*/  STG.E.U8 desc[UR36][R16.64], R8 ;  /* 0x0000000810007986 */ /* 0x0001e2000c101124 */
[----:B------:R-:W-:Y:S05]  /*c130*/  BRA `(.L_x_4348) ;  /* 0x0000000000ac7947 */ /* 0x000fea0003800000 */
.L_x_4365:
        /* <DEDUP_REMOVED lines=21> */
.L_x_4347:
        /* <DEDUP_REMOVED lines=16> */
.L_x_4376:
[----:B------:R-:W-:Y:S05]  /*c390*/  BRA `(.L_x_4348) ;  /* 0x0000000000147947 */ /* 0x000fea0003800000 */
.L_x_4375:
[----:B------:R-:W0:Y:S02]  /*c3a0*/  F2I.U64.TRUNC R22, R22 ;  /* 0x0000001600167311 */ /* 0x000e24000020d800 */
[----:B0-----:R0:W-:Y:S01]  /*c3b0*/  STG.E.64 desc[UR36][R16.64], R22 ;  /* 0x0000001610007986 */ /* 0x0011e2000c101b24 */
[----:B------:R-:W-:Y:S05]  /*c3c0*/  BRA `(.L_x_4348) ;  /* 0x0000000000087947 */ /* 0x000fea0003800000 */
.L_x_4374:
[----:B------:R-:W0:Y:S02]  /*c3d0*/  F2I.FTZ.U32.TRUNC.NTZ R3, R22 ;  /* 0x0000001600037305 */ /* 0x000e24000021f000 */
[----:B0-----:R0:W-:Y:S02]  /*c3e0*/  STG.E desc[UR36][R16.64], R3 ;  /* 0x0000000310007986 */ /* 0x0011e4000c101924 */
.L_x_4348:
[----:B------:R-:W-:-:S07]  /*c3f0*/  VIADD R19, R19, 0x80 ;  /* 0x0000008013137836 */ /* 0x000fce0000000000 */
.L_x_4285:
[----:B------:R-:W-:Y:S05]  /*c400*/  BSYNC B7 ;  /* 0x0000000000077941 */ /* 0x000fea0003800000 */
.L_x_4284:
        /* <DEDUP_REMOVED lines=357> */
.L_x_4377:
        /* <DEDUP_REMOVED lines=22> */
.L_x_4382:
[----:B------:R-:W2:Y:S02]  /*dbc0*/  LDG.E.U8 R2, desc[UR36][R2.64] ;  /* 0x0000002402027981 */ /* 0x000ea4000c1e1100 */
[----:B--2---:R-:W-:Y:S01]  /*dbd0*/  I2FP.F32.U32 R19, R2 ;  /* 0x0000000200137245 */ /* 0x004fe20000201000 */
[----:B------:R-:W-:Y:S06]  /*dbe0*/  BRA `(.L_x_4384) ;  /* 0x0000000c002c7947 */ /* 0x000fec0003800000 */
.L_x_4381:
        /* <DEDUP_REMOVED lines=9> */
.L_x_4386:
[----:B------:R-:W2:Y:S02]  /*dc80*/  LDG.E R2, desc[UR36][R2.64] ;  /* 0x0000002402027981 */ /* 0x000ea4000c1e1900 */
[----:B--2---:R-:W-:Y:S01]  /*dc90*/  I2FP.F32.S32 R19, R2 ;  /* 0x0000000200137245 */ /* 0x004fe20000201400 */
[----:B------:R-:W-:Y:S06]  /*dca0*/  BRA `(.L_x_4384) ;  /* 0x0000000800fc7947 */ /* 0x000fec0003800000 */
.L_x_4385:
[----:B------:R-:W2:Y:S02]  /*dcb0*/  LDG.E.U16 R2, desc[UR36][R2.64] ;  /* 0x0000002402027981 */ /* 0x000ea4000c1e1500 */
[----:B--2---:R0:W1:Y:S01]  /*dcc0*/  I2F.S16 R19, R2 ;  /* 0x0000000200137306 */ /* 0x0040620000101400 */
[----:B------:R-:W-:Y:S05]  /*dcd0*/  BRA `(.L_x_4384) ;  /* 0x0000000800f07947 */ /* 0x000fea0003800000 */
.L_x_4380:
        /* <DEDUP_REMOVED lines=8> */
.L_x_4388:
[----:B------:R-:W2:Y:S02]  /*dd60*/  LDG.E.U16 R2, desc[UR36][R2.64] ;  /* 0x0000002402027981 */ /* 0x000ea4000c1e1500 */
[----:B--2---:R-:W-:Y:S01]  /*dd70*/  HADD2.F32 R19, -RZ, R2.H0_H0 ;  /* 0x20000002ff137230 */ /* 0x004fe20000004100 */
[----:B------:R-:W-:Y:S06]  /*dd80*/  BRA `(.L_x_4384) ;  /* 0x0000000800c47947 */ /* 0x000fec0003800000 */
.L_x_4387:
        /* <DEDUP_REMOVED lines=8> */
.L_x_4390:
[----:B------:R-:W2:Y:S02]  /*de10*/  LDG.E.U16 R2, desc[UR36][R2.64] ;  /* 0x0000002402027981 */ /* 0x000ea4000c1e1500 */
[----:B--2---:R-:W-:Y:S01]  /*de20*/  HADD2.F32 R19, -RZ, R2.H0_H0 ;  /* 0x20000002ff137230 */ /* 0x004fe20000004100 */
[----:B------:R-:W-:Y:S06]  /*de30*/  BRA `(.L_x_4384) ;  /* 0x0000000800987947 */ /* 0x000fec0003800000 */
.L_x_4389:
[----:B------:R-:W2:Y:S01]  /*de40*/  LDG.E.64 R2, desc[UR36][R2.64] ;  /* 0x0000002402027981 */ /* 0x000ea2000c1e1b00 */
[----:B------:R-:W-:Y:S01]  /*de50*/  UMOV UR4, 0xf0000000 ;  /* 0xf000000000047882 */ /* 0x000fe20000000000 */
[----:B------:R-:W-:Y:S01]  /*de60*/  UMOV UR5, 0x380fffff ;  /* 0x380fffff00057882 */ /* 0x000fe20000000000 */
[----:B--2---:R-:W0:Y:S01]  /*de70*/  F2F.F32.F64 R19, R2 ;  /* 0x0000000200137310 */ /* 0x004e220000301000 */
[----:B------:R-:W-:-:S14]  /*de80*/  DSETP.GEU.AND P0, PT, |R2|, UR4, PT ;  /* 0x0000000402007e2a */ /* 0x000fdc000bf0e200 */
[----:B0-----:R-:W-:Y:S01]  /*de90*/  @!P0 FMUL R19, R19, 1.175494350822287508e-38 ;  /* 0x0080000013138820 */ /* 0x001fe20000400000 */
[----:B------:R-:W-:Y:S06]  /*dea0*/  BRA `(.L_x_4384) ;  /* 0x00000008007c7947 */ /* 0x000fec0003800000 */
.L_x_4379:
        /* <DEDUP_REMOVED lines=12> */
.L_x_4393:
[----:B------:R-:W2:Y:S01]  /*df70*/  LDG.E.64 R2, desc[UR36][R2.64] ;  /* 0x0000002402027981 */ /* 0x000ea2000c1e1b00 */
[----:B------:R-:W-:Y:S01]  /*df80*/  UMOV UR4, 0xf0000000 ;  /* 0xf000000000047882 */ /* 0x000fe20000000000 */
[----:B------:R-:W-:Y:S01]  /*df90*/  UMOV UR5, 0x380fffff ;  /* 0x380fffff00057882 */ /* 0x000fe20000000000 */
[----:B--2---:R-:W0:Y:S01]  /*dfa0*/  F2F.F32.F64 R19, R2 ;  /* 0x0000000200137310 */ /* 0x004e220000301000 */
[----:B------:R-:W-:-:S14]  /*dfb0*/  DSETP.GEU.AND P0, PT, |R2|, UR4, PT ;  /* 0x0000000402007e2a */ /* 0x000fdc000bf0e200 */
[----:B0-----:R-:W-:Y:S01]  /*dfc0*/  @!P0 FMUL R19, R19, 1.175494350822287508e-38 ;  /* 0x0080000013138820 */ /* 0x001fe20000400000 */
[----:B------:R-:W-:Y:S06]  /*dfd0*/  BRA `(.L_x_4384) ;  /* 0x0000000800307947 */ /* 0x000fec0003800000 */
.L_x_4392:
        /* <DEDUP_REMOVED lines=26> */
.L_x_4395:
        /* <DEDUP_REMOVED lines=13> */
.L_x_4394:
[----:B------:R-:W2:Y:S02]  /*e250*/  LDG.E.U16 R2, desc[UR36][R2.64] ;  /* 0x0000002402027981 */ /* 0x000ea4000c1e1500 */
[----:B--2---:R-:W-:Y:S01]  /*e260*/  IMAD.U32 R19, R2, 0x10000, RZ ;  /* 0x0001000002137824 */ /* 0x004fe200078e00ff */
[----:B------:R-:W-:Y:S06]  /*e270*/  BRA `(.L_x_4384) ;  /* 0x0000000400887947 */ /* 0x000fec0003800000 */
.L_x_4391:
        /* <DEDUP_REMOVED lines=11> */
.L_x_4398:
        /* <DEDUP_REMOVED lines=20> */
.L_x_4400:
[----:B------:R-:W-:Y:S05]  /*e470*/  BSYNC B0 ;  /* 0x0000000000007941 */ /* 0x000fea0003800000 */
.L_x_4399:
[----:B------:R-:W-:Y:S01]  /*e480*/  IMAD.SHL.U32 R2, R2, 0x100000, RZ ;  /* 0x0010000002027824 */ /* 0x000fe200078e00ff */
[----:B------:R-:W-:-:S04]  /*e490*/  LEA R0, R0, 0x3b800000, 0x17 ;  /* 0x3b80000000007811 */ /* 0x000fc800078eb8ff */
[----:B------:R-:W-:Y:S01]  /*e4a0*/  LOP3.LUT R19, R0, R2, R19, 0xfe, !PT ;  /* 0x0000000200137212 */ /* 0x000fe200078efe13 */
[----:B------:R-:W-:Y:S06]  /*e4b0*/  BRA `(.L_x_4384) ;  /* 0x0000000000f87947 */ /* 0x000fec0003800000 */
.L_x_4397:
        /* <DEDUP_REMOVED lines=20> */
.L_x_4402:
[----:B------:R-:W-:Y:S05]  /*e600*/  BSYNC B0 ;  /* 0x0000000000007941 */ /* 0x000fea0003800000 */
.L_x_4401:
[----:B------:R-:W-:Y:S01]  /*e610*/  IMAD.SHL.U32 R2, R2, 0x200000, RZ ;  /* 0x0020000002027824 */ /* 0x000fe200078e00ff */
[----:B------:R-:W-:-:S04]  /*e620*/  LEA R0, R0, 0x37800000, 0x17 ;  /* 0x3780000000007811 */ /* 0x000fc800078eb8ff */
[----:B------:R-:W-:Y:S01]  /*e630*/  LOP3.LUT R19, R0, R2, R19, 0xfe, !PT ;  /* 0x0000000200137212 */ /* 0x000fe200078efe13 */
[----:B------:R-:W-:Y:S06]  /*e640*/  BRA `(.L_x_4384) ;  /* 0x0000000000947947 */ /* 0x000fec0003800000 */
.L_x_4396:
        /* <DEDUP_REMOVED lines=14> */
.L_x_4383:
        /* <DEDUP_REMOVED lines=16> */
.L_x_4405:
[----:B------:R-:W-:Y:S01]  /*e830*/  IMAD.MOV.U32 R19, RZ, RZ, RZ ;  /* 0x000000ffff137224 */ /* 0x000fe200078e00ff */
[----:B------:R-:W-:Y:S06]  /*e840*/  BRA `(.L_x_4384) ;  /* 0x0000000000147947 */ /* 0x000fec0003800000 */
.L_x_4404:
[----:B------:R-:W2:Y:S02]  /*e850*/  LDG.E.64 R2, desc[UR36][R2.64] ;  /* 0x0000002402027981 */ /* 0x000ea4000c1e1b00 */
[----:B--2---:R0:W1:Y:S01]  /*e860*/  I2F.U64 R19, R2 ;  /* 0x0000000200137312 */ /* 0x0040620000301000 */
[----:B------:R-:W-:Y:S05]  /*e870*/  BRA `(.L_x_4384) ;  /* 0x0000000000087947 */ /* 0x000fea0003800000 */
.L_x_4403:
[----:B------:R-:W2:Y:S02]  /*e880*/  LDG.E R2, desc[UR36][R2.64] ;  /* 0x0000002402027981 */ /* 0x000ea4000c1e1900 */
[----:B--2---:R-:W-:-:S07]  /*e890*/  I2FP.F32.U32 R19, R2 ;  /* 0x0000000200137245 */ /* 0x004fce0000201000 */
.L_x_4384:
[----:B------:R-:W-:Y:S05]  /*e8a0*/  BSYNC B6 ;  /* 0x0000000000067941 */ /* 0x000fea0003800000 */
.L_x_4378:
        /* <DEDUP_REMOVED lines=17> */
[----:B--2---:R-:W4:Y:S01]  /*e9c0*/  I2F.S16 R0, R0 ;  /* 0x0000000000007306 */ /* 0x004f220000101400 */
[----:B------:R-:W-:Y:S05]  /*e9d0*/  BRA `(.L_x_4412) ;  /* 0x0000000c00387947 */ /* 0x000fea0003800000 */
.L_x_4410:
[----:B------:R-:W2:Y:S02]  /*e9e0*/  LDG.E.U8 R0, desc[UR36][R2.64] ;  /* 0x0000002402007981 */ /* 0x000ea4000c1e1100 */
[----:B--2---:R-:W-:Y:S01]  /*e9f0*/  I2FP.F32.U32 R0, R0 ;  /* 0x0000000000007245 */ /* 0x004fe20000201000 */
[----:B------:R-:W-:Y:S06]  /*ea00*/  BRA `(.L_x_4412) ;  /* 0x0000000c002c7947 */ /* 0x000fec0003800000 */
.L_x_4409:
        /* <DEDUP_REMOVED lines=9> */
.L_x_4414:
[----:B------:R-:W2:Y:S02]  /*eaa0*/  LDG.E R0, desc[UR36][R2.64] ;  /* 0x0000002402007981 */ /* 0x000ea4000c1e1900 */
[----:B--2---:R-:W-:Y:S01]  /*eab0*/  I2FP.F32.S32 R0, R0 ;  /* 0x0000000000007245 */ /* 0x004fe20000201400 */
[----:B------:R-:W-:Y:S06]  /*eac0*/  BRA `(.L_x_4412) ;  /* 0x0000000800fc7947 */ /* 0x000fec0003800000 */
.L_x_4413:
[----:B------:R-:W2:Y:S02]  /*ead0*/  LDG.E.U16 R0, desc[UR36][R2.64] ;  /* 0x0000002402007981 */ /* 0x000ea4000c1e1500 */
[----:B--2---:R-:W0:Y:S01]  /*eae0*/  I2F.S16 R0, R0 ;  /* 0x0000000000007306 */ /* 0x004e220000101400 */
[----:B------:R-:W-:Y:S05]  /*eaf0*/  BRA `(.L_x_4412) ;  /* 0x0000000800f07947 */ /* 0x000fea0003800000 */
.L_x_4408:
        /* <DEDUP_REMOVED lines=8> */
.L_x_4416:
[----:B------:R-:W2:Y:S02]  /*eb80*/  LDG.E.U16 R0, desc[UR36][R2.64] ;  /* 0x0000002402007981 */ /* 0x000ea4000c1e1500 */
[----:B--2---:R-:W-:Y:S01]  /*eb90*/  HADD2.F32 R0, -RZ, R0.H0_H0 ;  /* 0x20000000ff007230 */ /* 0x004fe20000004100 */
[----:B------:R-:W-:Y:S06]  /*eba0*/  BRA `(.L_x_4412) ;  /* 0x0000000800c47947 */ /* 0x000fec0003800000 */
.L_x_4415:
        /* <DEDUP_REMOVED lines=8> */
.L_x_4418:
[----:B------:R-:W2:Y:S02]  /*ec30*/  LDG.E.U16 R0, desc[UR36][R2.64] ;  /* 0x0000002402007981 */ /* 0x000ea4000c1e1500 */
[----:B--2---:R-:W-:Y:S01]  /*ec40*/  HADD2.F32 R0, -RZ, R0.H0_H0 ;  /* 0x20000000ff007230 */ /* 0x004fe20000004100 */
[----:B------:R-:W-:Y:S06]  /*ec50*/  BRA `(.L_x_4412) ;  /* 0x0000000800987947 */ /* 0x000fec0003800000 */
.L_x_4417:
[----:B------:R-:W2:Y:S01]  /*ec60*/  LDG.E.64 R2, desc[UR36][R2.64] ;  /* 0x0000002402027981 */ /* 0x000ea2000c1e1b00 */
[----:B------:R-:W-:Y:S01]  /*ec70*/  UMOV UR4, 0xf0000000 ;  /* 0xf000000000047882 */ /* 0x000fe20000000000 */
[----:B------:R-:W-:Y:S01]  /*ec80*/  UMOV UR5, 0x380fffff ;  /* 0x380fffff00057882 */ /* 0x000fe20000000000 */
[----:B--2---:R-:W0:Y:S01]  /*ec90*/  F2F.F32.F64 R0, R2 ;  /* 0x0000000200007310 */ /* 0x004e220000301000 */
[----:B------:R-:W-:-:S14]  /*eca0*/  DSETP.GEU.AND P0, PT, |R2|, UR4, PT ;  /* 0x0000000402007e2a */ /* 0x000fdc000bf0e200 */
[----:B0-----:R-:W-:Y:S01]  /*ecb0*/  @!P0 FMUL R0, R0, 1.175494350822287508e-38 ;  /* 0x0080000000008820 */ /* 0x001fe20000400000 */
[----:B------:R-:W-:Y:S06]  /*ecc0*/  BRA `(.L_x_4412) ;  /* 0x00000008007c7947 */ /* 0x000fec0003800000 */
.L_x_4407:
        /* <DEDUP_REMOVED lines=12> */
.L_x_4421:
[----:B------:R-:W2:Y:S01]  /*ed90*/  LDG.E.64 R2, desc[UR36][R2.64] ;  /* 0x0000002402027981 */ /* 0x000ea2000c1e1b00 */
[----:B------:R-:W-:Y:S01]  /*eda0*/  UMOV UR4, 0xf0000000 ;  /* 0xf000000000047882 */ /* 0x000fe20000000000 */
[----:B------:R-:W-:Y:S01]  /*edb0*/  UMOV UR5, 0x380fffff ;  /* 0x380fffff00057882 */ /* 0x000fe20000000000 */
[----:B--2---:R-:W0:Y:S01]  /*edc0*/  F2F.F32.F64 R0, R2 ;  /* 0x0000000200007310 */ /* 0x004e220000301000 */
[----:B------:R-:W-:-:S14]  /*edd0*/  DSETP.GEU.AND P0, PT, |R2|, UR4, PT ;  /* 0x0000000402007e2a */ /* 0x000fdc000bf0e200 */
[----:B0-----:R-:W-:Y:S01]  /*ede0*/  @!P0 FMUL R0, R0, 1.175494350822287508e-38 ;  /* 0x0080000000008820 */ /* 0x001fe20000400000 */
[----:B------:R-:W-:Y:S06]  /*edf0*/  BRA `(.L_x_4412) ;  /* 0x0000000800307947 */ /* 0x000fec0003800000 */
.L_x_4420:
        /* <DEDUP_REMOVED lines=26> */
.L_x_4423:
        /* <DEDUP_REMOVED lines=13> */
.L_x_4422:
[----:B------:R-:W2:Y:S02]  /*f070*/  LDG.E.U16 R0, desc[UR36][R2.64] ;  /* 0x0000002402007981 */ /* 0x000ea4000c1e1500 */
[----:B--2---:R-:W-:Y:S01]  /*f080*/  IMAD.U32 R0, R0, 0x10000, RZ ;  /* 0x0001000000007824 */ /* 0x004fe200078e00ff */
[----:B------:R-:W-:Y:S06]  /*f090*/  BRA `(.L_x_4412) ;  /* 0x0000000400887947 */ /* 0x000fec0003800000 */
.L_x_4419:
        /* <DEDUP_REMOVED lines=11> */
.L_x_4426:
        /* <DEDUP_REMOVED lines=20> */
.L_x_4428:
[----:B------:R-:W-:Y:S05]  /*f290*/  BSYNC B0 ;  /* 0x0000000000007941 */ /* 0x000fea0003800000 */
.L_x_4427:
[----:B------:R-:W-:Y:S01]  /*f2a0*/  LEA R3, R0, 0x3b800000, 0x17 ;  /* 0x3b80000000037811 */ /* 0x000fe200078eb8ff */
[----:B------:R-:W-:-:S05]  /*f2b0*/  IMAD.SHL.U32 R0, R2, 0x100000, RZ ;  /* 0x0010000002007824 */ /* 0x000fca00078e00ff */
[----:B------:R-:W-:Y:S01]  /*f2c0*/  LOP3.LUT R0, R3, R0, R4, 0xfe, !PT ;  /* 0x0000000003007212 */ /* 0x000fe200078efe04 */
[----:B------:R-:W-:Y:S06]  /*f2d0*/  BRA `(.L_x_4412) ;  /* 0x0000000000f87947 */ /* 0x000fec0003800000 */
.L_x_4425:
        /* <DEDUP_REMOVED lines=20> */
.L_x_4430:
[----:B------:R-:W-:Y:S05]  /*f420*/  BSYNC B0 ;  /* 0x0000000000007941 */ /* 0x000fea0003800000 */
.L_x_4429:
[----:B------:R-:W-:Y:S01]  /*f430*/  LEA R3, R0, 0x37800000, 0x17 ;  /* 0x3780000000037811 */ /* 0x000fe200078eb8ff */
[----:B------:R-:W-:-:S05]  /*f440*/  IMAD.SHL.U32 R0, R2, 0x200000, RZ ;  /* 0x0020000002007824 */ /* 0x000fca00078e00ff */
[----:B------:R-:W-:Y:S01]  /*f450*/  LOP3.LUT R0, R3, R0, R4, 0xfe, !PT ;  /* 0x0000000003007212 */ /* 0x000fe200078efe04 */
[----:B------:R-:W-:Y:S06]  /*f460*/  BRA `(.L_x_4412) ;  /* 0x0000000000947947 */ /* 0x000fec0003800000 */
.L_x_4424:
        /* <DEDUP_REMOVED lines=14> */
.L_x_4411:
        /* <DEDUP_REMOVED lines=16> */
.L_x_4433:
[----:B------:R-:W-:Y:S01]  /*f650*/  IMAD.MOV.U32 R0, RZ, RZ, RZ ;  /* 0x000000ffff007224 */ /* 0x000fe200078e00ff */
[----:B------:R-:W-:Y:S06]  /*f660*/  BRA `(.L_x_4412) ;  /* 0x0000000000147947 */ /* 0x000fec0003800000 */
.L_x_4432:
[----:B------:R-:W2:Y:S02]  /*f670*/  LDG.E.64 R2, desc[UR36][R2.64] ;  /* 0x0000002402027981 */ /* 0x000ea4000c1e1b00 */
[----:B--2---:R0:W1:Y:S01]  /*f680*/  I2F.U64 R0, R2 ;  /* 0x0000000200007312 */ /* 0x0040620000301000 */
[----:B------:R-:W-:Y:S05]  /*f690*/  BRA `(.L_x_4412) ;  /* 0x0000000000087947 */ /* 0x000fea0003800000 */
.L_x_4431:
[----:B------:R-:W2:Y:S02]  /*f6a0*/  LDG.E R0, desc[UR36][R2.64] ;  /* 0x0000002402007981 */ /* 0x000ea4000c1e1900 */
[----:B--2---:R-:W-:-:S07]  /*f6b0*/  I2FP.F32.U32 R0, R0 ;  /* 0x0000000000007245 */ /* 0x004fce0000201000 */
.L_x_4412:
[----:B------:R-:W-:Y:S05]  /*f6c0*/  BSYNC B6 ;  /* 0x0000000000067941 */ /* 0x000fea0003800000 */
.L_x_4406:
        /* <DEDUP_REMOVED lines=14> */
[----:B0-----:R-:W-:Y:S01]  /*f7b0*/  STG.E.U8 desc[UR36][R16.64], R3 ;  /* 0x0000000310007986 */ /* 0x001fe2000c101124 */
[----:B------:R-:W-:Y:S05]  /*f7c0*/  EXIT ;  /* 0x000000000000794d */ /* 0x000fea0003800000 */
.L_x_4437:
[----:B------:R-:W0:Y:S02]  /*f7d0*/  F2I.S64.TRUNC R2, R2 ;  /* 0x0000000200027311 */ /* 0x000e24000020d900 */
[----:B0-----:R-:W-:-:S05]  /*f7e0*/  IMAD.MOV.U32 R5, RZ, RZ, R2 ;  /* 0x000000ffff057224 */ /* 0x001fca00078e0002 */
[----:B------:R-:W-:Y:S01]  /*f7f0*/  STG.E.U8 desc[UR36][R16.64], R5 ;  /* 0x0000000510007986 */ /* 0x000fe2000c101124 */
[----:B------:R-:W-:Y:S05]  /*f800*/  EXIT ;  /* 0x000000000000794d */ /* 0x000fea0003800000 */
.L_x_4436:
[----:B------:R-:W-:-:S13]  /*f810*/  ISETP.NE.AND P0, PT, R3, 0x2, PT ;  /* 0x000000020300780c */ /* 0x000fda0003f05270 */
[----:B------:R-:W-:Y:S05]  /*f820*/  @!P0 BRA `(.L_x_4439) ;  /* 0x0000000000288947 */ /* 0x000fea0003800000 */
[----:B------:R-:W-:-:S13]  /*f830*/  ISETP.NE.AND P0, PT, R3, 0x3, PT ;  /* 0x000000030300780c */ /* 0x000fda0003f05270 */
[----:B------:R-:W-:Y:S05]  /*f840*/  @!P0 BRA `(.L_x_4440) ;  /* 0x0000000000148947 */ /* 0x000fea0003800000 */
[----:B------:R-:W-:-:S13]  /*f850*/  ISETP.NE.AND P0, PT, R3, 0x4, PT ;  /* 0x000000040300780c */ /* 0x000fda0003f05270 */
[----:B------:R-:W-:Y:S05]  /*f860*/  @P0 BRA `(.L_x_4438) ;  /* 0x0000000800d00947 */ /* 0x000fea0003800000 */
[----:B------:R-:W0:Y:S02]  /*f870*/  F2I.S64.TRUNC R2, R2 ;  /* 0x0000000200027311 */ /* 0x000e24000020d900 */
[----:B0-----:R-:W-:Y:S01]  /*f880*/  STG.E.64 desc[UR36][R16.64], R2 ;  /* 0x0000000210007986 */ /* 0x001fe2000c101b24 */
[----:B------:R-:W-:Y:S05]  /*f890*/  EXIT ;  /* 0x000000000000794d */ /* 0x000fea0003800000 */
.L_x_4440:
[----:B------:R-:W0:Y:S02]  /*f8a0*/  F2I.FTZ.TRUNC.NTZ R3, R2 ;  /* 0x0000000200037305 */ /* 0x000e24000021f100 */
[----:B0-----:R-:W-:Y:S01]  /*f8b0*/  STG.E desc[UR36][R16.64], R3 ;  /* 0x0000000310007986 */ /* 0x001fe2000c101924 */
[----:B------:R-:W-:Y:S05]  /*f8c0*/  EXIT ;  /* 0x000000000000794d */ /* 0x000fea0003800000 */
.L_x_4439:
[----:B------:R-:W0:Y:S02]  /*f8d0*/  F2I.FTZ.TRUNC.NTZ R3, R2 ;  /* 0x0000000200037305 */ /* 0x000e24000021f100 */
[----:B0-----:R-:W-:Y:S01]  /*f8e0*/  STG.E.U16 desc[UR36][R16.64], R3 ;  /* 0x0000000310007986 */ /* 0x001fe2000c101524 */
[----:B------:R-:W-:Y:S05]  /*f8f0*/  EXIT ;  /* 0x000000000000794d */ /* 0x000fea0003800000 */
.L_x_4435:
[----:B------:R-:W-:-:S13]  /*f900*/  ISETP.GT.AND P0, PT, R3, 0x6, PT ;  /* 0x000000060300780c */ /* 0x000fda0003f04270 */
[----:B------:R-:W-:Y:S05]  /*f910*/  @P0 BRA `(.L_x_4441) ;  /* 0x0000000000240947 */ /* 0x000fea0003800000 */
[----:B------:R-:W-:-:S13]  /*f920*/  ISETP.NE.AND P0, PT, R3, 0x5, PT ;  /* 0x000000050300780c */ /* 0x000fda0003f05270 */
[----:B------:R-:W-:Y:S05]  /*f930*/  @!P0 BRA `(.L_x_4442) ;  /* 0x0000000000108947 */ /* 0x000fea0003800000 */
[----:B------:R-:W-:-:S13]  /*f940*/  ISETP.NE.AND P0, PT, R3, 0x6, PT ;  /* 0x000000060300780c */ /* 0x000fda0003f05270 */
[----:B------:R-:W-:Y:S05]  /*f950*/  @P0 BRA `(.L_x_4438) ;  /* 0x0000000800940947 */ /* 0x000fea0003800000 */
[----:B------:R-:W-:Y:S01]  /*f960*/  STG.E desc[UR36][R16.64], R2 ;  /* 0x0000000210007986 */ /* 0x000fe2000c101924 */
[----:B------:R-:W-:Y:S05]  /*f970*/  EXIT ;  /* 0x000000000000794d */ /* 0x000fea0003800000 */
.L_x_4442:
[----:B------:R-:W-:-:S05]  /*f980*/  F2FP.F16.F32.PACK_AB R2, RZ, R2 ;  /* 0x00000002ff02723e */ /* 0x000fca00000000ff */
[----:B------:R-:W-:Y:S01]  /*f990*/  STG.E.U16 desc[UR36][R16.64], R2 ;  /* 0x0000000210007986 */ /* 0x000fe2000c101524 */
[----:B------:R-:W-:Y:S05]  /*f9a0*/  EXIT ;  /* 0x000000000000794d */ /* 0x000fea0003800000 */
.L_x_4441:
[----:B------:R-:W-:-:S13]  /*f9b0*/  ISETP.NE.AND P0, PT, R3, 0x7, PT ;  /* 0x000000070300780c */ /* 0x000fda0003f05270 */
[----:B------:R-:W-:Y:S05]  /*f9c0*/  @!P0 BRA `(.L_x_4443) ;  /* 0x00000000002c8947 */ /* 0x000fea0003800000 */
[----:B------:R-:W-:-:S13]  /*f9d0*/  ISETP.NE.AND P0, PT, R3, 0x8, PT ;  /* 0x000000080300780c */ /* 0x000fda0003f05270 */
[----:B------:R-:W-:Y:S05]  /*f9e0*/  @!P0 BRA `(.L_x_4444) ;  /* 0x0000000000148947 */ /* 0x000fea0003800000 */
[----:B------:R-:W-:-:S13]  /*f9f0*/  ISETP.NE.AND P0, PT, R3, 0x9, PT ;  /* 0x000000090300780c */ /* 0x000fda0003f05270 */
[----:B------:R-:W-:Y:S05]  /*fa00*/  @P0 BRA `(.L_x_4438) ;  /* 0x0000000800680947 */ /* 0x000fea0003800000 */
[----:B------:R-:W-:-:S05]  /*fa10*/  IMAD.MOV.U32 R3, RZ, RZ, RZ ;  /* 0x000000ffff037224 */ /* 0x000fca00078e00ff */
[----:B------:R-:W-:Y:S01]  /*fa20*/  STG.E.64 desc[UR36][R16.64], R2 ;  /* 0x0000000210007986 */ /* 0x000fe2000c101b24 */
[----:B------:R-:W-:Y:S05]  /*fa30*/  EXIT ;  /* 0x000000000000794d */ /* 0x000fea0003800000 */
.L_x_4444:
[----:B------:R-:W-:-:S04]  /*fa40*/  F2FP.F16.F32.PACK_AB R3, RZ, R2 ;  /* 0x00000002ff03723e */ /* 0x000fc800000000ff */
[----:B------:R-:W-:-:S05]  /*fa50*/  PRMT R3, R3, 0x5410, RZ ;  /* 0x0000541003037816 */ /* 0x000fca00000000ff */
[----:B------:R-:W-:Y:S01]  /*fa60*/  STG.E desc[UR36][R16.64], R3 ;  /* 0x0000000310007986 */ /* 0x000fe2000c101924 */
[----:B------:R-:W-:Y:S05]  /*fa70*/  EXIT ;  /* 0x000000000000794d */ /* 0x000fea0003800000 */
.L_x_4443:
[----:B------:R-:W-:-:S06]  /*fa80*/  FMUL.FTZ R2, R2, 1 ;  /* 0x3f80000002027820 */ /* 0x000fcc0000410000 */
[----:B------:R-:W0:Y:S02]  /*fa90*/  F2F.F64.F32 R2, R2 ;  /* 0x0000000200027310 */ /* 0x000e240000201800 */
[----:B0-----:R-:W-:Y:S01]  /*faa0*/  STG.E.64 desc[UR36][R16.64], R2 ;  /* 0x0000000210007986 */ /* 0x001fe2000c101b24 */
[----:B------:R-:W-:Y:S05]  /*fab0*/  EXIT ;  /* 0x000000000000794d */ /* 0x000fea0003800000 */
.L_x_4434:
        /* <DEDUP_REMOVED lines=10> */
[----:B------:R-:W-:Y:S01]  /*fb60*/  STG.E.U8 desc[UR36][R16.64], R3 ;  /* 0x0000000310007986 */ /* 0x000fe2000c101124 */
[----:B------:R-:W-:Y:S05]  /*fb70*/  EXIT ;  /* 0x000000000000794d */ /* 0x000fea0003800000 */
.L_x_4447:
[----:B------:R-:W-:Y:S01]  /*fb80*/  FMUL.FTZ R4, R2, 1 ;  /* 0x3f80000002047820 */ /* 0x000fe20000410000 */
[----:B------:R-:W-:-:S05]  /*fb90*/  CS2R R6, SRZ ;  /* 0x0000000000067805 */ /* 0x000fca000001ff00 */
[----:B------:R-:W0:Y:S02]  /*fba0*/  F2F.F64.F32 R4, R4 ;  /* 0x0000000400047310 */ /* 0x000e240000201800 */
[----:B0-----:R-:W-:Y:S01]  /*fbb0*/  STG.E.128 desc[UR36][R16.64], R4 ;  /* 0x0000000410007986 */ /* 0x001fe2000c101d24 */
[----:B------:R-:W-:Y:S05]  /*fbc0*/  EXIT ;  /* 0x000000000000794d */ /* 0x000fea0003800000 */
.L_x_4446:
        /* <DEDUP_REMOVED lines=20> */
.L_x_4451:
[----:B------:R-:W-:Y:S05]  /*fd10*/  BSYNC B0 ;  /* 0x0000000000007941 */ /* 0x000fea0003800000 */
.L_x_4450:
[----:B------:R-:W-:-:S05]  /*fd20*/  LOP3.LUT R5, R0, R5, RZ, 0xfc, !PT ;  /* 0x0000000500057212 */ /* 0x000fca00078efcff */
[----:B------:R-:W-:Y:S01]  /*fd30*/  STG.E.U8 desc[UR36][R16.64], R5 ;  /* 0x0000000510007986 */ /* 0x000fe2000c101124 */
[----:B------:R-:W-:Y:S05]  /*fd40*/  EXIT ;  /* 0x000000000000794d */ /* 0x000fea0003800000 */
.L_x_4449:
        /* <DEDUP_REMOVED lines=12> */
.L_x_4453:
[----:B------:R-:W-:Y:S01]  /*fe10*/  IMAD.MOV.U32 R0, RZ, RZ, 0x7f ;  /* 0x0000007fff007424 */ /* 0x000fe200078e00ff */
[----:B------:R-:W-:-:S04]  /*fe20*/  ISETP.GT.U32.AND P0, PT, R4, 0x7f800000, PT ;  /* 0x7f8000000400780c */ /* 0x000fc80003f04070 */
[----:B------:R-:W-:-:S09]  /*fe30*/  SEL R0, R0, 0x7c, P0 ;  /* 0x0000007c00007807 */ /* 0x000fd20000000000 */
.L_x_4454:
[----:B------:R-:W-:Y:S05]  /*fe40*/  BSYNC B0 ;  /* 0x0000000000007941 */ /* 0x000fea0003800000 */
.L_x_4452:
[----:B------:R-:W-:-:S04]  /*fe50*/  LOP3.LUT R2, R2, 0x80000000, RZ, 0xc0, !PT ;  /* 0x8000000002027812 */ /* 0x000fc800078ec0ff */
[----:B------:R-:W-:-:S04]  /*fe60*/  SHF.R.U32.HI R3, RZ, 0x18, R2 ;  /* 0x00000018ff037819 */ /* 0x000fc80000011602 */
[----:B------:R-:W-:-:S05]  /*fe70*/  LOP3.LUT R3, R0, R3, RZ, 0xfc, !PT ;  /* 0x0000000300037212 */ /* 0x000fca00078efcff */
[----:B------:R-:W-:Y:S01]  /*fe80*/  STG.E.U8 desc[UR36][R16.64], R3 ;  /* 0x0000000310007986 */ /* 0x000fe2000c101124 */
[----:B------:R-:W-:Y:S05]  /*fe90*/  EXIT ;  /* 0x000000000000794d */ /* 0x000fea0003800000 */
.L_x_4448:
[----:B------:R-:W-:-:S05]  /*fea0*/  F2FP.BF16.F32.PACK_AB R2, RZ, R2 ;  /* 0x00000002ff02723e */ /* 0x000fca00000010ff */
[----:B------:R-:W-:Y:S01]  /*feb0*/  STG.E.U16 desc[UR36][R16.64], R2 ;  /* 0x0000000210007986 */ /* 0x000fe2000c101524 */
[----:B------:R-:W-:Y:S05]  /*fec0*/  EXIT ;  /* 0x000000000000794d */ /* 0x000fea0003800000 */
.L_x_4445:
        /* <DEDUP_REMOVED lines=9> */
[----:B0-----:R-:W-:Y:S01]  /*ff60*/  STG.E.U16 desc[UR36][R16.64], R3 ;  /* 0x0000000310007986 */ /* 0x001fe2000c101524 */
[----:B------:R-:W-:Y:S05]  /*ff70*/  EXIT ;  /* 0x000000000000794d */ /* 0x000fea0003800000 */
.L_x_4457:
        /* <DEDUP_REMOVED lines=16> */
.L_x_4460:
[----:B------:R-:W-:-:S04]  /*10080*/  LOP3.LUT R2, R2, 0x80000000, RZ, 0xc0, !PT ;  /* 0x8000000002027812 */ /* 0x000fc800078ec0ff */
[----:B------:R-:W-:-:S04]  /*10090*/  SHF.R.U32.HI R3, RZ, 0x18, R2 ;  /* 0x00000018ff037819 */ /* 0x000fc80000011602 */
[----:B------:R-:W-:-:S04]  /*100a0*/  LOP3.LUT R0, R0, R3, RZ, 0xfc, !PT ;  /* 0x0000000300007212 */ /* 0x000fc800078efcff */
[----:B------:R-:W-:-:S07]  /*100b0*/  PRMT R8, R0, 0x7610, R8 ;  /* 0x0000761000087816 */ /* 0x000fce0000000008 */
.L_x_4459:
[----:B------:R-:W-:Y:S05]  /*100c0*/  BSYNC B0 ;  /* 0x0000000000007941 */ /* 0x000fea0003800000 */
.L_x_4458:
[----:B------:R-:W-:Y:S01]  /*100d0*/  STG.E.U8 desc[UR36][R16.64], R8 ;  /* 0x0000000810007986 */ /* 0x000fe2000c101124 */
[----:B------:R-:W-:Y:S05]  /*100e0*/  EXIT ;  /* 0x000000000000794d */ /* 0x000fea0003800000 */
.L_x_4456:
        /* <DEDUP_REMOVED lines=16> */
.L_x_4463:
[----:B------:R-:W-:-:S04]  /*101f0*/  LOP3.LUT R2, R2, 0x80000000, RZ, 0xc0, !PT ;  /* 0x8000000002027812 */ /* 0x000fc800078ec0ff */
[----:B------:R-:W-:-:S04]  /*10200*/  SHF.R.U32.HI R3, RZ, 0x18, R2 ;  /* 0x00000018ff037819 */ /* 0x000fc80000011602 */
[----:B------:R-:W-:-:S04]  /*10210*/  LOP3.LUT R0, R0, R3, RZ, 0xfc, !PT ;  /* 0x0000000300007212 */ /* 0x000fc800078efcff */
[----:B------:R-:W-:-:S07]  /*10220*/  PRMT R8, R0, 0x7610, R8 ;  /* 0x0000761000087816 */ /* 0x000fce0000000008 */
.L_x_4462:
[----:B------:R-:W-:Y:S05]  /*10230*/  BSYNC B0 ;  /* 0x0000000000007941 */ /* 0x000fea0003800000 */
.L_x_4461:
[----:B------:R-:W-:Y:S01]  /*10240*/  STG.E.U8 desc[UR36][R16.64], R8 ;  /* 0x0000000810007986 */ /* 0x000fe2000c101124 */
[----:B------:R-:W-:Y:S05]  /*10250*/  EXIT ;  /* 0x000000000000794d */ /* 0x000fea0003800000 */
.L_x_4455:
        /* <DEDUP_REMOVED lines=21> */
.L_x_4438:
        /* <DEDUP_REMOVED lines=16> */
.L_x_4466:
[----:B------:R-:W-:Y:S05]  /*104b0*/  EXIT ;  /* 0x000000000000794d */ /* 0x000fea0003800000 */
.L_x_4465:
[----:B------:R-:W0:Y:S02]  /*104c0*/  F2I.U64.TRUNC R2, R2 ;  /* 0x0000000200027311 */ /* 0x000e24000020d800 */
[----:B0-----:R-:W-:Y:S01]  /*104d0*/  STG.E.64 desc[UR36][R16.64], R2 ;  /* 0x0000000210007986 */ /* 0x001fe2000c101b24 */
[----:B------:R-:W-:Y:S05]  /*104e0*/  EXIT ;  /* 0x000000000000794d */ /* 0x000fea0003800000 */
.L_x_4464:
[----:B------:R-:W0:Y:S02]  /*104f0*/  F2I.FTZ.U32.TRUNC.NTZ R3, R2 ;  /* 0x0000000200037305 */ /* 0x000e24000021f000 */
[----:B0-----:R-:W-:Y:S01]  /*10500*/  STG.E desc[UR36][R16.64], R3 ;  /* 0x0000000310007986 */ /* 0x001fe2000c101924 */
[----:B------:R-:W-:Y:S05]  /*10510*/  EXIT ;  /* 0x000000000000794d */ /* 0x000fea0003800000 */
.L_x_4467:
        /* <DEDUP_REMOVED lines=14> */
.L_x_8051:


//--------------------- .text._ZN2at6native27unrolled_elementwise_kernelINS0_13BinaryFunctorIfffZZZNS0_20copysign_kernel_cudaERNS_18TensorIteratorBaseEENKUlvE_clEvENKUlvE0_clEvEUlffE_EESt5arrayIPcLm3EELi4E23TrivialOffsetCalculatorILi2EjESC_ILi1EjENS0_6memory12LoadWithCastILi2EEENSF_13StoreWithCastILi1EEEEEviT_T0_T2_T3_T4_T5_ --------------------------
	.section	.text._ZN2at6native27unrolled_elementwise_kernelINS0_13BinaryFunctorIfffZZZNS0_20copysign_kernel_cudaERNS_18TensorIteratorBaseEENKUlvE_clEvENKUlvE0_clEvEUlffE_EESt5arrayIPcLm3EELi4E23TrivialOffsetCalculatorILi2EjESC_ILi1EjENS0_6memory12LoadWithCastILi2EEENSF_13StoreWithCastILi1EEEEEviT_T0_T2_T3_T4_T5_,"ax",@progbits
	.align	128
        .global         _ZN2at6native27unrolled_elementwise_kernelINS0_13BinaryFunctorIfffZZZNS0_20copysign_kernel_cudaERNS_18TensorIteratorBaseEENKUlvE_clEvENKUlvE0_clEvEUlffE_EESt5arrayIPcLm3EELi4E23TrivialOffsetCalculatorILi2EjESC_ILi1EjENS0_6memory12LoadWithCastILi2EEENSF_13StoreWithCastILi1EEEEEviT_T0_T2_T3_T4_T5_
        .type           _ZN2at6native27unrolled_elementwise_kernelINS0_13BinaryFunctorIfffZZZNS0_20copysign_kernel_cudaERNS_18TensorIteratorBaseEENKUlvE_clEvENKUlvE0_clEvEUlffE_EESt5arrayIPcLm3EELi4E23TrivialOffsetCalculatorILi2EjESC_ILi1EjENS0_6memory12LoadWithCastILi2EEENSF_13StoreWithCastILi1EEEEEviT_T0_T2_T3_T4_T5_,@function
        .size           _ZN2at6native27unrolled_elementwise_kernelINS0_13BinaryFunctorIfffZZZNS0_20copysign_kernel_cudaERNS_18TensorIteratorBaseEENKUlvE_clEvENKUlvE0_clEvEUlffE_EESt5arrayIPcLm3EELi4E23TrivialOffsetCalculatorILi2EjESC_ILi1EjENS0_6memory12LoadWithCastILi2EEENSF_13StoreWithCastILi1EEEEEviT_T0_T2_T3_T4_T5_,(.L_x_8052 - _ZN2at6native27unrolled_elementwise_kernelINS0_13BinaryFunctorIfffZZZNS0_20copysign_kernel_cudaERNS_18TensorIteratorBaseEENKUlvE_clEvENKUlvE0_clEvEUlffE_EESt5arrayIPcLm3EELi4E23TrivialOffsetCalculatorILi2EjESC_ILi1EjENS0_6memory12LoadWithCastILi2EEENSF_13StoreWithCastILi1EEEEEviT_T0_T2_T3_T4_T5_)
        .other          _ZN2at6native27unrolled_elementwise_kernelINS0_13BinaryFunctorIfffZZZNS0_20copysign_kernel_cudaERNS_18TensorIteratorBaseEENKUlvE_clEvENKUlvE0_clEvEUlffE_EESt5arrayIPcLm3EELi4E23TrivialOffsetCalculatorILi2EjESC_ILi1EjENS0_6memory12LoadWithCastILi2EEENSF_13StoreWithCastILi1EEEEEviT_T0_T2_T3_T4_T5_,@"STO_CUDA_ENTRY STV_DEFAULT"
_ZN2at6native27unrolled_elementwise_kernelINS0_13BinaryFunctorIfffZZZNS0_20copysign_kernel_cudaERNS_18TensorIteratorBaseEENKUlvE_clEvENKUlvE0_clEvEUlffE_EESt5arrayIPcLm3EELi4E23TrivialOffsetCalculatorILi2EjESC_ILi1EjENS0_6memory12LoadWithCastILi2EEENSF_13StoreWithCastILi1EEEEEviT_T0_T2_T3_T4_T5_:
.text._ZN2at6native27unrolled_elementwise_kernelINS0_13BinaryFunctorIfffZZZNS0_20copysign_kernel_cudaERNS_18TensorIteratorBaseEENKUlvE_clEvENKUlvE0_clEvEUlffE_EESt5arrayIPcLm3EELi4E23TrivialOffsetCalculatorILi2EjESC_ILi1EjENS0_6memory12LoadWithCastILi2EEENSF_13StoreWithCastILi1EEEEEviT_T0_T2_T3_T4_T5_:
[----:B------:R-:W0:Y:S01]  /*0000*/  LDC R1, c[0x0][0x28] ;  /* 0x00000a00ff017b82 */ /* 0x000e220000000800 */
[----:B------:R-:W1:Y:S07]  /*0010*/  S2R R2, SR_CTAID.X ;  /* 0x0000000000027919 */ /* 0x000e6e0000002500 */
[----:B------:R-:W1:Y:S01]  /*0020*/  LDC R17, c[0x0][0x210] ;  /* 0x00008400ff117b82 */ /* 0x000e620000000800 */
[----:B------:R-:W-:Y:S01]  /*0030*/  ULDC.64 UR36, c[0x0][0x208] ;  /* 0x0000820000247ab9 */ /* 0x000fe20000000a00 */
[----:B------:R-:W-:Y:S01]  /*0040*/  BSSY B7, `(.L_x_4468) ;  /* 0x00001d4000077945 */ /* 0x000fe20003800000 */
[----:B------:R-:W2:Y:S01]  /*0050*/  S2R R16, SR_TID.X ;  /* 0x0000000000107919 */ /* 0x000ea20000002100 */
[----:B------:R-:W-:-:S02]  /*0060*/  IMAD.MOV.U32 R22, RZ, RZ, RZ ;  /* 0x000000ffff167224 */ /* 0x000fc400078e00ff */
[----:B------:R-:W-:Y:S02]  /*0070*/  IMAD.MOV.U32 R29, RZ, RZ, RZ ;  /* 0x000000ffff1d7224 */ /* 0x000fe400078e00ff */
[----:B------:R-:W3:Y:S01]  /*0080*/  LDC.U8 R19, c[0x0][0x234] ;  /* 0x00008d00ff137b82 */ /* 0x000ee20000000000 */
[----:B------:R-:W-:-:S07]  /*0090*/  IMAD.MOV.U32 R26, RZ, RZ, RZ ;  /* 0x000000ffff1a7224 */ /* 0x000fce00078e00ff */
[----:B------:R-:W4:Y:S01]  /*00a0*/  LDC.U8 R18, c[0x0][0x235] ;  /* 0x00008d40ff127b82 */ /* 0x000f220000000000 */
[----:B-1----:R-:W-:-:S05]  /*00b0*/  IMAD R17, R2, -0x200, R17 ;  /* 0xfffffe0002117824 */ /* 0x002fca00078e0211 */
[----:B--2---:R-:W-:-:S13]  /*00c0*/  ISETP.GE.AND P0, PT, R16, R17, PT ;  /* 0x000000111000720c */ /* 0x004fda0003f06270 */
[----:B0--34-:R-:W-:Y:S05]  /*00d0*/  @P0 BRA `(.L_x_4469) ;  /* 0x0000001c00280947 */ /* 0x019fea0003800000 */
[----:B------:R-:W0:Y:S01]  /*00e0*/  LDC.64 R4, c[0x0][0x220] ;  /* 0x00008800ff047b82 */ /* 0x000e220000000a00 */
[----:B------:R-:W-:Y:S01]  /*00f0*/  PRMT R0, R19, 0x9910, RZ ;  /* 0x0000991013007816 */ /* 0x000fe200000000ff */
[----:B------:R-:W-:Y:S01]  /*0100*/  IMAD R16, R2, 0x200, R16 ;  /* 0x0000020002107824 */ /* 0x000fe200078e0210 */
[----:B------:R-:W-:Y:S01]  /*0110*/  ULDC UR4, c[0x0][0x238] ;  /* 0x00008e0000047ab9 */ /* 0x000fe20000000800 */
[----:B------:R-:W-:Y:S01]  /*0120*/  BSSY B6, `(.L_x_4470) ;  /* 0x00000e0000067945 */ /* 0x000fe20003800000 */
        /* <DEDUP_REMOVED lines=16> */
.L_x_4474:
[----:B------:R-:W2:Y:S02]  /*0230*/  LDG.E.U8 R4, desc[UR36][R4.64] ;  /* 0x0000002404047981 */ /* 0x000ea4000c1e1100 */
[----:B--2---:R-:W-:Y:S01]  /*0240*/  I2FP.F32.U32 R29, R4 ;  /* 0x00000004001d7245 */ /* 0x004fe20000201000 */
[----:B------:R-:W-:Y:S06]  /*0250*/  BRA `(.L_x_4476) ;  /* 0x0000000c00307947 */ /* 0x000fec0003800000 */
.L_x_4473:
        /* <DEDUP_REMOVED lines=9> */
.L_x_4478:
[----:B------:R-:W2:Y:S02]  /*02f0*/  LDG.E R4, desc[UR36][R4.64] ;  /* 0x0000002404047981 */ /* 0x000ea4000c1e1900 */
[----:B--2---:R-:W-:Y:S01]  /*0300*/  I2FP.F32.S32 R29, R4 ;  /* 0x00000004001d7245 */ /* 0x004fe20000201400 */
[----:B------:R-:W-:Y:S06]  /*0310*/  BRA `(.L_x_4476) ;  /* 0x0000000c00007947 */ /* 0x000fec0003800000 */
.L_x_4477:
[----:B------:R-:W2:Y:S02]  /*0320*/  LDG.E.U16 R4, desc[UR36][R4.64] ;  /* 0x0000002404047981 */ /* 0x000ea4000c1e1500 */
[----:B--2---:R2:W3:Y:S01]  /*0330*/  I2F.S16 R29, R4 ;  /* 0x00000004001d7306 */ /* 0x0044e20000101400 */
[----:B------:R-:W-:Y:S05]  /*0340*/  BRA `(.L_x_4476) ;  /* 0x0000000800f47947 */ /* 0x000fea0003800000 */
.L_x_4472:
        /* <DEDUP_REMOVED lines=8> */
.L_x_4480:
[----:B------:R-:W2:Y:S02]  /*03d0*/  LDG.E.U16 R4, desc[UR36][R4.64] ;  /* 0x0000002404047981 */ /* 0x000ea4000c1e1500 */
[----:B--2---:R-:W-:Y:S01]  /*03e0*/  HADD2.F32 R29, -RZ, R4.H0_H0 ;  /* 0x20000004ff1d7230 */ /* 0x004fe20000004100 */
[----:B------:R-:W-:Y:S06]  /*03f0*/  BRA `(.L_x_4476) ;  /* 0x0000000800c87947 */ /* 0x000fec0003800000 */
.L_x_4479:
        /* <DEDUP_REMOVED lines=8> */
.L_x_4482:
[----:B------:R-:W2:Y:S02]  /*0480*/  LDG.E.U16 R4, desc[UR36][R4.64] ;  /* 0x0000002404047981 */ /* 0x000ea4000c1e1500 */
[----:B--2---:R-:W-:Y:S01]  /*0490*/  HADD2.F32 R29, -RZ, R4.H0_H0 ;  /* 0x20000004ff1d7230 */ /* 0x004fe20000004100 */
[----:B------:R-:W-:Y:S06]  /*04a0*/  BRA `(.L_x_4476) ;  /* 0x00000008009c7947 */ /* 0x000fec0003800000 */
.L_x_4481:
[----:B------:R-:W2:Y:S01]  /*04b0*/  LDG.E.64 R4, desc[UR36][R4.64] ;  /* 0x0000002404047981 */ /* 0x000ea2000c1e1b00 */
[----:B------:R-:W-:Y:S01]  /*04c0*/  UMOV UR4, 0xf0000000 ;  /* 0xf000000000047882 */ /* 0x000fe20000000000 */
[----:B------:R-:W-:Y:S01]  /*04d0*/  UMOV UR5, 0x380fffff ;  /* 0x380fffff00057882 */ /* 0x000fe20000000000 */
[----:B--2---:R-:W0:Y:S01]  /*04e0*/  F2F.F32.F64 R29, R4 ;  /* 0x00000004001d7310 */ /* 0x004e220000301000 */
[----:B------:R-:W-:-:S14]  /*04f0*/  DSETP.GEU.AND P0, PT, |R4|, UR4, PT ;  /* 0x0000000404007e2a */ /* 0x000fdc000bf0e200 */
[----:B0-----:R-:W-:Y:S01]  /*0500*/  @!P0 FMUL R29, R29, 1.175494350822287508e-38 ;  /* 0x008000001d1d8820 */ /* 0x001fe20000400000 */
[----:B------:R-:W-:Y:S06]  /*0510*/  BRA `(.L_x_4476) ;  /* 0x0000000800807947 */ /* 0x000fec0003800000 */
.L_x_4471:
        /* <DEDUP_REMOVED lines=12> */
.L_x_4485:
[----:B------:R-:W2:Y:S01]  /*05e0*/  LDG.E.64 R4, desc[UR36][R4.64] ;  /* 0x0000002404047981 */ /* 0x000ea2000c1e1b00 */
[----:B------:R-:W-:Y:S01]  /*05f0*/  UMOV UR4, 0xf0000000 ;  /* 0xf000000000047882 */ /* 0x000fe20000000000 */
[----:B------:R-:W-:Y:S01]  /*0600*/  UMOV UR5, 0x380fffff ;  /* 0x380fffff00057882 */ /* 0x000fe20000000000 */
[----:B--2---:R-:W0:Y:S01]  /*0610*/  F2F.F32.F64 R29, R4 ;  /* 0x00000004001d7310 */ /* 0x004e220000301000 */
[----:B------:R-:W-:-:S14]  /*0620*/  DSETP.GEU.AND P0, PT, |R4|, UR4, PT ;  /* 0x0000000404007e2a */ /* 0x000fdc000bf0e200 */
[----:B0-----:R-:W-:Y:S01]  /*0630*/  @!P0 FMUL R29, R29, 1.175494350822287508e-38 ;  /* 0x008000001d1d8820 */ /* 0x001fe20000400000 */
[----:B------:R-:W-:Y:S06]  /*0640*/  BRA `(.L_x_4476) ;  /* 0x0000000800347947 */ /* 0x000fec0003800000 */
.L_x_4484:
        /* <DEDUP_REMOVED lines=16> */
[----:B------:R-:W-:-:S04]  /*0750*/  SEL R3, R3, RZ, P0 ;  /* 0x000000ff03037207 */ /* 0x000fc80000000000 */
[C---:B------:R-:W-:Y:S01]  /*0760*/  SHF.L.U32 R4, R0.reuse, R3, RZ ;  /* 0x0000000300047219 */ /* 0x040fe200000006ff */
[----:B------:R-:W-:Y:S02]  /*0770*/  IMAD R7, R3, R8, 0x3c000000 ;  /* 0x3c00000003077424 */ /* 0x000fe400078e0208 */
[----:B------:R-:W-:-:S03]  /*0780*/  VIADD R3, R0, 0xffffffff ;  /* 0xffffffff00037836 */ /* 0x000fc60000000000 */
[----:B------:R-:W-:Y:S02]  /*0790*/  LEA.HI R7, R4, R7, RZ, 0x1c ;  /* 0x0000000704077211 */ /* 0x000fe400078fe0ff */
[----:B------:R-:W-:Y:S02]  /*07a0*/  SHF.R.S32.HI R3, RZ, 0x1f, R3 ;  /* 0x0000001fff037819 */ /* 0x000fe40000011403 */
[----:B------:R-:W-:-:S04]  /*07b0*/  LOP3.LUT R6, R7, 0x7f800000, R6, 0xf8, !PT ;  /* 0x7f80000007067812 */ /* 0x000fc800078ef806 */
[----:B------:R-:W-:-:S04]  /*07c0*/  LOP3.LUT R6, R6, R3, RZ, 0x30, !PT ;  /* 0x0000000306067212 */ /* 0x000fc800078e30ff */
[----:B------:R-:W-:Y:S01]  /*07d0*/  LOP3.LUT R29, R6, 0x80000000, R29, 0xf8, !PT ;  /* 0x80000000061d7812 */ /* 0x000fe200078ef81d */
[----:B------:R-:W-:Y:S06]  /*07e0*/  BRA `(.L_x_4476) ;  /* 0x0000000400cc7947 */ /* 0x000fec0003800000 */
.L_x_4487:
        /* <DEDUP_REMOVED lines=14> */
.L_x_4486:
[----:B------:R-:W2:Y:S02]  /*08d0*/  LDG.E.U16 R4, desc[UR36][R4.64] ;  /* 0x0000002404047981 */ /* 0x000ea4000c1e1500 */
[----:B--2---:R-:W-:Y:S01]  /*08e0*/  IMAD.U32 R29, R4, 0x10000, RZ ;  /* 0x00010000041d7824 */ /* 0x004fe200078e00ff */
[----:B------:R-:W-:Y:S06]  /*08f0*/  BRA `(.L_x_4476) ;  /* 0x0000000400887947 */ /* 0x000fec0003800000 */
.L_x_4483:
        /* <DEDUP_REMOVED lines=11> */
.L_x_4490:
        /* <DEDUP_REMOVED lines=20> */
.L_x_4492:
[----:B------:R-:W-:Y:S05]  /*0af0*/  BSYNC B0 ;  /* 0x0000000000007941 */ /* 0x000fea0003800000 */
.L_x_4491:
[----:B------:R-:W-:Y:S01]  /*0b00*/  IMAD.SHL.U32 R3, R3, 0x100000, RZ ;  /* 0x0010000003037824 */ /* 0x000fe200078e00ff */
[----:B------:R-:W-:-:S04]  /*0b10*/  LEA R0, R0, 0x3b800000, 0x17 ;  /* 0x3b80000000007811 */ /* 0x000fc800078eb8ff */
[----:B------:R-:W-:Y:S01]  /*0b20*/  LOP3.LUT R29, R0, R3, R29, 0xfe, !PT ;  /* 0x00000003001d7212 */ /* 0x000fe200078efe1d */
[----:B------:R-:W-:Y:S06]  /*0b30*/  BRA `(.L_x_4476) ;  /* 0x0000000000f87947 */ /* 0x000fec0003800000 */
.L_x_4489:
        /* <DEDUP_REMOVED lines=20> */
.L_x_4494:
[----:B------:R-:W-:Y:S05]  /*0c80*/  BSYNC B0 ;  /* 0x0000000000007941 */ /* 0x000fea0003800000 */
.L_x_4493:
[----:B------:R-:W-:Y:S01]  /*0c90*/  IMAD.SHL.U32 R3, R3, 0x200000, RZ ;  /* 0x0020000003037824 */ /* 0x000fe200078e00ff */
[----:B------:R-:W-:-:S04]  /*0ca0*/  LEA R0, R0, 0x37800000, 0x17 ;  /* 0x3780000000007811 */ /* 0x000fc800078eb8ff */
[----:B------:R-:W-:Y:S01]  /*0cb0*/  LOP3.LUT R29, R0, R3, R29, 0xfe, !PT ;  /* 0x00000003001d7212 */ /* 0x000fe200078efe1d */
[----:B------:R-:W-:Y:S06]  /*0cc0*/  BRA `(.L_x_4476) ;  /* 0x0000000000947947 */ /* 0x000fec0003800000 */
.L_x_4488:
        /* <DEDUP_REMOVED lines=14> */
.L_x_4475:
        /* <DEDUP_REMOVED lines=16> */
.L_x_4497:
[----:B------:R-:W-:Y:S01]  /*0eb0*/  IMAD.MOV.U32 R29, RZ, RZ, RZ ;  /* 0x000000ffff1d7224 */ /* 0x000fe200078e00ff */
[----:B------:R-:W-:Y:S06]  /*0ec0*/  BRA `(.L_x_4476) ;  /* 0x0000000000147947 */ /* 0x000fec0003800000 */
.L_x_4496:
[----:B------:R-:W2:Y:S02]  /*0ed0*/  LDG.E.64 R4, desc[UR36][R4.64] ;  /* 0x0000002404047981 */ /* 0x000ea4000c1e1b00 */
[----:B--2---:R0:W1:Y:S01]  /*0ee0*/  I2F.U64 R29, R4 ;  /* 0x00000004001d7312 */ /* 0x0040620000301000 */
[----:B------:R-:W-:Y:S05]  /*0ef0*/  BRA `(.L_x_4476) ;  /* 0x0000000000087947 */ /* 0x000fea0003800000 */
.L_x_4495:
[----:B------:R-:W2:Y:S02]  /*0f00*/  LDG.E R4, desc[UR36][R4.64] ;  /* 0x0000002404047981 */ /* 0x000ea4000c1e1900 */
[----:B--2---:R-:W-:-:S07]  /*0f10*/  I2FP.F32.U32 R29, R4 ;  /* 0x00000004001d7245 */ /* 0x004fce0000201000 */
.L_x_4476:
[----:B------:R-:W-:Y:S05]  /*0f20*/  BSYNC B6 ;  /* 0x0000000000067941 */ /* 0x000fea0003800000 */
.L_x_4470:
[----:B0-2-4-:R-:W0:Y:S01]  /*0f30*/  LDC.64 R4, c[0x0][0x228] ;  /* 0x00008a00ff047b82 */ /* 0x015e220000000a00 */
[----:B------:R-:W-:Y:S01]  /*0f40*/  PRMT R0, R18, 0x9910, RZ ;  /* 0x0000991012007816 */ /* 0x000fe200000000ff */
[----:B------:R-:W-:Y:S01]  /*0f50*/  ULDC UR4, c[0x0][0x23c] ;  /* 0x00008f0000047ab9 */ /* 0x000fe20000000800 */
[----:B------:R-:W-:Y:S01]  /*0f60*/  BSSY B6, `(.L_x_4498) ;  /* 0x00000df000067945 */ /* 0x000fe20003800000 */
        /* <DEDUP_REMOVED lines=16> */
.L_x_4502:
[----:B------:R-:W2:Y:S02]  /*1070*/  LDG.E.U8 R4, desc[UR36][R4.64] ;  /* 0x0000002404047981 */ /* 0x000ea4000c1e1100 */
[----:B--2---:R-:W-:Y:S01]  /*1080*/  I2FP.F32.U32 R26, R4 ;  /* 0x00000004001a7245 */ /* 0x004fe20000201000 */
[----:B------:R-:W-:Y:S06]  /*1090*/  BRA `(.L_x_4504) ;  /* 0x0000000c002c7947 */ /* 0x000fec0003800000 */
.L_x_4501:
        /* <DEDUP_REMOVED lines=9> */
.L_x_4506:
[----:B------:R-:W2:Y:S02]  /*1130*/  LDG.E R4, desc[UR36][R4.64] ;  /* 0x0000002404047981 */ /* 0x000ea4000c1e1900 */
[----:B--2---:R-:W-:Y:S01]  /*1140*/  I2FP.F32.S32 R26, R4 ;  /* 0x00000004001a7245 */ /* 0x004fe20000201400 */
[----:B------:R-:W-:Y:S06]  /*1150*/  BRA `(.L_x_4504) ;  /* 0x0000000800fc7947 */ /* 0x000fec0003800000 */
.L_x_4505:
[----:B------:R-:W2:Y:S02]  /*1160*/  LDG.E.U16 R4, desc[UR36][R4.64] ;  /* 0x0000002404047981 */ /* 0x000ea4000c1e1500 */
[----:B--2---:R0:W2:Y:S01]  /*1170*/  I2F.S16 R26, R4 ;  /* 0x00000004001a7306 */ /* 0x0040a20000101400 */
[----:B------:R-:W-:Y:S05]  /*1180*/  BRA `(.L_x_4504) ;  /* 0x0000000800f07947 */ /* 0x000fea0003800000 */
.L_x_4500:
        /* <DEDUP_REMOVED lines=8> */
.L_x_4508:
[----:B------:R-:W2:Y:S02]  /*1210*/  LDG.E.U16 R4, desc[UR36][R4.64] ;  /* 0x0000002404047981 */ /* 0x000ea4000c1e1500 */
[----:B--2---:R-:W-:Y:S01]  /*1220*/  HADD2.F32 R26, -RZ, R4.H0_H0 ;  /* 0x20000004ff1a7230 */ /* 0x004fe20000004100 */
[----:B------:R-:W-:Y:S06]  /*1230*/  BRA `(.L_x_4504) ;  /* 0x0000000800c47947 */ /* 0x000fec0003800000 */
.L_x_4507:
        /* <DEDUP_REMOVED lines=8> */
.L_x_4510:
[----:B------:R-:W2:Y:S02]  /*12c0*/  LDG.E.U16 R4, desc[UR36][R4.64] ;  /* 0x0000002404047981 */ /* 0x000ea4000c1e1500 */
[----:B--2---:R-:W-:Y:S01]  /*12d0*/  HADD2.F32 R26, -RZ, R4.H0_H0 ;  /* 0x20000004ff1a7230 */ /* 0x004fe20000004100 */
[----:B------:R-:W-:Y:S06]  /*12e0*/  BRA `(.L_x_4504) ;  /* 0x0000000800987947 */ /* 0x000fec0003800000 */
.L_x_4509:
[----:B------:R-:W2:Y:S01]  /*12f0*/  LDG.E.64 R4, desc[UR36][R4.64] ;  /* 0x0000002404047981 */ /* 0x000ea2000c1e1b00 */
[----:B------:R-:W-:Y:S01]  /*1300*/  UMOV UR4, 0xf0000000 ;  /* 0xf000000000047882 */ /* 0x000fe20000000000 */
[----:B------:R-:W-:Y:S01]  /*1310*/  UMOV UR5, 0x380fffff ;  /* 0x380fffff00057882 */ /* 0x000fe20000000000 */
[----:B--2---:R-:W0:Y:S01]  /*1320*/  F2F.F32.F64 R26, R4 ;  /* 0x00000004001a7310 */ /* 0x004e220000301000 */
[----:B------:R-:W-:-:S14]  /*1330*/  DSETP.GEU.AND P0, PT, |R4|, UR4, PT ;  /* 0x0000000404007e2a */ /* 0x000fdc000bf0e200 */
[----:B0-----:R-:W-:Y:S01]  /*1340*/  @!P0 FMUL R26, R26, 1.175494350822287508e-38 ;  /* 0x008000001a1a8820 */ /* 0x001fe20000400000 */
[----:B------:R-:W-:Y:S06]  /*1350*/  BRA `(.L_x_4504) ;  /* 0x00000008007c7947 */ /* 0x000fec0003800000 */
.L_x_4499:
        /* <DEDUP_REMOVED lines=12> */
.L_x_4513:
[----:B------:R-:W2:Y:S01]  /*1420*/  LDG.E.64 R4, desc[UR36][R4.64] ;  /* 0x0000002404047981 */ /* 0x000ea2000c1e1b00 */
[----:B------:R-:W-:Y:S01]  /*1430*/  UMOV UR4, 0xf0000000 ;  /* 0xf000000000047882 */ /* 0x000fe20000000000 */
[----:B------:R-:W-:Y:S01]  /*1440*/  UMOV UR5, 0x380fffff ;  /* 0x380fffff00057882 */ /* 0x000fe20000000000 */
[----:B--2---:R-:W0:Y:S01]  /*1450*/  F2F.F32.F64 R26, R4 ;  /* 0x00000004001a7310 */ /* 0x004e220000301000 */
[----:B------:R-:W-:-:S14]  /*1460*/  DSETP.GEU.AND P0, PT, |R4|, UR4, PT ;  /* 0x0000000404007e2a */ /* 0x000fdc000bf0e200 */
[----:B0-----:R-:W-:Y:S01]  /*1470*/  @!P0 FMUL R26, R26, 1.175494350822287508e-38 ;  /* 0x008000001a1a8820 */ /* 0x001fe20000400000 */
[----:B------:R-:W-:Y:S06]  /*1480*/  BRA `(.L_x_4504) ;  /* 0x0000000800307947 */ /* 0x000fec0003800000 */
.L_x_4512:
        /* <DEDUP_REMOVED lines=26> */
.L_x_4515:
        /* <DEDUP_REMOVED lines=8> */
[----:B------:R-:W-:Y:S01]  /*16b0*/  @P0 FMUL.FTZ R26, R3, 1.9259299443872358531e-34 ;  /* 0x07800000031a0820 */ /* 0x000fe20000410000 */
[----:B------:R-:W-:Y:S02]  /*16c0*/  IMAD.SHL.U32 R3, R4, 0x1000000, RZ ;  /* 0x0100000004037824 */ /* 0x000fe400078e00ff */
[----:B------:R-:W-:-:S05]  /*16d0*/  @!P0 FADD.FTZ R26, R0, -0.5 ;  /* 0xbf000000001a8421 */ /* 0x000fca0000010000 */
[----:B------:R-:W-:Y:S01]  /*16e0*/  LOP3.LUT R26, R26, 0x80000000, R3, 0xf8, !PT ;  /* 0x800000001a1a7812 */ /* 0x000fe200078ef803 */
[----:B------:R-:W-:Y:S06]  /*16f0*/  BRA `(.L_x_4504) ;  /* 0x0000000400947947 */ /* 0x000fec0003800000 */
.L_x_4514:
[----:B------:R-:W2:Y:S02]  /*1700*/  LDG.E.U16 R4, desc[UR36][R4.64] ;  /* 0x0000002404047981 */ /* 0x000ea4000c1e1500 */
[----:B--2---:R-:W-:Y:S01]  /*1710*/  IMAD.U32 R26, R4, 0x10000, RZ ;  /* 0x00010000041a7824 */ /* 0x004fe200078e00ff */
[----:B------:R-:W-:Y:S06]  /*1720*/  BRA `(.L_x_4504) ;  /* 0x0000000400887947 */ /* 0x000fec0003800000 */
.L_x_4511:
        /* <DEDUP_REMOVED lines=11> */
.L_x_4518:
        /* <DEDUP_REMOVED lines=20> */
.L_x_4520:
[----:B------:R-:W-:Y:S05]  /*1920*/  BSYNC B0 ;  /* 0x0000000000007941 */ /* 0x000fea0003800000 */
.L_x_4519:
[----:B------:R-:W-:Y:S01]  /*1930*/  IMAD.SHL.U32 R3, R3, 0x100000, RZ ;  /* 0x0010000003037824 */ /* 0x000fe200078e00ff */
[----:B------:R-:W-:-:S04]  /*1940*/  LEA R5, R0, 0x3b800000, 0x17 ;  /* 0x3b80000000057811 */ /* 0x000fc800078eb8ff */
[----:B------:R-:W-:Y:S01]  /*1950*/  LOP3.LUT R26, R5, R3, R26, 0xfe, !PT ;  /* 0x00000003051a7212 */ /* 0x000fe200078efe1a */
[----:B------:R-:W-:Y:S06]  /*1960*/  BRA `(.L_x_4504) ;  /* 0x0000000000f87947 */ /* 0x000fec0003800000 */
.L_x_4517:
        /* <DEDUP_REMOVED lines=20> */
.L_x_4522:
[----:B------:R-:W-:Y:S05]  /*1ab0*/  BSYNC B0 ;  /* 0x0000000000007941 */ /* 0x000fea0003800000 */
.L_x_4521:
[----:B------:R-:W-:Y:S01]  /*1ac0*/  IMAD.SHL.U32 R3, R3, 0x200000, RZ ;  /* 0x0020000003037824 */ /* 0x000fe200078e00ff */
[----:B------:R-:W-:-:S04]  /*1ad0*/  LEA R5, R0, 0x37800000, 0x17 ;  /* 0x3780000000057811 */ /* 0x000fc800078eb8ff */
[----:B------:R-:W-:Y:S01]  /*1ae0*/  LOP3.LUT R26, R5, R3, R26, 0xfe, !PT ;  /* 0x00000003051a7212 */ /* 0x000fe200078efe1a */
[----:B------:R-:W-:Y:S06]  /*1af0*/  BRA `(.L_x_4504) ;  /* 0x0000000000947947 */ /* 0x000fec0003800000 */
.L_x_4516:
        /* <DEDUP_REMOVED lines=14> */
.L_x_4503:
        /* <DEDUP_REMOVED lines=16> */
.L_x_4525:
[----:B------:R-:W-:Y:S01]  /*1ce0*/  IMAD.MOV.U32 R26, RZ, RZ, RZ ;  /* 0x000000ffff1a7224 */ /* 0x000fe200078e00ff */
[----:B------:R-:W-:Y:S06]  /*1cf0*/  BRA `(.L_x_4504) ;  /* 0x0000000000147947 */ /* 0x000fec0003800000 */
.L_x_4524:
[----:B------:R-:W2:Y:S02]  /*1d00*/  LDG.E.64 R26, desc[UR36][R4.64] ;  /* 0x00000024041a7981 */ /* 0x000ea4000c1e1b00 */
[----:B--2---:R0:W2:Y:S01]  /*1d10*/  I2F.U64 R26, R26 ;  /* 0x0000001a001a7312 */ /* 0x0040a20000301000 */
[----:B------:R-:W-:Y:S05]  /*1d20*/  BRA `(.L_x_4504) ;  /* 0x0000000000087947 */ /* 0x000fea0003800000 */
.L_x_4523:
[----:B------:R-:W2:Y:S02]  /*1d30*/  LDG.E R4, desc[UR36][R4.64] ;  /* 0x0000002404047981 */ /* 0x000ea4000c1e1900 */
[----:B--2---:R-:W-:-:S07]  /*1d40*/  I2FP.F32.U32 R26, R4 ;  /* 0x00000004001a7245 */ /* 0x004fce0000201000 */
.L_x_4504:
[----:B------:R-:W-:Y:S05]  /*1d50*/  BSYNC B6 ;  /* 0x0000000000067941 */ /* 0x000fea0003800000 */
.L_x_4498:
[----:B------:R-:W0:Y:S02]  /*1d60*/  S2R R16, SR_TID.X ;  /* 0x0000000000107919 */ /* 0x000e240000002100 */
[----:B0-----:R-:W-:-:S07]  /*1d70*/  VIADD R16, R16, 0x80 ;  /* 0x0000008010107836 */ /* 0x001fce0000000000 */
.L_x_4469:
[----:B------:R-:W-:Y:S05]  /*1d80*/  BSYNC B7 ;  /* 0x0000000000077941 */ /* 0x000fea0003800000 */
.L_x_4468:
[----:B------:R-:W-:Y:S01]  /*1d90*/  ISETP.GE.AND P0, PT, R16, R17, PT ;  /* 0x000000111000720c */ /* 0x000fe20003f06270 */
[----:B------:R-:W-:Y:S01]  /*1da0*/  BSSY B7, `(.L_x_4526) ;  /* 0x00001cb000077945 */ /* 0x000fe20003800000 */
[----:B------:R-:W-:-:S11]  /*1db0*/  IMAD.MOV.U32 R27, RZ, RZ, RZ ;  /* 0x000000ffff1b7224 */ /* 0x000fd600078e00ff */
[----:B------:R-:W-:Y:S05]  /*1dc0*/  @P0 BRA `(.L_x_4527) ;  /* 0x0000001c00200947 */ /* 0x000fea0003800000 */
[----:B----4-:R-:W0:Y:S01]  /*1dd0*/  LDC.64 R4, c[0x0][0x220] ;  /* 0x00008800ff047b82 */ /* 0x010e220000000a00 */
        /* <DEDUP_REMOVED lines=17> */
[----:B------:R-:W4:Y:S02]  /*1ef0*/  LDG.E.S8 R4, desc[UR36][R4.64] ;  /* 0x0000002404047981 */ /* 0x000f24000c1e1300 */
[----:B----4-:R0:W4:Y:S01]  /*1f00*/  I2F.S16 R22, R4 ;  /* 0x0000000400167306 */ /* 0x0101220000101400 */
[----:B------:R-:W-:Y:S05]  /*1f10*/  BRA `(.L_x_4534) ;  /* 0x0000000c00387947 */ /* 0x000fea0003800000 */
.L_x_4532:
[----:B------:R-:W4:Y:S02]  /*1f20*/  LDG.E.U8 R4, desc[UR36][R4.64] ;  /* 0x0000002404047981 */ /* 0x000f24000c1e1100 */
[----:B----4-:R-:W-:Y:S01]  /*1f30*/  I2FP.F32.U32 R22, R4 ;  /* 0x0000000400167245 */ /* 0x010fe20000201000 */
[----:B------:R-:W-:Y:S06]  /*1f40*/  BRA `(.L_x_4534) ;  /* 0x0000000c002c7947 */ /* 0x000fec0003800000 */
.L_x_4531:
[----:B------:R-:W-:-:S13]  /*1f50*/  ISETP.NE.AND P0, PT, R0, 0x2, PT ;  /* 0x000000020000780c */ /* 0x000fda0003f05270 */
[----:B------:R-:W-:Y:S05]  /*1f60*/  @!P0 BRA `(.L_x_4535) ;  /* 0x0000000000288947 */ /* 0x000fea0003800000 */
[----:B------:R-:W-:-:S13]  /*1f70*/  ISETP.NE.AND P0, PT, R0, 0x3, PT ;  /* 0x000000030000780c */ /* 0x000fda0003f05270 */
[----:B------:R-:W-:Y:S05]  /*1f80*/  @!P0 BRA `(.L_x_4536) ;  /* 0x0000000000148947 */ /* 0x000fea0003800000 */
[----:B------:R-:W-:-:S13]  /*1f90*/  ISETP.NE.AND P0, PT, R0, 0x4, PT ;  /* 0x000000040000780c */ /* 0x000fda0003f05270 */
[----:B------:R-:W-:Y:S05]  /*1fa0*/  @P0 BRA `(.L_x_4533) ;  /* 0x0000000800b80947 */ /* 0x000fea0003800000 */
[----:B------:R-:W4:Y:S02]  /*1fb0*/  LDG.E.64 R4, desc[UR36][R4.64] ;  /* 0x0000002404047981 */ /* 0x000f24000c1e1b00 */
[----:B----4-:R0:W4:Y:S01]  /*1fc0*/  I2F.S64 R22, R4 ;  /* 0x0000000400167312 */ /* 0x0101220000301400 */
[----:B------:R-:W-:Y:S05]  /*1fd0*/  BRA `(.L_x_4534) ;  /* 0x0000000c00087947 */ /* 0x000fea0003800000 */
.L_x_4536:
[----:B------:R-:W4:Y:S02]  /*1fe0*/  LDG.E R4, desc[UR36][R4.64] ;  /* 0x0000002404047981 */ /* 0x000f24000c1e1900 */
[----:B----4-:R-:W-:Y:S01]  /*1ff0*/  I2FP.F32.S32 R22, R4 ;  /* 0x0000000400167245 */ /* 0x010fe20000201400 */
[----:B------:R-:W-:Y:S06]  /*2000*/  BRA `(.L_x_4534) ;  /* 0x0000000800fc7947 */ /* 0x000fec0003800000 */
.L_x_4535:
[----:B------:R-:W4:Y:S02]  /*2010*/  LDG.E.U16 R4, desc[UR36][R4.64] ;  /* 0x0000002404047981 */ /* 0x000f24000c1e1500 */
[----:B----4-:R0:W4:Y:S01]  /*2020*/  I2F.S16 R22, R4 ;  /* 0x0000000400167306 */ /* 0x0101220000101400 */
[----:B------:R-:W-:Y:S05]  /*2030*/  BRA `(.L_x_4534) ;  /* 0x0000000800f07947 */ /* 0x000fea0003800000 */
.L_x_4530:
        /* <DEDUP_REMOVED lines=8> */
.L_x_4538:
[----:B------:R-:W4:Y:S02]  /*20c0*/  LDG.E.U16 R4, desc[UR36][R4.64] ;  /* 0x0000002404047981 */ /* 0x000f24000c1e1500 */
[----:B----4-:R-:W-:Y:S01]  /*20d0*/  HADD2.F32 R22, -RZ, R4.H0_H0 ;  /* 0x20000004ff167230 */ /* 0x010fe20000004100 */
[----:B------:R-:W-:Y:S06]  /*20e0*/  BRA `(.L_x_4534) ;  /* 0x0000000800c47947 */ /* 0x000fec0003800000 */
.L_x_4537:
        /* <DEDUP_REMOVED lines=8> */
.L_x_4540:
[----:B------:R-:W4:Y:S02]  /*2170*/  LDG.E.U16 R4, desc[UR36][R4.64] ;  /* 0x0000002404047981 */ /* 0x000f24000c1e1500 */
[----:B----4-:R-:W-:Y:S01]  /*2180*/  HADD2.F32 R22, -RZ, R4.H0_H0 ;  /* 0x20000004ff167230 */ /* 0x010fe20000004100 */
[----:B------:R-:W-:Y:S06]  /*2190*/  BRA `(.L_x_4534) ;  /* 0x0000000800987947 */ /* 0x000fec0003800000 */
.L_x_4539:
[----:B------:R-:W4:Y:S01]  /*21a0*/  LDG.E.64 R4, desc[UR36][R4.64] ;  /* 0x0000002404047981 */ /* 0x000f22000c1e1b00 */
[----:B------:R-:W-:Y:S01]  /*21b0*/  UMOV UR4, 0xf0000000 ;  /* 0xf000000000047882 */ /* 0x000fe20000000000 */
[----:B------:R-:W-:Y:S01]  /*21c0*/  UMOV UR5, 0x380fffff ;  /* 0x380fffff00057882 */ /* 0x000fe20000000000 */
[----:B----4-:R-:W0:Y:S01]  /*21d0*/  F2F.F32.F64 R22, R4 ;  /* 0x0000000400167310 */ /* 0x010e220000301000 */
[----:B------:R-:W-:-:S14]  /*21e0*/  DSETP.GEU.AND P0, PT, |R4|, UR4, PT ;  /* 0x0000000404007e2a */ /* 0x000fdc000bf0e200 */
[----:B0-----:R-:W-:Y:S01]  /*21f0*/  @!P0 FMUL R22, R22, 1.175494350822287508e-38 ;  /* 0x0080000016168820 */ /* 0x001fe20000400000 */
[----:B------:R-:W-:Y:S06]  /*2200*/  BRA `(.L_x_4534) ;  /* 0x00000008007c7947 */ /* 0x000fec0003800000 */
.L_x_4529:
        /* <DEDUP_REMOVED lines=8> */
[----:B------:R-:W4:Y:S02]  /*2290*/  LDG.E.U8 R4, desc[UR36][R4.64] ;  /* 0x0000002404047981 */ /* 0x000f24000c1e1100 */
[----:B----4-:R-:W-:-:S04]  /*22a0*/  ISETP.NE.AND P0, PT, R4, RZ, PT ;  /* 0x000000ff0400720c */ /* 0x010fc80003f05270 */
[----:B------:R-:W-:Y:S01]  /*22b0*/  FSEL R22, RZ, 1, !P0 ;  /* 0x3f800000ff167808 */ /* 0x000fe20004000000 */
[----:B------:R-:W-:Y:S08]  /*22c0*/  BRA `(.L_x_4534) ;  /* 0x00000008004c7947 */ /* 0x000ff00003800000 */
.L_x_4543:
[----:B------:R-:W4:Y:S01]  /*22d0*/  LDG.E.64 R4, desc[UR36][R4.64] ;  /* 0x0000002404047981 */ /* 0x000f22000c1e1b00 */
[----:B------:R-:W-:Y:S01]  /*22e0*/  UMOV UR4, 0xf0000000 ;  /* 0xf000000000047882 */ /* 0x000fe20000000000 */
[----:B------:R-:W-:Y:S01]  /*22f0*/  UMOV UR5, 0x380fffff ;  /* 0x380fffff00057882 */ /* 0x000fe20000000000 */
[----:B----4-:R-:W0:Y:S01]  /*2300*/  F2F.F32.F64 R22, R4 ;  /* 0x0000000400167310 */ /* 0x010e220000301000 */
[----:B------:R-:W-:-:S14]  /*2310*/  DSETP.GEU.AND P0, PT, |R4|, UR4, PT ;  /* 0x0000000404007e2a */ /* 0x000fdc000bf0e200 */
[----:B0-----:R-:W-:Y:S01]  /*2320*/  @!P0 FMUL R22, R22, 1.175494350822287508e-38 ;  /* 0x0080000016168820 */ /* 0x001fe20000400000 */
[----:B------:R-:W-:Y:S06]  /*2330*/  BRA `(.L_x_4534) ;  /* 0x0000000800307947 */ /* 0x000fec0003800000 */
.L_x_4542:
[----:B------:R-:W-:-:S13]  /*2340*/  ISETP.NE.AND P0, PT, R0, 0xf, PT ;  /* 0x0000000f0000780c */ /* 0x000fda0003f05270 */
[----:B------:R-:W-:Y:S05]  /*2350*/  @!P0 BRA `(.L_x_4544) ;  /* 0x0000000000948947 */ /* 0x000fea0003800000 */
[----:B------:R-:W-:-:S13]  /*2360*/  ISETP.NE.AND P0, PT, R0, 0x17, PT ;  /* 0x000000170000780c */ /* 0x000fda0003f05270 */
[----:B------:R-:W-:Y:S05]  /*2370*/  @!P0 BRA `(.L_x_4545) ;  /* 0x0000000000588947 */ /* 0x000fea0003800000 */
[----:B------:R-:W-:-:S13]  /*2380*/  ISETP.NE.AND P0, PT, R0, 0x18, PT ;  /* 0x000000180000780c */ /* 0x000fda0003f05270 */
[----:B------:R-:W-:Y:S05]  /*2390*/  @P0 BRA `(.L_x_4533) ;  /* 0x0000000400bc0947 */ /* 0x000fea0003800000 */
[----:B------:R-:W4:Y:S01]  /*23a0*/  LDG.E.U8 R22, desc[UR36][R4.64] ;  /* 0x0000002404167981 */ /* 0x000f22000c1e1100 */
[----:B------:R-:W-:Y:S02]  /*23b0*/  IMAD.MOV.U32 R8, RZ, RZ, -0x800000 ;  /* 0xff800000ff087424 */ /* 0x000fe400078e00ff */
[----:B----4-:R-:W-:-:S05]  /*23c0*/  IMAD.SHL.U32 R22, R22, 0x1000000, RZ ;  /* 0x0100000016167824 */ /* 0x010fca00078e00ff */
        /* <DEDUP_REMOVED lines=17> */
.L_x_4545:
[----:B------:R-:W4:Y:S02]  /*24e0*/  LDG.E.U8 R4, desc[UR36][R4.64] ;  /* 0x0000002404047981 */ /* 0x000f24000c1e1100 */
[----:B----4-:R-:W-:-:S05]  /*24f0*/  IMAD.SHL.U32 R0, R4, 0x2000000, RZ ;  /* 0x0200000004007824 */ /* 0x010fca00078e00ff */
        /* <DEDUP_REMOVED lines=11> */
.L_x_4544:
[----:B------:R-:W4:Y:S02]  /*25b0*/  LDG.E.U16 R4, desc[UR36][R4.64] ;  /* 0x0000002404047981 */ /* 0x000f24000c1e1500 */
[----:B----4-:R-:W-:Y:S01]  /*25c0*/  IMAD.U32 R22, R4, 0x10000, RZ ;  /* 0x0001000004167824 */ /* 0x010fe200078e00ff */
[----:B------:R-:W-:Y:S06]  /*25d0*/  BRA `(.L_x_4534) ;  /* 0x0000000400887947 */ /* 0x000fec0003800000 */
.L_x_4541:
        /* <DEDUP_REMOVED lines=8> */
[----:B------:R-:W4:Y:S02]  /*2660*/  LDG.E.U16 R4, desc[UR36][R4.64] ;  /* 0x0000002404047981 */ /* 0x000f24000c1e1500 */
[----:B----4-:R-:W-:Y:S01]  /*2670*/  I2FP.F32.U32 R22, R4 ;  /* 0x0000000400167245 */ /* 0x010fe20000201000 */
[----:B------:R-:W-:Y:S06]  /*2680*/  BRA `(.L_x_4534) ;  /* 0x00000004005c7947 */ /* 0x000fec0003800000 */
.L_x_4548:
[----:B------:R-:W4:Y:S01]  /*2690*/  LDG.E.U8 R3, desc[UR36][R4.64] ;  /* 0x0000002404037981 */ /* 0x000f22000c1e1100 */
[----:B------:R-:W-:Y:S01]  /*26a0*/  IMAD.MOV.U32 R22, RZ, RZ, RZ ;  /* 0x000000ffff167224 */ /* 0x000fe200078e00ff */
[----:B----4-:R-:W-:-:S13]  /*26b0*/  ISETP.NE.AND P0, PT, R3, RZ, PT ;  /* 0x000000ff0300720c */ /* 0x010fda0003f05270 */
        /* <DEDUP_REMOVED lines=17> */
.L_x_4550:
[----:B------:R-:W-:Y:S05]  /*27d0*/  BSYNC B0 ;  /* 0x0000000000007941 */ /* 0x000fea0003800000 */
.L_x_4549:
[----:B------:R-:W-:Y:S01]  /*27e0*/  IMAD.SHL.U32 R3, R3, 0x100000, RZ ;  /* 0x0010000003037824 */ /* 0x000fe200078e00ff */
[----:B------:R-:W-:-:S04]  /*27f0*/  LEA R5, R0, 0x3b800000, 0x17 ;  /* 0x3b80000000057811 */ /* 0x000fc800078eb8ff */
[----:B------:R-:W-:Y:S01]  /*2800*/  LOP3.LUT R22, R5, R3, R22, 0xfe, !PT ;  /* 0x0000000305167212 */ /* 0x000fe200078efe16 */
[----:B------:R-:W-:Y:S06]  /*2810*/  BRA `(.L_x_4534) ;  /* 0x0000000000f87947 */ /* 0x000fec0003800000 */
.L_x_4547:
        /* <DEDUP_REMOVED lines=20> */
.L_x_4552:
[----:B------:R-:W-:Y:S05]  /*2960*/  BSYNC B0 ;  /* 0x0000000000007941 */ /* 0x000fea0003800000 */
.L_x_4551:
[----:B------:R-:W-:Y:S01]  /*2970*/  IMAD.SHL.U32 R3, R3, 0x200000, RZ ;  /* 0x0020000003037824 */ /* 0x000fe200078e00ff */
[----:B------:R-:W-:-:S04]  /*2980*/  LEA R5, R0, 0x37800000, 0x17 ;  /* 0x3780000000057811 */ /* 0x000fc800078eb8ff */
[----:B------:R-:W-:Y:S01]  /*2990*/  LOP3.LUT R22, R5, R3, R22, 0xfe, !PT ;  /* 0x0000000305167212 */ /* 0x000fe200078efe16 */
[----:B------:R-:W-:Y:S06]  /*29a0*/  BRA `(.L_x_4534) ;  /* 0x0000000000947947 */ /* 0x000fec0003800000 */
.L_x_4546:
[----:B------:R-:W-:-:S13]  /*29b0*/  ISETP.NE.AND P0, PT, R0, 0x1c, PT ;  /* 0x0000001c0000780c */ /* 0x000fda0003f05270 */
[----:B------:R-:W-:Y:S05]  /*29c0*/  @!P0 BRA `(.L_x_4553) ;  /* 0x0000000000848947 */ /* 0x000fea0003800000 */
[----:B------:R-:W-:-:S13]  /*29d0*/  ISETP.NE.AND P0, PT, R0, 0x1d, PT ;  /* 0x0000001d0000780c */ /* 0x000fda0003f05270 */
[----:B------:R-:W-:Y:S05]  /*29e0*/  @!P0 BRA `(.L_x_4554) ;  /* 0x0000000000708947 */ /* 0x000fea0003800000 */
[----:B------:R-:W-:-:S13]  /*29f0*/  ISETP.NE.AND P0, PT, R0, 0x2c, PT ;  /* 0x0000002c0000780c */ /* 0x000fda0003f05270 */
[----:B------:R-:W-:Y:S05]  /*2a00*/  @P0 BRA `(.L_x_4533) ;  /* 0x0000000000200947 */ /* 0x000fea0003800000 */
[----:B------:R-:W4:Y:S01]  /*2a10*/  LDG.E.U8 R4, desc[UR36][R4.64] ;  /* 0x0000002404047981 */ /* 0x000f22000c1e1100 */
[----:B------:R-:W-:Y:S01]  /*2a20*/  IMAD.MOV.U32 R22, RZ, RZ, 0x400000 ;  /* 0x00400000ff167424 */ /* 0x000fe200078e00ff */
[----:B----4-:R-:W-:-:S13]  /*2a30*/  ISETP.NE.AND P0, PT, R4, RZ, PT ;  /* 0x000000ff0400720c */ /* 0x010fda0003f05270 */
[----:B------:R-:W-:Y:S05]  /*2a40*/  @!P0 BRA `(.L_x_4534) ;  /* 0x00000000006c8947 */ /* 0x000fea0003800000 */
[----:B------:R-:W-:-:S13]  /*2a50*/  ISETP.NE.AND P0, PT, R4, 0xff, PT ;  /* 0x000000ff0400780c */ /* 0x000fda0003f05270 */
[----:B------:R-:W-:Y:S02]  /*2a60*/  @!P0 IMAD.MOV.U32 R22, RZ, RZ, 0x7f800001 ;  /* 0x7f800001ff168424 */ /* 0x000fe400078e00ff */
[----:B------:R-:W-:Y:S01]  /*2a70*/  @P0 IMAD.SHL.U32 R22, R4, 0x800000, RZ ;  /* 0x0080000004160824 */ /* 0x000fe200078e00ff */
[----:B------:R-:W-:Y:S06]  /*2a80*/  BRA `(.L_x_4534) ;  /* 0x00000000005c7947 */ /* 0x000fec0003800000 */
.L_x_4533:
        /* <DEDUP_REMOVED lines=15> */
[----:B0123-5:R-:W-:Y:S05]  /*2b80*/  CALL.ABS.NOINC R14 ;  /* 0x000000000e007343 */ /* 0x02ffea0003c00000 */
.L_x_4555:
[----:B------:R-:W-:Y:S01]  /*2b90*/  IMAD.MOV.U32 R22, RZ, RZ, RZ ;  /* 0x000000ffff167224 */ /* 0x000fe200078e00ff */
[----:B------:R-:W-:Y:S06]  /*2ba0*/  BRA `(.L_x_4534) ;  /* 0x0000000000147947 */ /* 0x000fec0003800000 */
.L_x_4554:
[----:B------:R-:W4:Y:S02]  /*2bb0*/  LDG.E.64 R4, desc[UR36][R4.64] ;  /* 0x0000002404047981 */ /* 0x000f24000c1e1b00 */
[----:B----4-:R0:W4:Y:S01]  /*2bc0*/  I2F.U64 R22, R4 ;  /* 0x0000000400167312 */ /* 0x0101220000301000 */
[----:B------:R-:W-:Y:S05]  /*2bd0*/  BRA `(.L_x_4534) ;  /* 0x0000000000087947 */ /* 0x000fea0003800000 */
.L_x_4553:
[----:B------:R-:W4:Y:S02]  /*2be0*/  LDG.E R4, desc[UR36][R4.64] ;  /* 0x0000002404047981 */ /* 0x000f24000c1e1900 */
[----:B----4-:R-:W-:-:S07]  /*2bf0*/  I2FP.F32.U32 R22, R4 ;  /* 0x0000000400167245 */ /* 0x010fce0000201000 */
.L_x_4534:
[----:B------:R-:W-:Y:S05]  /*2c00*/  BSYNC B6 ;  /* 0x0000000000067941 */ /* 0x000fea0003800000 */
.L_x_4528:
[----:B0-----:R-:W0:Y:S01]  /*2c10*/  LDC.64 R4, c[0x0][0x228] ;  /* 0x00008a00ff047b82 */ /* 0x001e220000000a00 */
        /* <DEDUP_REMOVED lines=19> */
.L_x_4560:
[----:B------:R-:W2:Y:S02]  /*2d50*/  LDG.E.U8 R4, desc[UR36][R4.64] ;  /* 0x0000002404047981 */ /* 0x000ea4000c1e1100 */
[----:B--2---:R-:W-:Y:S01]  /*2d60*/  I2FP.F32.U32 R27, R4 ;  /* 0x00000004001b7245 */ /* 0x004fe20000201000 */
[----:B------:R-:W-:Y:S06]  /*2d70*/  BRA `(.L_x_4562) ;  /* 0x0000000c002c7947 */ /* 0x000fec0003800000 */
.L_x_4559:
        /* <DEDUP_REMOVED lines=9> */
.L_x_4564:
[----:B------:R-:W2:Y:S02]  /*2e10*/  LDG.E R4, desc[UR36][R4.64] ;  /* 0x0000002404047981 */ /* 0x000ea4000c1e1900 */
[----:B--2---:R-:W-:Y:S01]  /*2e20*/  I2FP.F32.S32 R27, R4 ;  /* 0x00000004001b7245 */ /* 0x004fe20000201400 */
[----:B------:R-:W-:Y:S06]  /*2e30*/  BRA `(.L_x_4562) ;  /* 0x0000000800fc7947 */ /* 0x000fec0003800000 */
.L_x_4563:
[----:B------:R-:W2:Y:S02]  /*2e40*/  LDG.E.U16 R4, desc[UR36][R4.64] ;  /* 0x0000002404047981 */ /* 0x000ea4000c1e1500 */
[----:B--2---:R0:W2:Y:S01]  /*2e50*/  I2F.S16 R27, R4 ;  /* 0x00000004001b7306 */ /* 0x0040a20000101400 */
[----:B------:R-:W-:Y:S05]  /*2e60*/  BRA `(.L_x_4562) ;  /* 0x0000000800f07947 */ /* 0x000fea0003800000 */
.L_x_4558:
        /* <DEDUP_REMOVED lines=8> */
.L_x_4566:
[----:B------:R-:W2:Y:S02]  /*2ef0*/  LDG.E.U16 R4, desc[UR36][R4.64] ;  /* 0x0000002404047981 */ /* 0x000ea4000c1e1500 */
[----:B--2---:R-:W-:Y:S01]  /*2f00*/  HADD2.F32 R27, -RZ, R4.H0_H0 ;  /* 0x20000004ff1b7230 */ /* 0x004fe20000004100 */
[----:B------:R-:W-:Y:S06]  /*2f10*/  BRA `(.L_x_4562) ;  /* 0x0000000800c47947 */ /* 0x000fec0003800000 */
.L_x_4565:
        /* <DEDUP_REMOVED lines=8> */
.L_x_4568:
[----:B------:R-:W2:Y:S02]  /*2fa0*/  LDG.E.U16 R4, desc[UR36][R4.64] ;  /* 0x0000002404047981 */ /* 0x000ea4000c1e1500 */
[----:B--2---:R-:W-:Y:S01]  /*2fb0*/  HADD2.F32 R27, -RZ, R4.H0_H0 ;  /* 0x20000004ff1b7230 */ /* 0x004fe20000004100 */
[----:B------:R-:W-:Y:S06]  /*2fc0*/  BRA `(.L_x_4562) ;  /* 0x0000000800987947 */ /* 0x000fec0003800000 */
.L_x_4567:
[----:B------:R-:W2:Y:S01]  /*2fd0*/  LDG.E.64 R4, desc[UR36][R4.64] ;  /* 0x0000002404047981 */ /* 0x000ea2000c1e1b00 */
[----:B------:R-:W-:Y:S01]  /*2fe0*/  UMOV UR4, 0xf0000000 ;  /* 0xf000000000047882 */ /* 0x000fe20000000000 */
[----:B------:R-:W-:Y:S01]  /*2ff0*/  UMOV UR5, 0x380fffff ;  /* 0x380fffff00057882 */ /* 0x000fe20000000000 */
[----:B--2---:R-:W0:Y:S01]  /*3000*/  F2F.F32.F64 R27, R4 ;  /* 0x00000004001b7310 */ /* 0x004e220000301000 */
[----:B------:R-:W-:-:S14]  /*3010*/  DSETP.GEU.AND P0, PT, |R4|, UR4, PT ;  /* 0x0000000404007e2a */ /* 0x000fdc000bf0e200 */
[----:B0-----:R-:W-:Y:S01]  /*3020*/  @!P0 FMUL R27, R27, 1.175494350822287508e-38 ;  /* 0x008000001b1b8820 */ /* 0x001fe20000400000 */
[----:B------:R-:W-:Y:S06]  /*3030*/  BRA `(.L_x_4562) ;  /* 0x00000008007c7947 */ /* 0x000fec0003800000 */
.L_x_4557:
        /* <DEDUP_REMOVED lines=12> */
.L_x_4571:
[----:B------:R-:W2:Y:S01]  /*3100*/  LDG.E.64 R4, desc[UR36][R4.64] ;  /* 0x0000002404047981 */ /* 0x000ea2000c1e1b00 */
[----:B------:R-:W-:Y:S01]  /*3110*/  UMOV UR4, 0xf0000000 ;  /* 0xf000000000047882 */ /* 0x000fe20000000000 */
[----:B------:R-:W-:Y:S01]  /*3120*/  UMOV UR5, 0x380fffff ;  /* 0x380fffff00057882 */ /* 0x000fe20000000000 */
[----:B--2---:R-:W0:Y:S01]  /*3130*/  F2F.F32.F64 R27, R4 ;  /* 0x00000004001b7310 */ /* 0x004e220000301000 */
[----:B------:R-:W-:-:S14]  /*3140*/  DSETP.GEU.AND P0, PT, |R4|, UR4, PT ;  /* 0x0000000404007e2a */ /* 0x000fdc000bf0e200 */
[----:B0-----:R-:W-:Y:S01]  /*3150*/  @!P0 FMUL R27, R27, 1.175494350822287508e-38 ;  /* 0x008000001b1b8820 */ /* 0x001fe20000400000 */
[----:B------:R-:W-:Y:S06]  /*3160*/  BRA `(.L_x_4562) ;  /* 0x0000000800307947 */ /* 0x000fec0003800000 */
.L_x_4570:
        /* <DEDUP_REMOVED lines=26> */
.L_x_4573:
        /* <DEDUP_REMOVED lines=13> */
.L_x_4572:
[----:B------:R-:W2:Y:S02]  /*33e0*/  LDG.E.U16 R4, desc[UR36][R4.64] ;  /* 0x0000002404047981 */ /* 0x000ea4000c1e1500 */
[----:B--2---:R-:W-:Y:S01]  /*33f0*/  IMAD.U32 R27, R4, 0x10000, RZ ;  /* 0x00010000041b7824 */ /* 0x004fe200078e00ff */
[----:B------:R-:W-:Y:S06]  /*3400*/  BRA `(.L_x_4562) ;  /* 0x0000000400887947 */ /* 0x000fec0003800000 */
.L_x_4569:
        /* <DEDUP_REMOVED lines=11> */
.L_x_4576:
        /* <DEDUP_REMOVED lines=20> */
.L_x_4578:
[----:B------:R-:W-:Y:S05]  /*3600*/  BSYNC B0 ;  /* 0x0000000000007941 */ /* 0x000fea0003800000 */
.L_x_4577:
[----:B------:R-:W-:Y:S01]  /*3610*/  IMAD.SHL.U32 R3, R3, 0x100000, RZ ;  /* 0x0010000003037824 */ /* 0x000fe200078e00ff */
[----:B------:R-:W-:-:S04]  /*3620*/  LEA R0, R0, 0x3b800000, 0x17 ;  /* 0x3b80000000007811 */ /* 0x000fc800078eb8ff */
[----:B------:R-:W-:Y:S01]  /*3630*/  LOP3.LUT R27, R0, R3, R27, 0xfe, !PT ;  /* 0x00000003001b7212 */ /* 0x000fe200078efe1b */
[----:B------:R-:W-:Y:S06]  /*3640*/  BRA `(.L_x_4562) ;  /* 0x0000000000f87947 */ /* 0x000fec0003800000 */
.L_x_4575:
        /* <DEDUP_REMOVED lines=20> */
.L_x_4580:
[----:B------:R-:W-:Y:S05]  /*3790*/  BSYNC B0 ;  /* 0x0000000000007941 */ /* 0x000fea0003800000 */
.L_x_4579:
[----:B------:R-:W-:Y:S01]  /*37a0*/  IMAD.SHL.U32 R3, R3, 0x200000, RZ ;  /* 0x0020000003037824 */ /* 0x000fe200078e00ff */
[----:B------:R-:W-:-:S04]  /*37b0*/  LEA R0, R0, 0x37800000, 0x17 ;  /* 0x3780000000007811 */ /* 0x000fc800078eb8ff */
[----:B------:R-:W-:Y:S01]  /*37c0*/  LOP3.LUT R27, R0, R3, R27, 0xfe, !PT ;  /* 0x00000003001b7212 */ /* 0x000fe200078efe1b */
[----:B------:R-:W-:Y:S06]  /*37d0*/  BRA `(.L_x_4562) ;  /* 0x0000000000947947 */ /* 0x000fec0003800000 */
.L_x_4574:
        /* <DEDUP_REMOVED lines=14> */
.L_x_4561:
        /* <DEDUP_REMOVED lines=15> */
[----:B012345:R-:W-:Y:S05]  /*39b0*/  CALL.ABS.NOINC R14 ;  /* 0x000000000e007343 */ /* 0x03ffea0003c00000 */
.L_x_4583:
[----:B------:R-:W-:Y:S01]  /*39c0*/  IMAD.MOV.U32 R27, RZ, RZ, RZ ;  /* 0x000000ffff1b7224 */ /* 0x000fe200078e00ff */
[----:B------:R-:W-:Y:S06]  /*39d0*/  BRA `(.L_x_4562) ;  /* 0x0000000000147947 */ /* 0x000fec0003800000 */
.L_x_4582:
[----:B------:R-:W2:Y:S02]  /*39e0*/  LDG.E.64 R4, desc[UR36][R4.64] ;  /* 0x0000002404047981 */ /* 0x000ea4000c1e1b00 */
[----:B--2---:R0:W2:Y:S01]  /*39f0*/  I2F.U64 R27, R4 ;  /* 0x00000004001b7312 */ /* 0x0040a20000301000 */
[----:B------:R-:W-:Y:S05]  /*3a00*/  BRA `(.L_x_4562) ;  /* 0x0000000000087947 */ /* 0x000fea0003800000 */
.L_x_4581:
[----:B------:R-:W2:Y:S02]  /*3a10*/  LDG.E R4, desc[UR36][R4.64] ;  /* 0x0000002404047981 */ /* 0x000ea4000c1e1900 */
[----:B--2---:R-:W-:-:S07]  /*3a20*/  I2FP.F32.U32 R27, R4 ;  /* 0x00000004001b7245 */ /* 0x004fce0000201000 */
.L_x_4562:
[----:B------:R-:W-:Y:S05]  /*3a30*/  BSYNC B6 ;  /* 0x0000000000067941 */ /* 0x000fea0003800000 */
.L_x_4556:
[----:B------:R-:W-:-:S07]  /*3a40*/  VIADD R16, R16, 0x80 ;  /* 0x0000008010107836 */ /* 0x000fce0000000000 */
.L_x_4527:
[----:B------:R-:W-:Y:S05]  /*3a50*/  BSYNC B7 ;  /* 0x0000000000077941 */ /* 0x000fea0003800000 */
.L_x_4526:
[----:B------:R-:W-:Y:S01]  /*3a60*/  ISETP.GE.AND P0, PT, R16, R17, PT ;  /* 0x000000111000720c */ /* 0x000fe20003f06270 */
[----:B------:R-:W-:Y:S01]  /*3a70*/  BSSY B7, `(.L_x_4584) ;  /* 0x00001cd000077945 */ /* 0x000fe20003800000 */
[----:B------:R-:W-:Y:S01]  /*3a80*/  IMAD.MOV.U32 R23, RZ, RZ, RZ ;  /* 0x000000ffff177224 */ /* 0x000fe200078e00ff */
[----:B------:R-:W-:-:S10]  /*3a90*/  CS2R R24, SRZ ;  /* 0x0000000000187805 */ /* 0x000fd4000001ff00 */
[----:B------:R-:W-:Y:S05]  /*3aa0*/  @P0 BRA `(.L_x_4585) ;  /* 0x0000001c00240947 */ /* 0x000fea0003800000 */
[----:B0---4-:R-:W0:Y:S01]  /*3ab0*/  LDC.64 R4, c[0x0][0x220] ;  /* 0x00008800ff047b82 */ /* 0x011e220000000a00 */
        /* <DEDUP_REMOVED lines=20> */
.L_x_4590:
[----:B------:R-:W4:Y:S02]  /*3c00*/  LDG.E.U8 R4, desc[UR36][R4.64] ;  /* 0x0000002404047981 */ /* 0x000f24000c1e1100 */
[----:B----4-:R-:W-:Y:S01]  /*3c10*/  I2FP.F32.U32 R24, R4 ;  /* 0x0000000400187245 */ /* 0x010fe20000201000 */
[----:B------:R-:W-:Y:S06]  /*3c20*/  BRA `(.L_x_4592) ;  /* 0x0000000c002c7947 */ /* 0x000fec0003800000 */
.L_x_4589:
        /* <DEDUP_REMOVED lines=9> */
.L_x_4594:
[----:B------:R-:W4:Y:S02]  /*3cc0*/  LDG.E R4, desc[UR36][R4.64] ;  /* 0x0000002404047981 */ /* 0x000f24000c1e1900 */
[----:B----4-:R-:W-:Y:S01]  /*3cd0*/  I2FP.F32.S32 R24, R4 ;  /* 0x0000000400187245 */ /* 0x010fe20000201400 */
[----:B------:R-:W-:Y:S06]  /*3ce0*/  BRA `(.L_x_4592) ;  /* 0x0000000800fc7947 */ /* 0x000fec0003800000 */
.L_x_4593:
[----:B------:R-:W4:Y:S02]  /*3cf0*/  LDG.E.U16 R4, desc[UR36][R4.64] ;  /* 0x0000002404047981 */ /* 0x000f24000c1e1500 */
[----:B----4-:R0:W4:Y:S01]  /*3d00*/  I2F.S16 R24, R4 ;  /* 0x0000000400187306 */ /* 0x0101220000101400 */
[----:B------:R-:W-:Y:S05]  /*3d10*/  BRA `(.L_x_4592) ;  /* 0x0000000800f07947 */ /* 0x000fea0003800000 */
.L_x_4588:
        /* <DEDUP_REMOVED lines=8> */
.L_x_4596:
[----:B------:R-:W4:Y:S02]  /*3da0*/  LDG.E.U16 R4, desc[UR36][R4.64] ;  /* 0x0000002404047981 */ /* 0x000f24000c1e1500 */
[----:B----4-:R-:W-:Y:S01]  /*3db0*/  HADD2.F32 R24, -RZ, R4.H0_H0 ;  /* 0x20000004ff187230 */ /* 0x010fe20000004100 */
[----:B------:R-:W-:Y:S06]  /*3dc0*/  BRA `(.L_x_4592) ;  /* 0x0000000800c47947 */ /* 0x000fec0003800000 */
.L_x_4595:
        /* <DEDUP_REMOVED lines=8> */
.L_x_4598:
[----:B------:R-:W4:Y:S02]  /*3e50*/  LDG.E.U16 R4, desc[UR36][R4.64] ;  /* 0x0000002404047981 */ /* 0x000f24000c1e1500 */
[----:B----4-:R-:W-:Y:S01]  /*3e60*/  HADD2.F32 R24, -RZ, R4.H0_H0 ;  /* 0x20000004ff187230 */ /* 0x010fe20000004100 */
[----:B------:R-:W-:Y:S06]  /*3e70*/  BRA `(.L_x_4592) ;  /* 0x0000000800987947 */ /* 0x000fec0003800000 */
.L_x_4597:
[----:B------:R-:W4:Y:S01]  /*3e80*/  LDG.E.64 R4, desc[UR36][R4.64] ;  /* 0x0000002404047981 */ /* 0x000f22000c1e1b00 */
[----:B------:R-:W-:Y:S01]  /*3e90*/  UMOV UR4, 0xf0000000 ;  /* 0xf000000000047882 */ /* 0x000fe20000000000 */
[----:B------:R-:W-:Y:S01]  /*3ea0*/  UMOV UR5, 0x380fffff ;  /* 0x380fffff00057882 */ /* 0x000fe20000000000 */
[----:B----4-:R-:W0:Y:S01]  /*3eb0*/  F2F.F32.F64 R24, R4 ;  /* 0x0000000400187310 */ /* 0x010e220000301000 */
[----:B------:R-:W-:-:S14]  /*3ec0*/  DSETP.GEU.AND P0, PT, |R4|, UR4, PT ;  /* 0x0000000404007e2a */ /* 0x000fdc000bf0e200 */
[----:B0-----:R-:W-:Y:S01]  /*3ed0*/  @!P0 FMUL R24, R24, 1.175494350822287508e-38 ;  /* 0x0080000018188820 */ /* 0x001fe20000400000 */
[----:B------:R-:W-:Y:S06]  /*3ee0*/  BRA `(.L_x_4592) ;  /* 0x00000008007c7947 */ /* 0x000fec0003800000 */
.L_x_4587:
        /* <DEDUP_REMOVED lines=12> */
.L_x_4601:
[----:B------:R-:W4:Y:S01]  /*3fb0*/  LDG.E.64 R4, desc[UR36][R4.64] ;  /* 0x0000002404047981 */ /* 0x000f22000c1e1b00 */
[----:B------:R-:W-:Y:S01]  /*3fc0*/  UMOV UR4, 0xf0000000 ;  /* 0xf000000000047882 */ /* 0x000fe20000000000 */
[----:B------:R-:W-:Y:S01]  /*3fd0*/  UMOV UR5, 0x380fffff ;  /* 0x380fffff00057882 */ /* 0x000fe20000000000 */
[----:B----4-:R-:W0:Y:S01]  /*3fe0*/  F2F.F32.F64 R24, R4 ;  /* 0x0000000400187310 */ /* 0x010e220000301000 */
[----:B------:R-:W-:-:S14]  /*3ff0*/  DSETP.GEU.AND P0, PT, |R4|, UR4, PT ;  /* 0x0000000404007e2a */ /* 0x000fdc000bf0e200 */
[----:B0-----:R-:W-:Y:S01]  /*4000*/  @!P0 FMUL R24, R24, 1.175494350822287508e-38 ;  /* 0x0080000018188820 */ /* 0x001fe20000400000 */
[----:B------:R-:W-:Y:S06]  /*4010*/  BRA `(.L_x_4592) ;  /* 0x0000000800307947 */ /* 0x000fec0003800000 */
.L_x_4600:
        /* <DEDUP_REMOVED lines=26> */
.L_x_4603:
        /* <DEDUP_REMOVED lines=13> */
.L_x_4602:
[----:B------:R-:W4:Y:S02]  /*4290*/  LDG.E.U16 R4, desc[UR36][R4.64] ;  /* 0x0000002404047981 */ /* 0x000f24000c1e1500 */
[----:B----4-:R-:W-:Y:S01]  /*42a0*/  IMAD.U32 R24, R4, 0x10000, RZ ;  /* 0x0001000004187824 */ /* 0x010fe200078e00ff */
[----:B------:R-:W-:Y:S06]  /*42b0*/  BRA `(.L_x_4592) ;  /* 0x0000000400887947 */ /* 0x000fec0003800000 */
.L_x_4599:
        /* <DEDUP_REMOVED lines=11> */
.L_x_4606:
        /* <DEDUP_REMOVED lines=20> */
.L_x_4608:
[----:B------:R-:W-:Y:S05]  /*44b0*/  BSYNC B0 ;  /* 0x0000000000007941 */ /* 0x000fea0003800000 */
.L_x_4607:
[----:B------:R-:W-:Y:S01]  /*44c0*/  IMAD.SHL.U32 R3, R3, 0x100000, RZ ;  /* 0x0010000003037824 */ /* 0x000fe200078e00ff */
[----:B------:R-:W-:-:S04]  /*44d0*/  LEA R5, R0, 0x3b800000, 0x17 ;  /* 0x3b80000000057811 */ /* 0x000fc800078eb8ff */
[----:B------:R-:W-:Y:S01]  /*44e0*/  LOP3.LUT R24, R5, R3, R24, 0xfe, !PT ;  /* 0x0000000305187212 */ /* 0x000fe200078efe18 */
[----:B------:R-:W-:Y:S06]  /*44f0*/  BRA `(.L_x_4592) ;  /* 0x0000000000f87947 */ /* 0x000fec0003800000 */
.L_x_4605:
        /* <DEDUP_REMOVED lines=20> */
.L_x_4610:
[----:B------:R-:W-:Y:S05]  /*4640*/  BSYNC B0 ;  /* 0x0000000000007941 */ /* 0x000fea0003800000 */
.L_x_4609:
[----:B------:R-:W-:Y:S01]  /*4650*/  IMAD.SHL.U32 R3, R3, 0x200000, RZ ;  /* 0x0020000003037824 */ /* 0x000fe200078e00ff */
[----:B------:R-:W-:-:S04]  /*4660*/  LEA R5, R0, 0x37800000, 0x17 ;  /* 0x3780000000057811 */ /* 0x000fc800078eb8ff */
[----:B------:R-:W-:Y:S01]  /*4670*/  LOP3.LUT R24, R5, R3, R24, 0xfe, !PT ;  /* 0x0000000305187212 */ /* 0x000fe200078efe18 */
[----:B------:R-:W-:Y:S06]  /*4680*/  BRA `(.L_x_4592) ;  /* 0x0000000000947947 */ /* 0x000fec0003800000 */
.L_x_4604:
        /* <DEDUP_REMOVED lines=14> */
.L_x_4591:
        /* <DEDUP_REMOVED lines=16> */
.L_x_4613:
[----:B------:R-:W-:Y:S01]  /*4870*/  IMAD.MOV.U32 R24, RZ, RZ, RZ ;  /* 0x000000ffff187224 */ /* 0x000fe200078e00ff */
[----:B------:R-:W-:Y:S06]  /*4880*/  BRA `(.L_x_4592) ;  /* 0x0000000000147947 */ /* 0x000fec0003800000 */
.L_x_4612:
[----:B------:R-:W4:Y:S02]  /*4890*/  LDG.E.64 R24, desc[UR36][R4.64] ;  /* 0x0000002404187981 */ /* 0x000f24000c1e1b00 */
[----:B----4-:R0:W4:Y:S01]  /*48a0*/  I2F.U64 R24, R24 ;  /* 0x0000001800187312 */ /* 0x0101220000301000 */
[----:B------:R-:W-:Y:S05]  /*48b0*/  BRA `(.L_x_4592) ;  /* 0x0000000000087947 */ /* 0x000fea0003800000 */
.L_x_4611:
[----:B------:R-:W4:Y:S02]  /*48c0*/  LDG.E R4, desc[UR36][R4.64] ;  /* 0x0000002404047981 */ /* 0x000f24000c1e1900 */
[----:B----4-:R-:W-:-:S07]  /*48d0*/  I2FP.F32.U32 R24, R4 ;  /* 0x0000000400187245 */ /* 0x010fce0000201000 */
.L_x_4592:
[----:B------:R-:W-:Y:S05]  /*48e0*/  BSYNC B6 ;  /* 0x0000000000067941 */ /* 0x000fea0003800000 */
.L_x_4586:
[----:B------:R-:W1:Y:S01]  /*48f0*/  LDC.U8 R6, c[0x0][0x235] ;  /* 0x00008d40ff067b82 */ /* 0x000e620000000000 */
[----:B------:R-:W-:Y:S01]  /*4900*/  ULDC UR4, c[0x0][0x23c] ;  /* 0x00008f0000047ab9 */ /* 0x000fe20000000800 */
[----:B------:R-:W-:Y:S01]  /*4910*/  BSSY B6, `(.L_x_4614) ;  /* 0x00000e1000067945 */ /* 0x000fe20003800000 */
        /* <DEDUP_REMOVED lines=18> */
.L_x_4618:
[----:B------:R-:W2:Y:S02]  /*4a40*/  LDG.E.U8 R4, desc[UR36][R4.64] ;  /* 0x0000002404047981 */ /* 0x000ea4000c1e1100 */
[----:B--2---:R-:W-:Y:S01]  /*4a50*/  I2FP.F32.U32 R25, R4 ;  /* 0x0000000400197245 */ /* 0x004fe20000201000 */
[----:B------:R-:W-:Y:S06]  /*4a60*/  BRA `(.L_x_4620) ;  /* 0x0000000c002c7947 */ /* 0x000fec0003800000 */
.L_x_4617:
        /* <DEDUP_REMOVED lines=9> */
.L_x_4622:
[----:B------:R-:W2:Y:S02]  /*4b00*/  LDG.E R4, desc[UR36][R4.64] ;  /* 0x0000002404047981 */ /* 0x000ea4000c1e1900 */
[----:B--2---:R-:W-:Y:S01]  /*4b10*/  I2FP.F32.S32 R25, R4 ;  /* 0x0000000400197245 */ /* 0x004fe20000201400 */
[----:B------:R-:W-:Y:S06]  /*4b20*/  BRA `(.L_x_4620) ;  /* 0x0000000800fc7947 */ /* 0x000fec0003800000 */
.L_x_4621:
[----:B------:R-:W2:Y:S02]  /*4b30*/  LDG.E.U16 R4, desc[UR36][R4.64] ;  /* 0x0000002404047981 */ /* 0x000ea4000c1e1500 */
[----:B--2---:R0:W1:Y:S01]  /*4b40*/  I2F.S16 R25, R4 ;  /* 0x0000000400197306 */ /* 0x0040620000101400 */
[----:B------:R-:W-:Y:S05]  /*4b50*/  BRA `(.L_x_4620) ;  /* 0x0000000800f07947 */ /* 0x000fea0003800000 */
.L_x_4616:
        /* <DEDUP_REMOVED lines=8> */
.L_x_4624:
[----:B------:R-:W2:Y:S02]  /*4be0*/  LDG.E.U16 R4, desc[UR36][R4.64] ;  /* 0x0000002404047981 */ /* 0x000ea4000c1e1500 */
[----:B--2---:R-:W-:Y:S01]  /*4bf0*/  HADD2.F32 R25, -RZ, R4.H0_H0 ;  /* 0x20000004ff197230 */ /* 0x004fe20000004100 */
[----:B------:R-:W-:Y:S06]  /*4c00*/  BRA `(.L_x_4620) ;  /* 0x0000000800c47947 */ /* 0x000fec0003800000 */
.L_x_4623:
        /* <DEDUP_REMOVED lines=8> */
.L_x_4626:
[----:B------:R-:W2:Y:S02]  /*4c90*/  LDG.E.U16 R4, desc[UR36][R4.64] ;  /* 0x0000002404047981 */ /* 0x000ea4000c1e1500 */
[----:B--2---:R-:W-:Y:S01]  /*4ca0*/  HADD2.F32 R25, -RZ, R4.H0_H0 ;  /* 0x20000004ff197230 */ /* 0x004fe20000004100 */
[----:B------:R-:W-:Y:S06]  /*4cb0*/  BRA `(.L_x_4620) ;  /* 0x0000000800987947 */ /* 0x000fec0003800000 */
.L_x_4625:
[----:B------:R-:W2:Y:S01]  /*4cc0*/  LDG.E.64 R4, desc[UR36][R4.64] ;  /* 0x0000002404047981 */ /* 0x000ea2000c1e1b00 */
[----:B------:R-:W-:Y:S01]  /*4cd0*/  UMOV UR4, 0xf0000000 ;  /* 0xf000000000047882 */ /* 0x000fe20000000000 */
[----:B------:R-:W-:Y:S01]  /*4ce0*/  UMOV UR5, 0x380fffff ;  /* 0x380fffff00057882 */ /* 0x000fe20000000000 */
[----:B--2---:R-:W0:Y:S01]  /*4cf0*/  F2F.F32.F64 R25, R4 ;  /* 0x0000000400197310 */ /* 0x004e220000301000 */
[----:B------:R-:W-:-:S14]  /*4d00*/  DSETP.GEU.AND P0, PT, |R4|, UR4, PT ;  /* 0x0000000404007e2a */ /* 0x000fdc000bf0e200 */
[----:B0-----:R-:W-:Y:S01]  /*4d10*/  @!P0 FMUL R25, R25, 1.175494350822287508e-38 ;  /* 0x0080000019198820 */ /* 0x001fe20000400000 */
[----:B------:R-:W-:Y:S06]  /*4d20*/  BRA `(.L_x_4620) ;  /* 0x00000008007c7947 */ /* 0x000fec0003800000 */
.L_x_4615:
        /* <DEDUP_REMOVED lines=12> */
.L_x_4629:
[----:B------:R-:W2:Y:S01]  /*4df0*/  LDG.E.64 R4, desc[UR36][R4.64] ;  /* 0x0000002404047981 */ /* 0x000ea2000c1e1b00 */
[----:B------:R-:W-:Y:S01]  /*4e00*/  UMOV UR4, 0xf0000000 ;  /* 0xf000000000047882 */ /* 0x000fe20000000000 */
[----:B------:R-:W-:Y:S01]  /*4e10*/  UMOV UR5, 0x380fffff ;  /* 0x380fffff00057882 */ /* 0x000fe20000000000 */
[----:B--2---:R-:W0:Y:S01]  /*4e20*/  F2F.F32.F64 R25, R4 ;  /* 0x0000000400197310 */ /* 0x004e220000301000 */
[----:B------:R-:W-:-:S14]  /*4e30*/  DSETP.GEU.AND P0, PT, |R4|, UR4, PT ;  /* 0x0000000404007e2a */ /* 0x000fdc000bf0e200 */
[----:B0-----:R-:W-:Y:S01]  /*4e40*/  @!P0 FMUL R25, R25, 1.175494350822287508e-38 ;  /* 0x0080000019198820 */ /* 0x001fe20000400000 */
[----:B------:R-:W-:Y:S06]  /*4e50*/  BRA `(.L_x_4620) ;  /* 0x0000000800307947 */ /* 0x000fec0003800000 */
.L_x_4628:
        /* <DEDUP_REMOVED lines=26> */
.L_x_4631:
        /* <DEDUP_REMOVED lines=13> */
.L_x_4630:
[----:B------:R-:W2:Y:S02]  /*50d0*/  LDG.E.U16 R4, desc[UR36][R4.64] ;  /* 0x0000002404047981 */ /* 0x000ea4000c1e1500 */
[----:B--2---:R-:W-:Y:S01]  /*50e0*/  IMAD.U32 R25, R4, 0x10000, RZ ;  /* 0x0001000004197824 */ /* 0x004fe200078e00ff */
[----:B------:R-:W-:Y:S06]  /*50f0*/  BRA `(.L_x_4620) ;  /* 0x0000000400887947 */ /* 0x000fec0003800000 */
.L_x_4627:
        /* <DEDUP_REMOVED lines=11> */
.L_x_4634:
        /* <DEDUP_REMOVED lines=20> */
.L_x_4636:
[----:B------:R-:W-:Y:S05]  /*52f0*/  BSYNC B0 ;  /* 0x0000000000007941 */ /* 0x000fea0003800000 */
.L_x_4635:
[----:B------:R-:W-:Y:S01]  /*5300*/  IMAD.SHL.U32 R3, R3, 0x100000, RZ ;  /* 0x0010000003037824 */ /* 0x000fe200078e00ff */
[----:B------:R-:W-:-:S04]  /*5310*/  LEA R0, R0, 0x3b800000, 0x17 ;  /* 0x3b80000000007811 */ /* 0x000fc800078eb8ff */
[----:B------:R-:W-:Y:S01]  /*5320*/  LOP3.LUT R25, R0, R3, R25, 0xfe, !PT ;  /* 0x0000000300197212 */ /* 0x000fe200078efe19 */
[----:B------:R-:W-:Y:S06]  /*5330*/  BRA `(.L_x_4620) ;  /* 0x0000000000f87947 */ /* 0x000fec0003800000 */
.L_x_4633:
        /* <DEDUP_REMOVED lines=20> */
.L_x_4638:
[----:B------:R-:W-:Y:S05]  /*5480*/  BSYNC B0 ;  /* 0x0000000000007941 */ /* 0x000fea0003800000 */
.L_x_4637:
[----:B------:R-:W-:Y:S01]  /*5490*/  IMAD.SHL.U32 R3, R3, 0x200000, RZ ;  /* 0x0020000003037824 */ /* 0x000fe200078e00ff */
[----:B------:R-:W-:-:S04]  /*54a0*/  LEA R0, R0, 0x37800000, 0x17 ;  /* 0x3780000000007811 */ /* 0x000fc800078eb8ff */
[----:B------:R-:W-:Y:S01]  /*54b0*/  LOP3.LUT R25, R0, R3, R25, 0xfe, !PT ;  /* 0x0000000300197212 */ /* 0x000fe200078efe19 */
[----:B------:R-:W-:Y:S06]  /*54c0*/  BRA `(.L_x_4620) ;  /* 0x0000000000947947 */ /* 0x000fec0003800000 */
.L_x_4632:
        /* <DEDUP_REMOVED lines=14> */
.L_x_4619:
        /* <DEDUP_REMOVED lines=16> */
.L_x_4641:
[----:B------:R-:W-:Y:S01]  /*56b0*/  IMAD.MOV.U32 R25, RZ, RZ, RZ ;  /* 0x000000ffff197224 */ /* 0x000fe200078e00ff */
[----:B------:R-:W-:Y:S06]  /*56c0*/  BRA `(.L_x_4620) ;  /* 0x0000000000147947 */ /* 0x000fec0003800000 */
.L_x_4640:
[----:B------:R-:W2:Y:S02]  /*56d0*/  LDG.E.64 R4, desc[UR36][R4.64] ;  /* 0x0000002404047981 */ /* 0x000ea4000c1e1b00 */
[----:B--2---:R0:W1:Y:S01]  /*56e0*/  I2F.U64 R25, R4 ;  /* 0x0000000400197312 */ /* 0x0040620000301000 */
[----:B------:R-:W-:Y:S05]  /*56f0*/  BRA `(.L_x_4620) ;  /* 0x0000000000087947 */ /* 0x000fea0003800000 */
.L_x_4639:
[----:B------:R-:W2:Y:S02]  /*5700*/  LDG.E R4, desc[UR36][R4.64] ;  /* 0x0000002404047981 */ /* 0x000ea4000c1e1900 */
[----:B--2---:R-:W-:-:S07]  /*5710*/  I2FP.F32.U32 R25, R4 ;  /* 0x0000000400197245 */ /* 0x004fce0000201000 */
.L_x_4620:
[----:B------:R-:W-:Y:S05]  /*5720*/  BSYNC B6 ;  /* 0x0000000000067941 */ /* 0x000fea0003800000 */
.L_x_4614:
[----:B------:R-:W-:-:S07]  /*5730*/  VIADD R16, R16, 0x80 ;  /* 0x0000008010107836 */ /* 0x000fce0000000000 */
.L_x_4585:
[----:B------:R-:W-:Y:S05]  /*5740*/  BSYNC B7 ;  /* 0x0000000000077941 */ /* 0x000fea0003800000 */
.L_x_4584:
[----:B------:R-:W-:Y:S01]  /*5750*/  ISETP.GE.AND P0, PT, R16, R17, PT ;  /* 0x000000111000720c */ /* 0x000fe20003f06270 */
[----:B------:R-:W-:Y:S01]  /*5760*/  BSSY B7, `(.L_x_4642) ;  /* 0x00001c6000077945 */ /* 0x000fe20003800000 */
[----:B------:R-:W-:-:S11]  /*5770*/  IMAD.MOV.U32 R18, RZ, RZ, RZ ;  /* 0x000000ffff127224 */ /* 0x000fd600078e00ff */
        /* <DEDUP_REMOVED lines=22> */
.L_x_4648:
[----:B------:R-:W4:Y:S02]  /*58e0*/  LDG.E.U8 R4, desc[UR36][R4.64] ;  /* 0x0000002404047981 */ /* 0x000f24000c1e1100 */
[----:B----4-:R-:W-:Y:S01]  /*58f0*/  I2FP.F32.U32 R18, R4 ;  /* 0x0000000400127245 */ /* 0x010fe20000201000 */
[----:B------:R-:W-:Y:S06]  /*5900*/  BRA `(.L_x_4650) ;  /* 0x0000000c002c7947 */ /* 0x000fec0003800000 */
.L_x_4647:
        /* <DEDUP_REMOVED lines=9> */
.L_x_4652:
[----:B------:R-:W4:Y:S02]  /*59a0*/  LDG.E R4, desc[UR36][R4.64] ;  /* 0x0000002404047981 */ /* 0x000f24000c1e1900 */
[----:B----4-:R-:W-:Y:S01]  /*59b0*/  I2FP.F32.S32 R18, R4 ;  /* 0x0000000400127245 */ /* 0x010fe20000201400 */
[----:B------:R-:W-:Y:S06]  /*59c0*/  BRA `(.L_x_4650) ;  /* 0x0000000800fc7947 */ /* 0x000fec0003800000 */
.L_x_4651:
[----:B------:R-:W4:Y:S02]  /*59d0*/  LDG.E.U16 R4, desc[UR36][R4.64] ;  /* 0x0000002404047981 */ /* 0x000f24000c1e1500 */
[----:B----4-:R0:W4:Y:S01]  /*59e0*/  I2F.S16 R18, R4 ;  /* 0x0000000400127306 */ /* 0x0101220000101400 */
[----:B------:R-:W-:Y:S05]  /*59f0*/  BRA `(.L_x_4650) ;  /* 0x0000000800f07947 */ /* 0x000fea0003800000 */
.L_x_4646:
        /* <DEDUP_REMOVED lines=8> */
.L_x_4654:
[----:B------:R-:W4:Y:S02]  /*5a80*/  LDG.E.U16 R4, desc[UR36][R4.64] ;  /* 0x0000002404047981 */ /* 0x000f24000c1e1500 */
[----:B----4-:R-:W-:Y:S01]  /*5a90*/  HADD2.F32 R18, -RZ, R4.H0_H0 ;  /* 0x20000004ff127230 */ /* 0x010fe20000004100 */
[----:B------:R-:W-:Y:S06]  /*5aa0*/  BRA `(.L_x_4650) ;  /* 0x0000000800c47947 */ /* 0x000fec0003800000 */
.L_x_4653:
        /* <DEDUP_REMOVED lines=8> */
.L_x_4656:
[----:B------:R-:W4:Y:S02]  /*5b30*/  LDG.E.U16 R4, desc[UR36][R4.64] ;  /* 0x0000002404047981 */ /* 0x000f24000c1e1500 */
[----:B----4-:R-:W-:Y:S01]  /*5b40*/  HADD2.F32 R18, -RZ, R4.H0_H0 ;  /* 0x20000004ff127230 */ /* 0x010fe20000004100 */
[----:B------:R-:W-:Y:S06]  /*5b50*/  BRA `(.L_x_4650) ;  /* 0x0000000800987947 */ /* 0x000fec0003800000 */
.L_x_4655:
[----:B------:R-:W4:Y:S01]  /*5b60*/  LDG.E.64 R4, desc[UR36][R4.64] ;  /* 0x0000002404047981 */ /* 0x000f22000c1e1b00 */
[----:B------:R-:W-:Y:S01]  /*5b70*/  UMOV UR4, 0xf0000000 ;  /* 0xf000000000047882 */ /* 0x000fe20000000000 */
[----:B------:R-:W-:Y:S01]  /*5b80*/  UMOV UR5, 0x380fffff ;  /* 0x380fffff00057882 */ /* 0x000fe20000000000 */
[----:B----4-:R-:W0:Y:S01]  /*5b90*/  F2F.F32.F64 R18, R4 ;  /* 0x0000000400127310 */ /* 0x010e220000301000 */
[----:B------:R-:W-:-:S14]  /*5ba0*/  DSETP.GEU.AND P0, PT, |R4|, UR4, PT ;  /* 0x0000000404007e2a */ /* 0x000fdc000bf0e200 */
[----:B0-----:R-:W-:Y:S01]  /*5bb0*/  @!P0 FMUL R18, R18, 1.175494350822287508e-38 ;  /* 0x0080000012128820 */ /* 0x001fe20000400000 */
[----:B------:R-:W-:Y:S06]  /*5bc0*/  BRA `(.L_x_4650) ;  /* 0x00000008007c7947 */ /* 0x000fec0003800000 */
.L_x_4645:
        /* <DEDUP_REMOVED lines=12> */
.L_x_4659:
[----:B------:R-:W4:Y:S01]  /*5c90*/  LDG.E.64 R4, desc[UR36][R4.64] ;  /* 0x0000002404047981 */ /* 0x000f22000c1e1b00 */
[----:B------:R-:W-:Y:S01]  /*5ca0*/  UMOV UR4, 0xf0000000 ;  /* 0xf000000000047882 */ /* 0x000fe20000000000 */
[----:B------:R-:W-:Y:S01]  /*5cb0*/  UMOV UR5, 0x380fffff ;  /* 0x380fffff00057882 */ /* 0x000fe20000000000 */
[----:B----4-:R-:W0:Y:S01]  /*5cc0*/  F2F.F32.F64 R18, R4 ;  /* 0x0000000400127310 */ /* 0x010e220000301000 */
[----:B------:R-:W-:-:S14]  /*5cd0*/  DSETP.GEU.AND P0, PT, |R4|, UR4, PT ;  /* 0x0000000404007e2a */ /* 0x000fdc000bf0e200 */
[----:B0-----:R-:W-:Y:S01]  /*5ce0*/  @!P0 FMUL R18, R18, 1.175494350822287508e-38 ;  /* 0x0080000012128820 */ /* 0x001fe20000400000 */
[----:B------:R-:W-:Y:S06]  /*5cf0*/  BRA `(.L_x_4650) ;  /* 0x0000000800307947 */ /* 0x000fec0003800000 */
.L_x_4658:
        /* <DEDUP_REMOVED lines=26> */
.L_x_4661:
        /* <DEDUP_REMOVED lines=13> */
.L_x_4660:
[----:B------:R-:W4:Y:S02]  /*5f70*/  LDG.E.U16 R4, desc[UR36][R4.64] ;  /* 0x0000002404047981 */ /* 0x000f24000c1e1500 */
[----:B----4-:R-:W-:Y:S01]  /*5f80*/  IMAD.U32 R18, R4, 0x10000, RZ ;  /* 0x0001000004127824 */ /* 0x010fe200078e00ff */
[----:B------:R-:W-:Y:S06]  /*5f90*/  BRA `(.L_x_4650) ;  /* 0x0000000400887947 */ /* 0x000fec0003800000 */
.L_x_4657:
        /* <DEDUP_REMOVED lines=11> */
.L_x_4664:
        /* <DEDUP_REMOVED lines=20> */
.L_x_4666:
[----:B------:R-:W-:Y:S05]  /*6190*/  BSYNC B0 ;  /* 0x0000000000007941 */ /* 0x000fea0003800000 */
.L_x_4665:
[----:B------:R-:W-:Y:S01]  /*61a0*/  IMAD.SHL.U32 R3, R3, 0x100000, RZ ;  /* 0x0010000003037824 */ /* 0x000fe200078e00ff */
[----:B------:R-:W-:-:S04]  /*61b0*/  LEA R5, R0, 0x3b800000, 0x17 ;  /* 0x3b80000000057811 */ /* 0x000fc800078eb8ff */
[----:B------:R-:W-:Y:S01]  /*61c0*/  LOP3.LUT R18, R5, R3, R18, 0xfe, !PT ;  /* 0x0000000305127212 */ /* 0x000fe200078efe12 */
[----:B------:R-:W-:Y:S06]  /*61d0*/  BRA `(.L_x_4650) ;  /* 0x0000000000f87947 */ /* 0x000fec0003800000 */
.L_x_4663:
        /* <DEDUP_REMOVED lines=20> */
.L_x_4668:
[----:B------:R-:W-:Y:S05]  /*6320*/  BSYNC B0 ;  /* 0x0000000000007941 */ /* 0x000fea0003800000 */
.L_x_4667:
[----:B------:R-:W-:Y:S01]  /*6330*/  IMAD.SHL.U32 R3, R3, 0x200000, RZ ;  /* 0x0020000003037824 */ /* 0x000fe200078e00ff */
[----:B------:R-:W-:-:S04]  /*6340*/  LEA R5, R0, 0x37800000, 0x17 ;  /* 0x3780000000057811 */ /* 0x000fc800078eb8ff */
[----:B------:R-:W-:Y:S01]  /*6350*/  LOP3.LUT R18, R5, R3, R18, 0xfe, !PT ;  /* 0x0000000305127212 */ /* 0x000fe200078efe12 */
[----:B------:R-:W-:Y:S06]  /*6360*/  BRA `(.L_x_4650) ;  /* 0x0000000000947947 */ /* 0x000fec0003800000 */
.L_x_4662:
        /* <DEDUP_REMOVED lines=14> */
.L_x_4649:
        /* <DEDUP_REMOVED lines=16> */
.L_x_4671:
[----:B------:R-:W-:Y:S01]  /*6550*/  IMAD.MOV.U32 R18, RZ, RZ, RZ ;  /* 0x000000ffff127224 */ /* 0x000fe200078e00ff */
[----:B------:R-:W-:Y:S06]  /*6560*/  BRA `(.L_x_4650) ;  /* 0x0000000000147947 */ /* 0x000fec0003800000 */
.L_x_4670:
[----:B------:R-:W4:Y:S02]  /*6570*/  LDG.E.64 R18, desc[UR36][R4.64] ;  /* 0x0000002404127981 */ /* 0x000f24000c1e1b00 */
[----:B----4-:R0:W4:Y:S01]  /*6580*/  I2F.U64 R18, R18 ;  /* 0x0000001200127312 */ /* 0x0101220000301000 */
[----:B------:R-:W-:Y:S05]  /*6590*/  BRA `(.L_x_4650) ;  /* 0x0000000000087947 */ /* 0x000fea0003800000 */
.L_x_4669:
[----:B------:R-:W4:Y:S02]  /*65a0*/  LDG.E R4, desc[UR36][R4.64] ;  /* 0x0000002404047981 */ /* 0x000f24000c1e1900 */
[----:B----4-:R-:W-:-:S07]  /*65b0*/  I2FP.F32.U32 R18, R4 ;  /* 0x0000000400127245 */ /* 0x010fce0000201000 */
.L_x_4650:
[----:B------:R-:W-:Y:S05]  /*65c0*/  BSYNC B6 ;  /* 0x0000000000067941 */ /* 0x000fea0003800000 */
.L_x_4644:
        /* <DEDUP_REMOVED lines=20> */
.L_x_4675:
[----:B------:R-:W2:Y:S02]  /*6710*/  LDG.E.U8 R4, desc[UR36][R4.64] ;  /* 0x0000002404047981 */ /* 0x000ea4000c1e1100 */
[----:B--2---:R-:W-:Y:S01]  /*6720*/  I2FP.F32.U32 R23, R4 ;  /* 0x0000000400177245 */ /* 0x004fe20000201000 */
[----:B------:R-:W-:Y:S06]  /*6730*/  BRA `(.L_x_4643) ;  /* 0x0000000c00207947 */ /* 0x000fec0003800000 */
.L_x_4674:
        /* <DEDUP_REMOVED lines=9> */
.L_x_4678:
[----:B------:R-:W2:Y:S02]  /*67d0*/  LDG.E R4, desc[UR36][R4.64] ;  /* 0x0000002404047981 */ /* 0x000ea4000c1e1900 */
[----:B--2---:R-:W-:Y:S01]  /*67e0*/  I2FP.F32.S32 R23, R4 ;  /* 0x0000000400177245 */ /* 0x004fe20000201400 */
[----:B------:R-:W-:Y:S06]  /*67f0*/  BRA `(.L_x_4643) ;  /* 0x0000000800f07947 */ /* 0x000fec0003800000 */
.L_x_4677:
[----:B------:R-:W2:Y:S02]  /*6800*/  LDG.E.U16 R4, desc[UR36][R4.64] ;  /* 0x0000002404047981 */ /* 0x000ea4000c1e1500 */
[----:B--2---:R0:W1:Y:S01]  /*6810*/  I2F.S16 R23, R4 ;  /* 0x0000000400177306 */ /* 0x0040620000101400 */
[----:B------:R-:W-:Y:S05]  /*6820*/  BRA `(.L_x_4643) ;  /* 0x0000000800e47947 */ /* 0x000fea0003800000 */
.L_x_4673:
        /* <DEDUP_REMOVED lines=8> */
.L_x_4680:
[----:B------:R-:W2:Y:S02]  /*68b0*/  LDG.E.U16 R4, desc[UR36][R4.64] ;  /* 0x0000002404047981 */ /* 0x000ea4000c1e1500 */
[----:B--2---:R-:W-:Y:S01]  /*68c0*/  HADD2.F32 R23, -RZ, R4.H0_H0 ;  /* 0x20000004ff177230 */ /* 0x004fe20000004100 */
[----:B------:R-:W-:Y:S06]  /*68d0*/  BRA `(.L_x_4643) ;  /* 0x0000000800b87947 */ /* 0x000fec0003800000 */
.L_x_4679:
        /* <DEDUP_REMOVED lines=8> */
.L_x_4682:
[----:B------:R-:W2:Y:S02]  /*6960*/  LDG.E.U16 R4, desc[UR36][R4.64] ;  /* 0x0000002404047981 */ /* 0x000ea4000c1e1500 */
[----:B--2---:R-:W-:Y:S01]  /*6970*/  HADD2.F32 R23, -RZ, R4.H0_H0 ;  /* 0x20000004ff177230 */ /* 0x004fe20000004100 */
[----:B------:R-:W-:Y:S06]  /*6980*/  BRA `(.L_x_4643) ;  /* 0x00000008008c7947 */ /* 0x000fec0003800000 */
.L_x_4681:
[----:B------:R-:W2:Y:S01]  /*6990*/  LDG.E.64 R4, desc[UR36][R4.64] ;  /* 0x0000002404047981 */ /* 0x000ea2000c1e1b00 */
[----:B------:R-:W-:Y:S01]  /*69a0*/  UMOV UR4, 0xf0000000 ;  /* 0xf000000000047882 */ /* 0x000fe20000000000 */
[----:B------:R-:W-:Y:S01]  /*69b0*/  UMOV UR5, 0x380fffff ;  /* 0x380fffff00057882 */ /* 0x000fe20000000000 */
[----:B--2---:R-:W0:Y:S01]  /*69c0*/  F2F.F32.F64 R23, R4 ;  /* 0x0000000400177310 */ /* 0x004e220000301000 */
[----:B------:R-:W-:-:S14]  /*69d0*/  DSETP.GEU.AND P0, PT, |R4|, UR4, PT ;  /* 0x0000000404007e2a */ /* 0x000fdc000bf0e200 */
[----:B0-----:R-:W-:Y:S01]  /*69e0*/  @!P0 FMUL R23, R23, 1.175494350822287508e-38 ;  /* 0x0080000017178820 */ /* 0x001fe20000400000 */
[----:B------:R-:W-:Y:S06]  /*69f0*/  BRA `(.L_x_4643) ;  /* 0x0000000800707947 */ /* 0x000fec0003800000 */
.L_x_4672:
        /* <DEDUP_REMOVED lines=12> */
.L_x_4685:
[----:B------:R-:W2:Y:S01]  /*6ac0*/  LDG.E.64 R4, desc[UR36][R4.64] ;  /* 0x0000002404047981 */ /* 0x000ea2000c1e1b00 */
[----:B------:R-:W-:Y:S01]  /*6ad0*/  UMOV UR4, 0xf0000000 ;  /* 0xf000000000047882 */ /* 0x000fe20000000000 */
[----:B------:R-:W-:Y:S01]  /*6ae0*/  UMOV UR5, 0x380fffff ;  /* 0x380fffff00057882 */ /* 0x000fe20000000000 */
[----:B--2---:R-:W0:Y:S01]  /*6af0*/  F2F.F32.F64 R23, R4 ;  /* 0x0000000400177310 */ /* 0x004e220000301000 */
[----:B------:R-:W-:-:S14]  /*6b00*/  DSETP.GEU.AND P0, PT, |R4|, UR4, PT ;  /* 0x0000000404007e2a */ /* 0x000fdc000bf0e200 */
[----:B0-----:R-:W-:Y:S01]  /*6b10*/  @!P0 FMUL R23, R23, 1.175494350822287508e-38 ;  /* 0x0080000017178820 */ /* 0x001fe20000400000 */
[----:B------:R-:W-:Y:S06]  /*6b20*/  BRA `(.L_x_4643) ;  /* 0x0000000800247947 */ /* 0x000fec0003800000 */
.L_x_4684:
        /* <DEDUP_REMOVED lines=26> */
.L_x_4687:
        /* <DEDUP_REMOVED lines=13> */
.L_x_4686:
[----:B------:R-:W2:Y:S02]  /*6da0*/  LDG.E.U16 R4, desc[UR36][R4.64] ;  /* 0x0000002404047981 */ /* 0x000ea4000c1e1500 */
[----:B--2---:R-:W-:Y:S01]  /*6db0*/  IMAD.U32 R23, R4, 0x10000, RZ ;  /* 0x0001000004177824 */ /* 0x004fe200078e00ff */
[----:B------:R-:W-:Y:S06]  /*6dc0*/  BRA `(.L_x_4643) ;  /* 0x00000004007c7947 */ /* 0x000fec0003800000 */
.L_x_4683:
        /* <DEDUP_REMOVED lines=11> */
.L_x_4690:
[----:B------:R-:W2:Y:S02]  /*6e80*/  LDG.E.U8 R3, desc[UR36][R4.64] ;  /* 0x0000002404037981 */ /* 0x000ea4000c1e1100 */
        /* <DEDUP_REMOVED lines=18> */
.L_x_4692:
[----:B------:R-:W-:Y:S05]  /*6fb0*/  BSYNC B0 ;  /* 0x0000000000007941 */ /* 0x000fea0003800000 */
.L_x_4691:
[----:B------:R-:W-:Y:S01]  /*6fc0*/  IMAD.SHL.U32 R3, R3, 0x100000, RZ ;  /* 0x0010000003037824 */ /* 0x000fe200078e00ff */
[----:B------:R-:W-:-:S04]  /*6fd0*/  LEA R0, R0, 0x3b800000, 0x17 ;  /* 0x3b80000000007811 */ /* 0x000fc800078eb8ff */
[----:B------:R-:W-:Y:S01]  /*6fe0*/  LOP3.LUT R23, R0, R3, R23, 0xfe, !PT ;  /* 0x0000000300177212 */ /* 0x000fe200078efe17 */
[----:B------:R-:W-:Y:S06]  /*6ff0*/  BRA `(.L_x_4643) ;  /* 0x0000000000f07947 */ /* 0x000fec0003800000 */
.L_x_4689:
        /* <DEDUP_REMOVED lines=19> */
.L_x_4694:
[----:B------:R-:W-:Y:S05]  /*7130*/  BSYNC B0 ;  /* 0x0000000000007941 */ /* 0x000fea0003800000 */
.L_x_4693:
[----:B------:R-:W-:Y:S01]  /*7140*/  IMAD.SHL.U32 R3, R3, 0x200000, RZ ;  /* 0x0020000003037824 */ /* 0x000fe200078e00ff */
[----:B------:R-:W-:-:S04]  /*7150*/  LEA R0, R0, 0x37800000, 0x17 ;  /* 0x3780000000007811 */ /* 0x000fc800078eb8ff */
[----:B------:R-:W-:Y:S01]  /*7160*/  LOP3.LUT R23, R0, R3, R23, 0xfe, !PT ;  /* 0x0000000300177212 */ /* 0x000fe200078efe17 */
[----:B------:R-:W-:Y:S06]  /*7170*/  BRA `(.L_x_4643) ;  /* 0x0000000000907947 */ /* 0x000fec0003800000 */
.L_x_4688:
        /* <DEDUP_REMOVED lines=14> */
.L_x_4676:
        /* <DEDUP_REMOVED lines=16> */
.L_x_4697:
[----:B------:R-:W-:Y:S05]  /*7360*/  BRA `(.L_x_4643) ;  /* 0x0000000000147947 */ /* 0x000fea0003800000 */
.L_x_4696:
[----:B------:R-:W2:Y:S02]  /*7370*/  LDG.E.64 R4, desc[UR36][R4.64] ;  /* 0x0000002404047981 */ /* 0x000ea4000c1e1b00 */
[----:B--2---:R0:W1:Y:S01]  /*7380*/  I2F.U64 R23, R4 ;  /* 0x0000000400177312 */ /* 0x0040620000301000 */
[----:B------:R-:W-:Y:S05]  /*7390*/  BRA `(.L_x_4643) ;  /* 0x0000000000087947 */ /* 0x000fea0003800000 */
.L_x_4695:
[----:B------:R-:W2:Y:S02]  /*73a0*/  LDG.E R4, desc[UR36][R4.64] ;  /* 0x0000002404047981 */ /* 0x000ea4000c1e1900 */
[----:B--2---:R-:W-:-:S07]  /*73b0*/  I2FP.F32.U32 R23, R4 ;  /* 0x0000000400177245 */ /* 0x004fce0000201000 */
.L_x_4643:
[----:B------:R-:W-:Y:S05]  /*73c0*/  BSYNC B7 ;  /* 0x0000000000077941 */ /* 0x000fea0003800000 */
.L_x_4642:
[----:B------:R-:W0:Y:S01]  /*73d0*/  S2R R19, SR_TID.X ;  /* 0x0000000000137919 */ /* 0x000e220000002100 */
[----:B------:R-:W0:Y:S01]  /*73e0*/  LDC.U8 R16, c[0x0][0x240] ;  /* 0x00009000ff107b82 */ /* 0x000e220000000000 */
[----:B------:R-:W-:Y:S01]  /*73f0*/  BSSY B6, `(.L_x_4698) ;  /* 0x00000f1000067945 */ /* 0x000fe20003800000 */
[----:B012345:R-:W-:Y:S02]  /*7400*/  LOP3.LUT R4, R29, 0x80000000, R26, 0xb8, !PT ;  /* 0x800000001d047812 */ /* 0x03ffe400078eb81a */
[----:B------:R-:W-:Y:S02]  /*7410*/  LOP3.LUT R22, R22, 0x80000000, R27, 0xb8, !PT ;  /* 0x8000000016167812 */ /* 0x000fe400078eb81b */
[----:B------:R-:W-:Y:S02]  /*7420*/  LOP3.LUT R24, R24, 0x80000000, R25, 0xb8, !PT ;  /* 0x8000000018187812 */ /* 0x000fe400078eb819 */
[----:B------:R-:W-:Y:S02]  /*7430*/  LOP3.LUT R18, R18, 0x80000000, R23, 0xb8, !PT ;  /* 0x8000000012127812 */ /* 0x000fe400078eb817 */
[----:B------:R-:W-:-:S13]  /*7440*/  ISETP.GE.AND P0, PT, R19, R17, PT ;  /* 0x000000111300720c */ /* 0x000fda0003f06270 */
[----:B------:R-:W-:Y:S05]  /*7450*/  @P0 BRA `(.L_x_4699) ;  /* 0x0000000c00a80947 */ /* 0x000fea0003800000 */
[----:B------:R-:W0:Y:S01]  /*7460*/  LDC.64 R8, c[0x0][0x218] ;  /* 0x00008600ff087b82 */ /* 0x000e220000000a00 */
[----:B------:R-:W-:Y:S01]  /*7470*/  IMAD R0, R2, 0x200, R19 ;  /* 0x0000020002007824 */ /* 0x000fe200078e0213 */
[----:B------:R-:W-:Y:S01]  /*7480*/  PRMT R5, R16, 0x9910, RZ ;  /* 0x0000991010057816 */ /* 0x000fe200000000ff */
[----:B------:R-:W-:Y:S01]  /*7490*/  ULDC UR4, c[0x0][0x244] ;  /* 0x0000910000047ab9 */ /* 0x000fe20000000800 */
[----:B------:R-:W-:Y:S02]  /*74a0*/  VIADD R19, R19, 0x80 ;  /* 0x0000008013137836 */ /* 0x000fe40000000000 */
        /* <DEDUP_REMOVED lines=17> */
.L_x_4703:
[----:B------:R-:W0:Y:S02]  /*75c0*/  F2I.S64.TRUNC R4, R4 ;  /* 0x0000000400047311 */ /* 0x000e24000020d900 */
[----:B0-----:R-:W-:-:S05]  /*75d0*/  IMAD.MOV.U32 R3, RZ, RZ, R4 ;  /* 0x000000ffff037224 */ /* 0x001fca00078e0004 */
[----:B------:R0:W-:Y:S01]  /*75e0*/  STG.E.U8 desc[UR36][R8.64], R3 ;  /* 0x0000000308007986 */ /* 0x0001e2000c101124 */
[----:B------:R-:W-:Y:S05]  /*75f0*/  BRA `(.L_x_4699) ;  /* 0x0000000c00407947 */ /* 0x000fea0003800000 */
.L_x_4702:
        /* <DEDUP_REMOVED lines=9> */
.L_x_4706:
[----:B------:R-:W0:Y:S02]  /*7690*/  F2I.FTZ.TRUNC.NTZ R3, R4 ;  /* 0x0000000400037305 */ /* 0x000e24000021f100 */
[----:B0-----:R0:W-:Y:S01]  /*76a0*/  STG.E desc[UR36][R8.64], R3 ;  /* 0x0000000308007986 */ /* 0x0011e2000c101924 */
[----:B------:R-:W-:Y:S05]  /*76b0*/  BRA `(.L_x_4699) ;  /* 0x0000000c00107947 */ /* 0x000fea0003800000 */
.L_x_4705:
[----:B------:R-:W0:Y:S02]  /*76c0*/  F2I.FTZ.TRUNC.NTZ R3, R4 ;  /* 0x0000000400037305 */ /* 0x000e24000021f100 */
[----:B0-----:R0:W-:Y:S01]  /*76d0*/  STG.E.U16 desc[UR36][R8.64], R3 ;  /* 0x0000000308007986 */ /* 0x0011e2000c101524 */
[----:B------:R-:W-:Y:S05]  /*76e0*/  BRA `(.L_x_4699) ;  /* 0x0000000c00047947 */ /* 0x000fea0003800000 */
.L_x_4701:
        /* <DEDUP_REMOVED lines=8> */
.L_x_4708:
[----:B------:R-:W-:-:S05]  /*7770*/  F2FP.F16.F32.PACK_AB R4, RZ, R4 ;  /* 0x00000004ff04723e */ /* 0x000fca00000000ff */
[----:B------:R4:W-:Y:S01]  /*7780*/  STG.E.U16 desc[UR36][R8.64], R4 ;  /* 0x0000000408007986 */ /* 0x0009e2000c101524 */
[----:B------:R-:W-:Y:S05]  /*7790*/  BRA `(.L_x_4699) ;  /* 0x0000000800d87947 */ /* 0x000fea0003800000 */
.L_x_4707:
        /* <DEDUP_REMOVED lines=9> */
.L_x_4710:
[----:B------:R-:W-:-:S04]  /*7830*/  F2FP.F16.F32.PACK_AB R3, RZ, R4 ;  /* 0x00000004ff03723e */ /* 0x000fc800000000ff */
[----:B------:R-:W-:-:S05]  /*7840*/  PRMT R3, R3, 0x5410, RZ ;  /* 0x0000541003037816 */ /* 0x000fca00000000ff */
[----:B------:R2:W-:Y:S01]  /*7850*/  STG.E desc[UR36][R8.64], R3 ;  /* 0x0000000308007986 */ /* 0x0005e2000c101924 */
[----:B------:R-:W-:Y:S05]  /*7860*/  BRA `(.L_x_4699) ;  /* 0x0000000800a47947 */ /* 0x000fea0003800000 */
.L_x_4709:
[----:B------:R-:W-:-:S06]  /*7870*/  FMUL.FTZ R4, R4, 1 ;  /* 0x3f80000004047820 */ /* 0x000fcc0000410000 */
[----:B------:R-:W0:Y:S02]  /*7880*/  F2F.F64.F32 R4, R4 ;  /* 0x0000000400047310 */ /* 0x000e240000201800 */
[----:B0-----:R0:W-:Y:S01]  /*7890*/  STG.E.64 desc[UR36][R8.64], R4 ;  /* 0x0000000408007986 */ /* 0x0011e2000c101b24 */
[----:B------:R-:W-:Y:S05]  /*78a0*/  BRA `(.L_x_4699) ;  /* 0x0000000800947947 */ /* 0x000fea0003800000 */
.L_x_4700:
        /* <DEDUP_REMOVED lines=12> */
.L_x_4713:
[----:B------:R-:W-:Y:S01]  /*7970*/  FMUL.FTZ R4, R4, 1 ;  /* 0x3f80000004047820 */ /* 0x000fe20000410000 */
[----:B------:R-:W-:-:S05]  /*7980*/  CS2R R6, SRZ ;  /* 0x0000000000067805 */ /* 0x000fca000001ff00 */
[----:B------:R-:W0:Y:S02]  /*7990*/  F2F.F64.F32 R4, R4 ;  /* 0x0000000400047310 */ /* 0x000e240000201800 */
[----:B0-----:R0:W-:Y:S01]  /*79a0*/  STG.E.128 desc[UR36][R8.64], R4 ;  /* 0x0000000408007986 */ /* 0x0011e2000c101d24 */
[----:B------:R-:W-:Y:S05]  /*79b0*/  BRA `(.L_x_4699) ;  /* 0x0000000800507947 */ /* 0x000fea0003800000 */
.L_x_4712:
        /* <DEDUP_REMOVED lines=20> */
.L_x_4717:
[----:B------:R-:W-:Y:S05]  /*7b00*/  BSYNC B0 ;  /* 0x0000000000007941 */ /* 0x000fea0003800000 */
.L_x_4716:
[----:B------:R-:W-:-:S05]  /*7b10*/  LOP3.LUT R5, R0, R5, RZ, 0xfc, !PT ;  /* 0x0000000500057212 */ /* 0x000fca00078efcff */
[----:B------:R0:W-:Y:S01]  /*7b20*/  STG.E.U8 desc[UR36][R8.64], R5 ;  /* 0x0000000508007986 */ /* 0x0001e2000c101124 */
[----:B------:R-:W-:Y:S05]  /*7b30*/  BRA `(.L_x_4699) ;  /* 0x0000000400f07947 */ /* 0x000fea0003800000 */
.L_x_4715:
        /* <DEDUP_REMOVED lines=12> */
.L_x_4719:
[----:B------:R-:W-:Y:S01]  /*7c00*/  IMAD.MOV.U32 R0, RZ, RZ, 0x7f ;  /* 0x0000007fff007424 */ /* 0x000fe200078e00ff */
[----:B------:R-:W-:-:S04]  /*7c10*/  ISETP.GT.U32.AND P0, PT, R5, 0x7f800000, PT ;  /* 0x7f8000000500780c */ /* 0x000fc80003f04070 */
[----:B------:R-:W-:-:S09]  /*7c20*/  SEL R0, R0, 0x7c, P0 ;  /* 0x0000007c00007807 */ /* 0x000fd20000000000 */
.L_x_4720:
[----:B------:R-:W-:Y:S05]  /*7c30*/  BSYNC B0 ;  /* 0x0000000000007941 */ /* 0x000fea0003800000 */
.L_x_4718:
[----:B------:R-:W-:-:S04]  /*7c40*/  LOP3.LUT R4, R4, 0x80000000, RZ, 0xc0, !PT ;  /* 0x8000000004047812 */ /* 0x000fc800078ec0ff */
[----:B------:R-:W-:-:S04]  /*7c50*/  SHF.R.U32.HI R3, RZ, 0x18, R4 ;  /* 0x00000018ff037819 */ /* 0x000fc80000011604 */
[----:B------:R-:W-:-:S05]  /*7c60*/  LOP3.LUT R3, R0, R3, RZ, 0xfc, !PT ;  /* 0x0000000300037212 */ /* 0x000fca00078efcff */
[----:B------:R0:W-:Y:S01]  /*7c70*/  STG.E.U8 desc[UR36][R8.64], R3 ;  /* 0x0000000308007986 */ /* 0x0001e2000c101124 */
[----:B------:R-:W-:Y:S05]  /*7c80*/  BRA `(.L_x_4699) ;  /* 0x00000004009c7947 */ /* 0x000fea0003800000 */
.L_x_4714:
[----:B------:R-:W-:-:S05]  /*7c90*/  F2FP.BF16.F32.PACK_AB R4, RZ, R4 ;  /* 0x00000004ff04723e */ /* 0x000fca00000010ff */
[----:B------:R0:W-:Y:S01]  /*7ca0*/  STG.E.U16 desc[UR36][R8.64], R4 ;  /* 0x0000000408007986 */ /* 0x0001e2000c101524 */
[----:B------:R-:W-:Y:S05]  /*7cb0*/  BRA `(.L_x_4699) ;  /* 0x0000000400907947 */ /* 0x000fea0003800000 */
.L_x_4711:
        /* <DEDUP_REMOVED lines=11> */
.L_x_4723:
        /* <DEDUP_REMOVED lines=16> */
.L_x_4726:
[----:B------:R-:W-:-:S04]  /*7e70*/  LOP3.LUT R4, R4, 0x80000000, RZ, 0xc0, !PT ;  /* 0x8000000004047812 */ /* 0x000fc800078ec0ff */
[----:B------:R-:W-:-:S04]  /*7e80*/  SHF.R.U32.HI R4, RZ, 0x18, R4 ;  /* 0x00000018ff047819 */ /* 0x000fc80000011604 */
[----:B------:R-:W-:-:S04]  /*7e90*/  LOP3.LUT R3, R3, R4, RZ, 0xfc, !PT ;  /* 0x0000000403037212 */ /* 0x000fc800078efcff */
[----:B------:R-:W-:-:S07]  /*7ea0*/  PRMT R0, R3, 0x7610, R0 ;  /* 0x0000761003007816 */ /* 0x000fce0000000000 */
.L_x_4725:
[----:B------:R-:W-:Y:S05]  /*7eb0*/  BSYNC B0 ;  /* 0x0000000000007941 */ /* 0x000fea0003800000 */
.L_x_4724:
[----:B------:R0:W-:Y:S01]  /*7ec0*/  STG.E.U8 desc[UR36][R8.64], R0 ;  /* 0x0000000008007986 */ /* 0x0001e2000c101124 */
[----:B------:R-:W-:Y:S05]  /*7ed0*/  BRA `(.L_x_4699) ;  /* 0x0000000400087947 */ /* 0x000fea0003800000 */
.L_x_4722:
        /* <DEDUP_REMOVED lines=16> */
.L_x_4729:
[----:B------:R-:W-:-:S04]  /*7fe0*/  LOP3.LUT R4, R4, 0x80000000, RZ, 0xc0, !PT ;  /* 0x8000000004047812 */ /* 0x000fc800078ec0ff */
[----:B------:R-:W-:-:S04]  /*7ff0*/  SHF.R.U32.HI R4, RZ, 0x18, R4 ;  /* 0x00000018ff047819 */ /* 0x000fc80000011604 */
[----:B------:R-:W-:-:S04]  /*8000*/  LOP3.LUT R3, R3, R4, RZ, 0xfc, !PT ;  /* 0x0000000403037212 */ /* 0x000fc800078efcff */
[----:B------:R-:W-:-:S07]  /*8010*/  PRMT R0, R3, 0x7610, R0 ;  /* 0x0000761003007816 */ /* 0x000fce0000000000 */
.L_x_4728:
[----:B------:R-:W-:Y:S05]  /*8020*/  BSYNC B0 ;  /* 0x0000000000007941 */ /* 0x000fea0003800000 */
.L_x_4727:
[----:B------:R0:W-:Y:S01]  /*8030*/  STG.E.U8 desc[UR36][R8.64], R0 ;  /* 0x0000000008007986 */ /* 0x0001e2000c101124 */
[----:B------:R-:W-:Y:S05]  /*8040*/  BRA `(.L_x_4699) ;  /* 0x0000000000ac7947 */ /* 0x000fea0003800000 */
.L_x_4721:
        /* <DEDUP_REMOVED lines=21> */
.L_x_4704:
        /* <DEDUP_REMOVED lines=16> */
.L_x_4732:
[----:B------:R-:W-:Y:S05]  /*82a0*/  BRA `(.L_x_4699) ;  /* 0x0000000000147947 */ /* 0x000fea0003800000 */
.L_x_4731:
[----:B------:R-:W0:Y:S02]  /*82b0*/  F2I.U64.TRUNC R4, R4 ;  /* 0x0000000400047311 */ /* 0x000e24000020d800 */
[----:B0-----:R0:W-:Y:S01]  /*82c0*/  STG.E.64 desc[UR36][R8.64], R4 ;  /* 0x0000000408007986 */ /* 0x0011e2000c101b24 */
[----:B------:R-:W-:Y:S05]  /*82d0*/  BRA `(.L_x_4699) ;  /* 0x0000000000087947 */ /* 0x000fea0003800000 */
.L_x_4730:
[----:B------:R-:W0:Y:S02]  /*82e0*/  F2I.FTZ.U32.TRUNC.NTZ R3, R4 ;  /* 0x0000000400037305 */ /* 0x000e24000021f000 */
[----:B0-----:R0:W-:Y:S02]  /*82f0*/  STG.E desc[UR36][R8.64], R3 ;  /* 0x0000000308007986 */ /* 0x0011e4000c101924 */
.L_x_4699:
[----:B------:R-:W-:Y:S05]  /*8300*/  BSYNC B6 ;  /* 0x0000000000067941 */ /* 0x000fea0003800000 */
.L_x_4698:
        /* <DEDUP_REMOVED lines=24> */
.L_x_4738:
[----:B------:R-:W0:Y:S02]  /*8490*/  F2I.S64.TRUNC R22, R22 ;  /* 0x0000001600167311 */ /* 0x000e24000020d900 */
[----:B0-----:R-:W-:-:S05]  /*84a0*/  IMAD.MOV.U32 R3, RZ, RZ, R22 ;  /* 0x000000ffff037224 */ /* 0x001fca00078e0016 */
[----:B------:R0:W-:Y:S01]  /*84b0*/  STG.E.U8 desc[UR36][R8.64], R3 ;  /* 0x0000000308007986 */ /* 0x0001e2000c101124 */
[----:B------:R-:W-:Y:S05]  /*84c0*/  BRA `(.L_x_4740) ;  /* 0x0000000c00407947 */ /* 0x000fea0003800000 */
.L_x_4737:
        /* <DEDUP_REMOVED lines=9> */
.L_x_4742:
[----:B------:R-:W0:Y:S02]  /*8560*/  F2I.FTZ.TRUNC.NTZ R3, R22 ;  /* 0x0000001600037305 */ /* 0x000e24000021f100 */
[----:B0-----:R0:W-:Y:S01]  /*8570*/  STG.E desc[UR36][R8.64], R3 ;  /* 0x0000000308007986 */ /* 0x0011e2000c101924 */
[----:B------:R-:W-:Y:S05]  /*8580*/  BRA `(.L_x_4740) ;  /* 0x0000000c00107947 */ /* 0x000fea0003800000 */
.L_x_4741:
[----:B------:R-:W0:Y:S02]  /*8590*/  F2I.FTZ.TRUNC.NTZ R3, R22 ;  /* 0x0000001600037305 */ /* 0x000e24000021f100 */
[----:B0-----:R0:W-:Y:S01]  /*85a0*/  STG.E.U16 desc[UR36][R8.64], R3 ;  /* 0x0000000308007986 */ /* 0x0011e2000c101524 */
[----:B------:R-:W-:Y:S05]  /*85b0*/  BRA `(.L_x_4740) ;  /* 0x0000000c00047947 */ /* 0x000fea0003800000 */
.L_x_4736:
        /* <DEDUP_REMOVED lines=8> */
.L_x_4744:
[----:B------:R-:W-:-:S05]  /*8640*/  F2FP.F16.F32.PACK_AB R22, RZ, R22 ;  /* 0x00000016ff16723e */ /* 0x000fca00000000ff */
[----:B------:R4:W-:Y:S01]  /*8650*/  STG.E.U16 desc[UR36][R8.64], R22 ;  /* 0x0000001608007986 */ /* 0x0009e2000c101524 */
[----:B------:R-:W-:Y:S05]  /*8660*/  BRA `(.L_x_4740) ;  /* 0x0000000800d87947 */ /* 0x000fea0003800000 */
.L_x_4743:
        /* <DEDUP_REMOVED lines=9> */
.L_x_4746:
[----:B------:R-:W-:-:S04]  /*8700*/  F2FP.F16.F32.PACK_AB R3, RZ, R22 ;  /* 0x00000016ff03723e */ /* 0x000fc800000000ff */
[----:B------:R-:W-:-:S05]  /*8710*/  PRMT R3, R3, 0x5410, RZ ;  /* 0x0000541003037816 */ /* 0x000fca00000000ff */
[----:B------:R2:W-:Y:S01]  /*8720*/  STG.E desc[UR36][R8.64], R3 ;  /* 0x0000000308007986 */ /* 0x0005e2000c101924 */
[----:B------:R-:W-:Y:S05]  /*8730*/  BRA `(.L_x_4740) ;  /* 0x0000000800a47947 */ /* 0x000fea0003800000 */
.L_x_4745:
[----:B------:R-:W-:-:S06]  /*8740*/  FMUL.FTZ R4, R22, 1 ;  /* 0x3f80000016047820 */ /* 0x000fcc0000410000 */
[----:B------:R-:W0:Y:S02]  /*8750*/  F2F.F64.F32 R4, R4 ;  /* 0x0000000400047310 */ /* 0x000e240000201800 */
[----:B0-----:R0:W-:Y:S01]  /*8760*/  STG.E.64 desc[UR36][R8.64], R4 ;  /* 0x0000000408007986 */ /* 0x0011e2000c101b24 */
[----:B------:R-:W-:Y:S05]  /*8770*/  BRA `(.L_x_4740) ;  /* 0x0000000800947947 */ /* 0x000fea0003800000 */
.L_x_4735:
        /* <DEDUP_REMOVED lines=12> */
.L_x_4749:
[----:B------:R-:W-:Y:S01]  /*8840*/  FMUL.FTZ R4, R22, 1 ;  /* 0x3f80000016047820 */ /* 0x000fe20000410000 */
[----:B------:R-:W-:-:S05]  /*8850*/  CS2R R6, SRZ ;  /* 0x0000000000067805 */ /* 0x000fca000001ff00 */
[----:B------:R-:W0:Y:S02]  /*8860*/  F2F.F64.F32 R4, R4 ;  /* 0x0000000400047310 */ /* 0x000e240000201800 */
[----:B0-----:R0:W-:Y:S01]  /*8870*/  STG.E.128 desc[UR36][R8.64], R4 ;  /* 0x0000000408007986 */ /* 0x0011e2000c101d24 */
[----:B------:R-:W-:Y:S05]  /*8880*/  BRA `(.L_x_4740) ;  /* 0x0000000800507947 */ /* 0x000fea0003800000 */
.L_x_4748:
        /* <DEDUP_REMOVED lines=20> */
.L_x_4753:
[----:B------:R-:W-:Y:S05]  /*89d0*/  BSYNC B0 ;  /* 0x0000000000007941 */ /* 0x000fea0003800000 */
.L_x_4752:
[----:B------:R-:W-:-:S05]  /*89e0*/  LOP3.LUT R5, R0, R5, RZ, 0xfc, !PT ;  /* 0x0000000500057212 */ /* 0x000fca00078efcff */
[----:B------:R0:W-:Y:S01]  /*89f0*/  STG.E.U8 desc[UR36][R8.64], R5 ;  /* 0x0000000508007986 */ /* 0x0001e2000c101124 */
[----:B------:R-:W-:Y:S05]  /*8a00*/  BRA `(.L_x_4740) ;  /* 0x0000000400f07947 */ /* 0x000fea0003800000 */
.L_x_4751:
        /* <DEDUP_REMOVED lines=12> */
.L_x_4755:
[----:B------:R-:W-:Y:S01]  /*8ad0*/  IMAD.MOV.U32 R0, RZ, RZ, 0x7f ;  /* 0x0000007fff007424 */ /* 0x000fe200078e00ff */
[----:B------:R-:W-:-:S04]  /*8ae0*/  ISETP.GT.U32.AND P0, PT, R4, 0x7f800000, PT ;  /* 0x7f8000000400780c */ /* 0x000fc80003f04070 */
[----:B------:R-:W-:-:S09]  /*8af0*/  SEL R0, R0, 0x7c, P0 ;  /* 0x0000007c00007807 */ /* 0x000fd20000000000 */
.L_x_4756:
[----:B------:R-:W-:Y:S05]  /*8b00*/  BSYNC B0 ;  /* 0x0000000000007941 */ /* 0x000fea0003800000 */
.L_x_4754:
[----:B------:R-:W-:-:S04]  /*8b10*/  LOP3.LUT R22, R22, 0x80000000, RZ, 0xc0, !PT ;  /* 0x8000000016167812 */ /* 0x000fc800078ec0ff */
[----:B------:R-:W-:-:S04]  /*8b20*/  SHF.R.U32.HI R3, RZ, 0x18, R22 ;  /* 0x00000018ff037819 */ /* 0x000fc80000011616 */
[----:B------:R-:W-:-:S05]  /*8b30*/  LOP3.LUT R3, R0, R3, RZ, 0xfc, !PT ;  /* 0x0000000300037212 */ /* 0x000fca00078efcff */
[----:B------:R0:W-:Y:S01]  /*8b40*/  STG.E.U8 desc[UR36][R8.64], R3 ;  /* 0x0000000308007986 */ /* 0x0001e2000c101124 */
[----:B------:R-:W-:Y:S05]  /*8b50*/  BRA `(.L_x_4740) ;  /* 0x00000004009c7947 */ /* 0x000fea0003800000 */
.L_x_4750:
[----:B------:R-:W-:-:S05]  /*8b60*/  F2FP.BF16.F32.PACK_AB R22, RZ, R22 ;  /* 0x00000016ff16723e */ /* 0x000fca00000010ff */
[----:B------:R0:W-:Y:S01]  /*8b70*/  STG.E.U16 desc[UR36][R8.64], R22 ;  /* 0x0000001608007986 */ /* 0x0001e2000c101524 */
[----:B------:R-:W-:Y:S05]  /*8b80*/  BRA `(.L_x_4740) ;  /* 0x0000000400907947 */ /* 0x000fea0003800000 */
.L_x_4747:
        /* <DEDUP_REMOVED lines=11> */
.L_x_4759:
        /* <DEDUP_REMOVED lines=16> */
.L_x_4762:
[----:B------:R-:W-:-:S04]  /*8d40*/  LOP3.LUT R22, R22, 0x80000000, RZ, 0xc0, !PT ;  /* 0x8000000016167812 */ /* 0x000fc800078ec0ff */
[----:B------:R-:W-:-:S04]  /*8d50*/  SHF.R.U32.HI R3, RZ, 0x18, R22 ;  /* 0x00000018ff037819 */ /* 0x000fc80000011616 */
[----:B------:R-:W-:-:S04]  /*8d60*/  LOP3.LUT R0, R0, R3, RZ, 0xfc, !PT ;  /* 0x0000000300007212 */ /* 0x000fc800078efcff */
[----:B------:R-:W-:-:S07]  /*8d70*/  PRMT R4, R0, 0x7610, R4 ;  /* 0x0000761000047816 */ /* 0x000fce0000000004 */
.L_x_4761:
[----:B------:R-:W-:Y:S05]  /*8d80*/  BSYNC B0 ;  /* 0x0000000000007941 */ /* 0x000fea0003800000 */
.L_x_4760:
[----:B------:R0:W-:Y:S01]  /*8d90*/  STG.E.U8 desc[UR36][R8.64], R4 ;  /* 0x0000000408007986 */ /* 0x0001e2000c101124 */
[----:B------:R-:W-:Y:S05]  /*8da0*/  BRA `(.L_x_4740) ;  /* 0x0000000400087947 */ /* 0x000fea0003800000 */
.L_x_4758:
        /* <DEDUP_REMOVED lines=16> */
.L_x_4765:
[----:B------:R-:W-:-:S04]  /*8eb0*/  LOP3.LUT R22, R22, 0x80000000, RZ, 0xc0, !PT ;  /* 0x8000000016167812 */ /* 0x000fc800078ec0ff */
[----:B------:R-:W-:-:S04]  /*8ec0*/  SHF.R.U32.HI R3, RZ, 0x18, R22 ;  /* 0x00000018ff037819 */ /* 0x000fc80000011616 */
[----:B------:R-:W-:-:S04]  /*8ed0*/  LOP3.LUT R0, R0, R3, RZ, 0xfc, !PT ;  /* 0x0000000300007212 */ /* 0x000fc800078efcff */
[----:B------:R-:W-:-:S07]  /*8ee0*/  PRMT R4, R0, 0x7610, R4 ;  /* 0x0000761000047816 */ /* 0x000fce0000000004 */
.L_x_4764:
[----:B------:R-:W-:Y:S05]  /*8ef0*/  BSYNC B0 ;  /* 0x0000000000007941 */ /* 0x000fea0003800000 */
.L_x_4763:
[----:B------:R0:W-:Y:S01]  /*8f00*/  STG.E.U8 desc[UR36][R8.64], R4 ;  /* 0x0000000408007986 */ /* 0x0001e2000c101124 */
[----:B------:R-:W-:Y:S05]  /*8f10*/  BRA `(.L_x_4740) ;  /* 0x0000000000ac7947 */ /* 0x000fea0003800000 */
.L_x_4757:
        /* <DEDUP_REMOVED lines=21> */
.L_x_4739:
        /* <DEDUP_REMOVED lines=16> */
.L_x_4768:
[----:B------:R-:W-:Y:S05]  /*9170*/  BRA `(.L_x_4740) ;  /* 0x0000000000147947 */ /* 0x000fea0003800000 */
.L_x_4767:
[----:B------:R-:W0:Y:S02]  /*9180*/  F2I.U64.TRUNC R22, R22 ;  /* 0x0000001600167311 */ /* 0x000e24000020d800 */
[----:B0-----:R0:W-:Y:S01]  /*9190*/  STG.E.64 desc[UR36][R8.64], R22 ;  /* 0x0000001608007986 */ /* 0x0011e2000c101b24 */
[----:B------:R-:W-:Y:S05]  /*91a0*/  BRA `(.L_x_4740) ;  /* 0x0000000000087947 */ /* 0x000fea0003800000 */
.L_x_4766:
[----:B------:R-:W0:Y:S02]  /*91b0*/  F2I.FTZ.U32.TRUNC.NTZ R3, R22 ;  /* 0x0000001600037305 */ /* 0x000e24000021f000 */
[----:B0-----:R0:W-:Y:S02]  /*91c0*/  STG.E desc[UR36][R8.64], R3 ;  /* 0x0000000308007986 */ /* 0x0011e4000c101924 */
.L_x_4740:
        /* <DEDUP_REMOVED lines=24> */
.L_x_4772:
[----:B------:R-:W0:Y:S02]  /*9350*/  F2I.S64.TRUNC R24, R24 ;  /* 0x0000001800187311 */ /* 0x000e24000020d900 */
[----:B0-----:R-:W-:-:S05]  /*9360*/  IMAD.MOV.U32 R3, RZ, RZ, R24 ;  /* 0x000000ffff037224 */ /* 0x001fca00078e0018 */
[----:B------:R0:W-:Y:S01]  /*9370*/  STG.E.U8 desc[UR36][R8.64], R3 ;  /* 0x0000000308007986 */ /* 0x0001e2000c101124 */
[----:B------:R-:W-:Y:S05]  /*9380*/  BRA `(.L_x_4774) ;  /* 0x0000000c00407947 */ /* 0x000fea0003800000 */
.L_x_4771:
        /* <DEDUP_REMOVED lines=9> */
.L_x_4776:
[----:B------:R-:W0:Y:S02]  /*9420*/  F2I.FTZ.TRUNC.NTZ R3, R24 ;  /* 0x0000001800037305 */ /* 0x000e24000021f100 */
[----:B0-----:R0:W-:Y:S01]  /*9430*/  STG.E desc[UR36][R8.64], R3 ;  /* 0x0000000308007986 */ /* 0x0011e2000c101924 */
[----:B------:R-:W-:Y:S05]  /*9440*/  BRA `(.L_x_4774) ;  /* 0x0000000c00107947 */ /* 0x000fea0003800000 */
.L_x_4775:
[----:B------:R-:W0:Y:S02]  /*9450*/  F2I.FTZ.TRUNC.NTZ R3, R24 ;  /* 0x0000001800037305 */ /* 0x000e24000021f100 */
[----:B0-----:R0:W-:Y:S01]  /*9460*/  STG.E.U16 desc[UR36][R8.64], R3 ;  /* 0x0000000308007986 */ /* 0x0011e2000c101524 */
[----:B------:R-:W-:Y:S05]  /*9470*/  BRA `(.L_x_4774) ;  /* 0x0000000c00047947 */ /* 0x000fea0003800000 */
.L_x_4770:
        /* <DEDUP_REMOVED lines=8> */
.L_x_4778:
[----:B------:R-:W-:-:S05]  /*9500*/  F2FP.F16.F32.PACK_AB R24, RZ, R24 ;  /* 0x00000018ff18723e */ /* 0x000fca00000000ff */
[----:B------:R0:W-:Y:S01]  /*9510*/  STG.E.U16 desc[UR36][R8.64], R24 ;  /* 0x0000001808007986 */ /* 0x0001e2000c101524 */
[----:B------:R-:W-:Y:S05]  /*9520*/  BRA `(.L_x_4774) ;  /* 0x0000000800d87947 */ /* 0x000fea0003800000 */
.L_x_4777:
        /* <DEDUP_REMOVED lines=9> */
.L_x_4780:
[----:B------:R-:W-:-:S04]  /*95c0*/  F2FP.F16.F32.PACK_AB R3, RZ, R24 ;  /* 0x00000018ff03723e */ /* 0x000fc800000000ff */
[----:B------:R-:W-:-:S05]  /*95d0*/  PRMT R3, R3, 0x5410, RZ ;  /* 0x0000541003037816 */ /* 0x000fca00000000ff */
[----:B------:R0:W-:Y:S01]  /*95e0*/  STG.E desc[UR36][R8.64], R3 ;  /* 0x0000000308007986 */ /* 0x0001e2000c101924 */
[----:B------:R-:W-:Y:S05]  /*95f0*/  BRA `(.L_x_4774) ;  /* 0x0000000800a47947 */ /* 0x000fea0003800000 */
.L_x_4779:
[----:B------:R-:W-:-:S06]  /*9600*/  FMUL.FTZ R4, R24, 1 ;  /* 0x3f80000018047820 */ /* 0x000fcc0000410000 */
[----:B------:R-:W0:Y:S02]  /*9610*/  F2F.F64.F32 R4, R4 ;  /* 0x0000000400047310 */ /* 0x000e240000201800 */
[----:B0-----:R0:W-:Y:S01]  /*9620*/  STG.E.64 desc[UR36][R8.64], R4 ;  /* 0x0000000408007986 */ /* 0x0011e2000c101b24 */
[----:B------:R-:W-:Y:S05]  /*9630*/  BRA `(.L_x_4774) ;  /* 0x0000000800947947 */ /* 0x000fea0003800000 */
.L_x_4769:
        /* <DEDUP_REMOVED lines=12> */
.L_x_4783:
[----:B------:R-:W-:Y:S01]  /*9700*/  FMUL.FTZ R4, R24, 1 ;  /* 0x3f80000018047820 */ /* 0x000fe20000410000 */
[----:B------:R-:W-:-:S05]  /*9710*/  CS2R R6, SRZ ;  /* 0x0000000000067805 */ /* 0x000fca000001ff00 */
[----:B------:R-:W0:Y:S02]  /*9720*/  F2F.F64.F32 R4, R4 ;  /* 0x0000000400047310 */ /* 0x000e240000201800 */
[----:B0-----:R0:W-:Y:S01]  /*9730*/  STG.E.128 desc[UR36][R8.64], R4 ;  /* 0x0000000408007986 */ /* 0x0011e2000c101d24 */
[----:B------:R-:W-:Y:S05]  /*9740*/  BRA `(.L_x_4774) ;  /* 0x0000000800507947 */ /* 0x000fea0003800000 */
.L_x_4782:
        /* <DEDUP_REMOVED lines=20> */
.L_x_4787:
[----:B------:R-:W-:Y:S05]  /*9890*/  BSYNC B0 ;  /* 0x0000000000007941 */ /* 0x000fea0003800000 */
.L_x_4786:
[----:B------:R-:W-:-:S05]  /*98a0*/  LOP3.LUT R5, R0, R5, RZ, 0xfc, !PT ;  /* 0x0000000500057212 */ /* 0x000fca00078efcff */
[----:B------:R0:W-:Y:S01]  /*98b0*/  STG.E.U8 desc[UR36][R8.64], R5 ;  /* 0x0000000508007986 */ /* 0x0001e2000c101124 */
[----:B------:R-:W-:Y:S05]  /*98c0*/  BRA `(.L_x_4774) ;  /* 0x0000000400f07947 */ /* 0x000fea0003800000 */
.L_x_4785:
        /* <DEDUP_REMOVED lines=12> */
.L_x_4789:
[----:B------:R-:W-:Y:S01]  /*9990*/  IMAD.MOV.U32 R0, RZ, RZ, 0x7f ;  /* 0x0000007fff007424 */ /* 0x000fe200078e00ff */
[----:B------:R-:W-:-:S04]  /*99a0*/  ISETP.GT.U32.AND P0, PT, R4, 0x7f800000, PT ;  /* 0x7f8000000400780c */ /* 0x000fc80003f04070 */
[----:B------:R-:W-:-:S09]  /*99b0*/  SEL R0, R0, 0x7c, P0 ;  /* 0x0000007c00007807 */ /* 0x000fd20000000000 */
.L_x_4790:
[----:B------:R-:W-:Y:S05]  /*99c0*/  BSYNC B0 ;  /* 0x0000000000007941 */ /* 0x000fea0003800000 */
.L_x_4788:
[----:B------:R-:W-:-:S04]  /*99d0*/  LOP3.LUT R24, R24, 0x80000000, RZ, 0xc0, !PT ;  /* 0x8000000018187812 */ /* 0x000fc800078ec0ff */
[----:B------:R-:W-:-:S04]  /*99e0*/  SHF.R.U32.HI R3, RZ, 0x18, R24 ;  /* 0x00000018ff037819 */ /* 0x000fc80000011618 */
[----:B------:R-:W-:-:S05]  /*99f0*/  LOP3.LUT R3, R0, R3, RZ, 0xfc, !PT ;  /* 0x0000000300037212 */ /* 0x000fca00078efcff */
[----:B------:R0:W-:Y:S01]  /*9a00*/  STG.E.U8 desc[UR36][R8.64], R3 ;  /* 0x0000000308007986 */ /* 0x0001e2000c101124 */
[----:B------:R-:W-:Y:S05]  /*9a10*/  BRA `(.L_x_4774) ;  /* 0x00000004009c7947 */ /* 0x000fea0003800000 */
.L_x_4784:
[----:B------:R-:W-:-:S05]  /*9a20*/  F2FP.BF16.F32.PACK_AB R24, RZ, R24 ;  /* 0x00000018ff18723e */ /* 0x000fca00000010ff */
[----:B------:R0:W-:Y:S01]  /*9a30*/  STG.E.U16 desc[UR36][R8.64], R24 ;  /* 0x0000001808007986 */ /* 0x0001e2000c101524 */
[----:B------:R-:W-:Y:S05]  /*9a40*/  BRA `(.L_x_4774) ;  /* 0x0000000400907947 */ /* 0x000fea0003800000 */
.L_x_4781:
        /* <DEDUP_REMOVED lines=11> */
.L_x_4793:
        /* <DEDUP_REMOVED lines=16> */
.L_x_4796:
[----:B------:R-:W-:-:S04]  /*9c00*/  LOP3.LUT R24, R24, 0x80000000, RZ, 0xc0, !PT ;  /* 0x8000000018187812 */ /* 0x000fc800078ec0ff */
[----:B------:R-:W-:-:S04]  /*9c10*/  SHF.R.U32.HI R3, RZ, 0x18, R24 ;  /* 0x00000018ff037819 */ /* 0x000fc80000011618 */
[----:B------:R-:W-:-:S04]  /*9c20*/  LOP3.LUT R0, R0, R3, RZ, 0xfc, !PT ;  /* 0x0000000300007212 */ /* 0x000fc800078efcff */
[----:B------:R-:W-:-:S07]  /*9c30*/  PRMT R4, R0, 0x7610, R4 ;  /* 0x0000761000047816 */ /* 0x000fce0000000004 */
.L_x_4795:
[----:B------:R-:W-:Y:S05]  /*9c40*/  BSYNC B0 ;  /* 0x0000000000007941 */ /* 0x000fea0003800000 */
.L_x_4794:
[----:B------:R0:W-:Y:S01]  /*9c50*/  STG.E.U8 desc[UR36][R8.64], R4 ;  /* 0x0000000408007986 */ /* 0x0001e2000c101124 */
[----:B------:R-:W-:Y:S05]  /*9c60*/  BRA `(.L_x_4774) ;  /* 0x0000000400087947 */ /* 0x000fea0003800000 */
.L_x_4792:
        /* <DEDUP_REMOVED lines=16> */
.L_x_4799:
[----:B------:R-:W-:-:S04]  /*9d70*/  LOP3.LUT R24, R24, 0x80000000, RZ, 0xc0, !PT ;  /* 0x8000000018187812 */ /* 0x000fc800078ec0ff */
[----:B------:R-:W-:-:S04]  /*9d80*/  SHF.R.U32.HI R3, RZ, 0x18, R24 ;  /* 0x00000018ff037819 */ /* 0x000fc80000011618 */
[----:B------:R-:W-:-:S04]  /*9d90*/  LOP3.LUT R0, R0, R3, RZ, 0xfc, !PT ;  /* 0x0000000300007212 */ /* 0x000fc800078efcff */
[----:B------:R-:W-:-:S07]  /*9da0*/  PRMT R4, R0, 0x7610, R4 ;  /* 0x0000761000047816 */ /* 0x000fce0000000004 */
.L_x_4798:
[----:B------:R-:W-:Y:S05]  /*9db0*/  BSYNC B0 ;  /* 0x0000000000007941 */ /* 0x000fea0003800000 */
.L_x_4797:
[----:B------:R3:W-:Y:S01]  /*9dc0*/  STG.E.U8 desc[UR36][R8.64], R4 ;  /* 0x0000000408007986 */ /* 0x0007e2000c101124 */
[----:B------:R-:W-:Y:S05]  /*9dd0*/  BRA `(.L_x_4774) ;  /* 0x0000000000ac7947 */ /* 0x000fea0003800000 */
.L_x_4791:
        /* <DEDUP_REMOVED lines=21> */
.L_x_4773:
        /* <DEDUP_REMOVED lines=16> */
.L_x_4802:
[----:B------:R-:W-:Y:S05]  /*a030*/  BRA `(.L_x_4774) ;  /* 0x0000000000147947 */ /* 0x000fea0003800000 */
.L_x_4801:
[----:B------:R-:W0:Y:S02]  /*a040*/  F2I.U64.TRUNC R24, R24 ;  /* 0x0000001800187311 */ /* 0x000e24000020d800 */
[----:B0-----:R2:W-:Y:S01]  /*a050*/  STG.E.64 desc[UR36][R8.64], R24 ;  /* 0x0000001808007986 */ /* 0x0015e2000c101b24 */
[----:B------:R-:W-:Y:S05]  /*a060*/  BRA `(.L_x_4774) ;  /* 0x0000000000087947 */ /* 0x000fea0003800000 */
.L_x_4800:
[----:B------:R-:W0:Y:S02]  /*a070*/  F2I.FTZ.U32.TRUNC.NTZ R3, R24 ;  /* 0x0000001800037305 */ /* 0x000e24000021f000 */
[----:B0-----:R0:W-:Y:S02]  /*a080*/  STG.E desc[UR36][R8.64], R3 ;  /* 0x0000000308007986 */ /* 0x0011e4000c101924 */
.L_x_4774:
[----:B------:R-:W-:-:S07]  /*a090*/  VIADD R19, R19, 0x80 ;  /* 0x0000008013137836 */ /* 0x000fce0000000000 */
.L_x_4734:
[----:B------:R-:W-:Y:S05]  /*a0a0*/  BSYNC B6 ;  /* 0x0000000000067941 */ /* 0x000fea0003800000 */
.L_x_4733:
[----:B------:R-:W-:-:S13]  /*a0b0*/  ISETP.GE.AND P0, PT, R19, R17, PT ;  /* 0x000000111300720c */ /* 0x000fda0003f06270 */
[----:B------:R-:W-:Y:S05]  /*a0c0*/  @P0 EXIT ;  /* 0x000000000000094d */ /* 0x000fea0003800000 */
[----:B01-34-:R-:W0:Y:S01]  /*a0d0*/  LDC.64 R4, c[0x0][0x218] ;  /* 0x00008600ff047b82 */ /* 0x01be220000000a00 */
[----:B------:R-:W-:Y:S01]  /*a0e0*/  PRMT R0, R16, 0x9910, RZ ;  /* 0x0000991010007816 */ /* 0x000fe200000000ff */
[----:B------:R-:W-:Y:S01]  /*a0f0*/  IMAD R2, R2, 0x200, R19 ;  /* 0x0000020002027824 */ /* 0x000fe200078e0213 */
[----:B------:R-:W-:Y:S02]  /*a100*/  ULDC UR4, c[0x0][0x244] ;  /* 0x0000910000047ab9 */ /* 0x000fe40000000800 */
[----:B------:R-:W-:Y:S01]  /*a110*/  ISETP.GT.AND P1, PT, R0, 0x9, PT ;  /* 0x000000090000780c */ /* 0x000fe20003f24270 */
[----:B--2---:R-:W-:-:S05]  /*a120*/  IMAD R3, R2, UR4, RZ ;  /* 0x0000000402037c24 */ /* 0x004fca000f8e02ff */
        /* <DEDUP_REMOVED lines=14> */
.L_x_4806:
[----:B------:R-:W0:Y:S02]  /*a210*/  F2I.S64.TRUNC R18, R18 ;  /* 0x0000001200127311 */ /* 0x000e24000020d900 */
[----:B0-----:R-:W-:-:S05]  /*a220*/  IMAD.MOV.U32 R5, RZ, RZ, R18 ;  /* 0x000000ffff057224 */ /* 0x001fca00078e0012 */
[----:B------:R-:W-:Y:S01]  /*a230*/  STG.E.U8 desc[UR36][R2.64], R5 ;  /* 0x0000000502007986 */ /* 0x000fe2000c101124 */
[----:B------:R-:W-:Y:S05]  /*a240*/  EXIT ;  /* 0x000000000000794d */ /* 0x000fea0003800000 */
.L_x_4805:
        /* <DEDUP_REMOVED lines=9> */
.L_x_4809:
[----:B------:R-:W0:Y:S02]  /*a2e0*/  F2I.FTZ.TRUNC.NTZ R5, R18 ;  /* 0x0000001200057305 */ /* 0x000e24000021f100 */
[----:B0-----:R-:W-:Y:S01]  /*a2f0*/  STG.E desc[UR36][R2.64], R5 ;  /* 0x0000000502007986 */ /* 0x001fe2000c101924 */
[----:B------:R-:W-:Y:S05]  /*a300*/  EXIT ;  /* 0x000000000000794d */ /* 0x000fea0003800000 */
.L_x_4808:
[----:B------:R-:W0:Y:S02]  /*a310*/  F2I.FTZ.TRUNC.NTZ R5, R18 ;  /* 0x0000001200057305 */ /* 0x000e24000021f100 */
[----:B0-----:R-:W-:Y:S01]  /*a320*/  STG.E.U16 desc[UR36][R2.64], R5 ;  /* 0x0000000502007986 */ /* 0x001fe2000c101524 */
[----:B------:R-:W-:Y:S05]  /*a330*/  EXIT ;  /* 0x000000000000794d */ /* 0x000fea0003800000 */
.L_x_4804:
        /* <DEDUP_REMOVED lines=8> */
.L_x_4811:
[----:B------:R-:W-:-:S05]  /*a3c0*/  F2FP.F16.F32.PACK_AB R18, RZ, R18 ;  /* 0x00000012ff12723e */ /* 0x000fca00000000ff */
[----:B------:R-:W-:Y:S01]  /*a3d0*/  STG.E.U16 desc[UR36][R2.64], R18 ;  /* 0x0000001202007986 */ /* 0x000fe2000c101524 */
[----:B------:R-:W-:Y:S05]  /*a3e0*/  EXIT ;  /* 0x000000000000794d */ /* 0x000fea0003800000 */
.L_x_4810:
        /* <DEDUP_REMOVED lines=9> */
.L_x_4813:
[----:B------:R-:W-:-:S04]  /*a480*/  F2FP.F16.F32.PACK_AB R5, RZ, R18 ;  /* 0x00000012ff05723e */ /* 0x000fc800000000ff */
[----:B------:R-:W-:-:S05]  /*a490*/  PRMT R5, R5, 0x5410, RZ ;  /* 0x0000541005057816 */ /* 0x000fca00000000ff */
[----:B------:R-:W-:Y:S01]  /*a4a0*/  STG.E desc[UR36][R2.64], R5 ;  /* 0x0000000502007986 */ /* 0x000fe2000c101924 */
[----:B------:R-:W-:Y:S05]  /*a4b0*/  EXIT ;  /* 0x000000000000794d */ /* 0x000fea0003800000 */
.L_x_4812:
[----:B------:R-:W-:-:S06]  /*a4c0*/  FMUL.FTZ R4, R18, 1 ;  /* 0x3f80000012047820 */ /* 0x000fcc0000410000 */
[----:B------:R-:W0:Y:S02]  /*a4d0*/  F2F.F64.F32 R4, R4 ;  /* 0x0000000400047310 */ /* 0x000e240000201800 */
[----:B0-----:R-:W-:Y:S01]  /*a4e0*/  STG.E.64 desc[UR36][R2.64], R4 ;  /* 0x0000000402007986 */ /* 0x001fe2000c101b24 */
[----:B------:R-:W-:Y:S05]  /*a4f0*/  EXIT ;  /* 0x000000000000794d */ /* 0x000fea0003800000 */
.L_x_4803:
        /* <DEDUP_REMOVED lines=12> */
.L_x_4816:
[----:B------:R-:W-:Y:S01]  /*a5c0*/  FMUL.FTZ R4, R18, 1 ;  /* 0x3f80000012047820 */ /* 0x000fe20000410000 */
[----:B------:R-:W-:-:S05]  /*a5d0*/  CS2R R6, SRZ ;  /* 0x0000000000067805 */ /* 0x000fca000001ff00 */
[----:B------:R-:W0:Y:S02]  /*a5e0*/  F2F.F64.F32 R4, R4 ;  /* 0x0000000400047310 */ /* 0x000e240000201800 */
[----:B0-----:R-:W-:Y:S01]  /*a5f0*/  STG.E.128 desc[UR36][R2.64], R4 ;  /* 0x0000000402007986 */ /* 0x001fe2000c101d24 */
[----:B------:R-:W-:Y:S05]  /*a600*/  EXIT ;  /* 0x000000000000794d */ /* 0x000fea0003800000 */
.L_x_4815:
        /* <DEDUP_REMOVED lines=20> */
.L_x_4820:
[----:B------:R-:W-:Y:S05]  /*a750*/  BSYNC B0 ;  /* 0x0000000000007941 */ /* 0x000fea0003800000 */
.L_x_4819:
[----:B------:R-:W-:-:S05]  /*a760*/  LOP3.LUT R7, R0, R7, RZ, 0xfc, !PT ;  /* 0x0000000700077212 */ /* 0x000fca00078efcff */
[----:B------:R-:W-:Y:S01]  /*a770*/  STG.E.U8 desc[UR36][R2.64], R7 ;  /* 0x0000000702007986 */ /* 0x000fe2000c101124 */
[----:B------:R-:W-:Y:S05]  /*a780*/  EXIT ;  /* 0x000000000000794d */ /* 0x000fea0003800000 */
.L_x_4818:
        /* <DEDUP_REMOVED lines=12> */
.L_x_4822:
[----:B------:R-:W-:Y:S01]  /*a850*/  IMAD.MOV.U32 R0, RZ, RZ, 0x7f ;  /* 0x0000007fff007424 */ /* 0x000fe200078e00ff */
[----:B------:R-:W-:-:S04]  /*a860*/  ISETP.GT.U32.AND P0, PT, R4, 0x7f800000, PT ;  /* 0x7f8000000400780c */ /* 0x000fc80003f04070 */
[----:B------:R-:W-:-:S09]  /*a870*/  SEL R0, R0, 0x7c, P0 ;  /* 0x0000007c00007807 */ /* 0x000fd20000000000 */
.L_x_4823:
[----:B------:R-:W-:Y:S05]  /*a880*/  BSYNC B0 ;  /* 0x0000000000007941 */ /* 0x000fea0003800000 */
.L_x_4821:
[----:B------:R-:W-:-:S04]  /*a890*/  LOP3.LUT R18, R18, 0x80000000, RZ, 0xc0, !PT ;  /* 0x8000000012127812 */ /* 0x000fc800078ec0ff */
[----:B------:R-:W-:-:S04]  /*a8a0*/  SHF.R.U32.HI R5, RZ, 0x18, R18 ;  /* 0x00000018ff057819 */ /* 0x000fc80000011612 */
[----:B------:R-:W-:-:S05]  /*a8b0*/  LOP3.LUT R5, R0, R5, RZ, 0xfc, !PT ;  /* 0x0000000500057212 */ /* 0x000fca00078efcff */
[----:B------:R-:W-:Y:S01]  /*a8c0*/  STG.E.U8 desc[UR36][R2.64], R5 ;  /* 0x0000000502007986 */ /* 0x000fe2000c101124 */
[----:B------:R-:W-:Y:S05]  /*a8d0*/  EXIT ;  /* 0x000000000000794d */ /* 0x000fea0003800000 */
.L_x_4817:
[----:B------:R-:W-:-:S05]  /*a8e0*/  F2FP.BF16.F32.PACK_AB R18, RZ, R18 ;  /* 0x00000012ff12723e */ /* 0x000fca00000010ff */
[----:B------:R-:W-:Y:S01]  /*a8f0*/  STG.E.U16 desc[UR36][R2.64], R18 ;  /* 0x0000001202007986 */ /* 0x000fe2000c101524 */
[----:B------:R-:W-:Y:S05]  /*a900*/  EXIT ;  /* 0x000000000000794d */ /* 0x000fea0003800000 */
.L_x_4814:
        /* <DEDUP_REMOVED lines=11> */
.L_x_4826:
        /* <DEDUP_REMOVED lines=16> */
.L_x_4829:
[----:B------:R-:W-:-:S04]  /*aac0*/  LOP3.LUT R18, R18, 0x80000000, RZ, 0xc0, !PT ;  /* 0x8000000012127812 */ /* 0x000fc800078ec0ff */
[----:B------:R-:W-:-:S04]  /*aad0*/  SHF.R.U32.HI R5, RZ, 0x18, R18 ;  /* 0x00000018ff057819 */ /* 0x000fc80000011612 */
[----:B------:R-:W-:-:S04]  /*aae0*/  LOP3.LUT R4, R4, R5, RZ, 0xfc, !PT ;  /* 0x0000000504047212 */ /* 0x000fc800078efcff */
[----:B------:R-:W-:-:S07]  /*aaf0*/  PRMT R0, R4, 0x7610, R0 ;  /* 0x0000761004007816 */ /* 0x000fce0000000000 */
.L_x_4828:
[----:B------:R-:W-:Y:S05]  /*ab00*/  BSYNC B0 ;  /* 0x0000000000007941 */ /* 0x000fea0003800000 */
.L_x_4827:
[----:B------:R-:W-:Y:S01]  /*ab10*/  STG.E.U8 desc[UR36][R2.64], R0 ;  /* 0x0000000002007986 */ /* 0x000fe2000c101124 */
[----:B------:R-:W-:Y:S05]  /*ab20*/  EXIT ;  /* 0x000000000000794d */ /* 0x000fea0003800000 */
.L_x_4825:
        /* <DEDUP_REMOVED lines=16> */
.L_x_4832:
[----:B------:R-:W-:-:S04]  /*ac30*/  LOP3.LUT R18, R18, 0x80000000, RZ, 0xc0, !PT ;  /* 0x8000000012127812 */ /* 0x000fc800078ec0ff */
[----:B------:R-:W-:-:S04]  /*ac40*/  SHF.R.U32.HI R5, RZ, 0x18, R18 ;  /* 0x00000018ff057819 */ /* 0x000fc80000011612 */
[----:B------:R-:W-:-:S04]  /*ac50*/  LOP3.LUT R4, R4, R5, RZ, 0xfc, !PT ;  /* 0x0000000504047212 */ /* 0x000fc800078efcff */
[----:B------:R-:W-:-:S07]  /*ac60*/  PRMT R0, R4, 0x7610, R0 ;  /* 0x0000761004007816 */ /* 0x000fce0000000000 */
.L_x_4831:
[----:B------:R-:W-:Y:S05]  /*ac70*/  BSYNC B0 ;  /* 0x0000000000007941 */ /* 0x000fea0003800000 */
.L_x_4830:
[----:B------:R-:W-:Y:S01]  /*ac80*/  STG.E.U8 desc[UR36][R2.64], R0 ;  /* 0x0000000002007986 */ /* 0x000fe2000c101124 */
[----:B------:R-:W-:Y:S05]  /*ac90*/  EXIT ;  /* 0x000000000000794d */ /* 0x000fea0003800000 */
.L_x_4824:
        /* <DEDUP_REMOVED lines=21> */
.L_x_4807:
        /* <DEDUP_REMOVED lines=16> */
.L_x_4835:
[----:B------:R-:W-:Y:S05]  /*aef0*/  EXIT ;  /* 0x000000000000794d */ /* 0x000fea0003800000 */
.L_x_4834:
[----:B------:R-:W0:Y:S02]  /*af00*/  F2I.U64.TRUNC R18, R18 ;  /* 0x0000001200127311 */ /* 0x000e24000020d800 */
[----:B0-----:R-:W-:Y:S01]  /*af10*/  STG.E.64 desc[UR36][R2.64], R18 ;  /* 0x0000001202007986 */ /* 0x001fe2000c101b24 */
[----:B------:R-:W-:Y:S05]  /*af20*/  EXIT ;  /* 0x000000000000794d */ /* 0x000fea0003800000 */
.L_x_4833:
[----:B------:R-:W0:Y:S02]  /*af30*/  F2I.FTZ.U32.TRUNC.NTZ R5, R18 ;  /* 0x0000001200057305 */ /* 0x000e24000021f000 */
[----:B0-----:R-:W-:Y:S01]  /*af40*/  STG.E desc[UR36][R2.64], R5 ;  /* 0x0000000502007986 */ /* 0x001fe2000c101924 */
[----:B------:R-:W-:Y:S05]  /*af50*/  EXIT ;  /* 0x000000000000794d */ /* 0x000fea0003800000 */
.L_x_4836:
        /* <DEDUP_REMOVED lines=10> */
.L_x_8052:


//--------------------- .text._ZN2at6native18elementwise_kernelILi128ELi2EZNS0_22gpu_kernel_impl_nocastINS0_13BinaryFunctorIfffZZZNS0_20copysign_kernel_cudaERNS_18TensorIteratorBaseEENKUlvE_clEvENKUlvE0_clEvEUlffE_EEEEvS5_RKT_EUliE_EEviT1_ --------------------------
	.section	.text._ZN2at6native18elementwise_kernelILi128ELi2EZNS0_22gpu_kernel_impl_nocastINS0_13BinaryFunctorIfffZZZNS0_20copysign_kernel_cudaERNS_18TensorIteratorBaseEENKUlvE_clEvENKUlvE0_clEvEUlffE_EEEEvS5_RKT_EUliE_EEviT1_,"ax",@progbits
	.align	128
        .global         _ZN2at6native18elementwise_kernelILi128ELi2EZNS0_22gpu_kernel_impl_nocastINS0_13BinaryFunctorIfffZZZNS0_20copysign_kernel_cudaERNS_18TensorIteratorBaseEENKUlvE_clEvENKUlvE0_clEvEUlffE_EEEEvS5_RKT_EUliE_EEviT1_
        .type           _ZN2at6native18elementwise_kernelILi128ELi2EZNS0_22gpu_kernel_impl_nocastINS0_13BinaryFunctorIfffZZZNS0_20copysign_kernel_cudaERNS_18TensorIteratorBaseEENKUlvE_clEvENKUlvE0_clEvEUlffE_EEEEvS5_RKT_EUliE_EEviT1_,@function
        .size           _ZN2at6native18elementwise_kernelILi128ELi2EZNS0_22gpu_kernel_impl_nocastINS0_13BinaryFunctorIfffZZZNS0_20copysign_kernel_cudaERNS_18TensorIteratorBaseEENKUlvE_clEvENKUlvE0_clEvEUlffE_EEEEvS5_RKT_EUliE_EEviT1_,(.L_x_8053 - _ZN2at6native18elementwise_kernelILi128ELi2EZNS0_22gpu_kernel_impl_nocastINS0_13BinaryFunctorIfffZZZNS0_20copysign_kernel_cudaERNS_18TensorIteratorBaseEENKUlvE_clEvENKUlvE0_clEvEUlffE_EEEEvS5_RKT_EUliE_EEviT1_)
        .other          _ZN2at6native18elementwise_kernelILi128ELi2EZNS0_22gpu_kernel_impl_nocastINS0_13BinaryFunctorIfffZZZNS0_20copysign_kernel_cudaERNS_18TensorIteratorBaseEENKUlvE_clEvENKUlvE0_clEvEUlffE_EEEEvS5_RKT_EUliE_EEviT1_,@"STO_CUDA_ENTRY STV_DEFAULT"
_ZN2at6native18elementwise_kernelILi128ELi2EZNS0_22gpu_kernel_impl_nocastINS0_13BinaryFunctorIfffZZZNS0_20copysign_kernel_cudaERNS_18TensorIteratorBaseEENKUlvE_clEvENKUlvE0_clEvEUlffE_EEEEvS5_RKT_EUliE_EEviT1_:
.text._ZN2at6native18elementwise_kernelILi128ELi2EZNS0_22gpu_kernel_impl_nocastINS0_13BinaryFunctorIfffZZZNS0_20copysign_kernel_cudaERNS_18TensorIteratorBaseEENKUlvE_clEvENKUlvE0_clEvEUlffE_EEEEvS5_RKT_EUliE_EEviT1_:
[----:B------:R-:W-:Y:S01]  /*0000*/  LDC R1, c[0x0][0x28] ;  /* 0x00000a00ff017b82 */ /* 0x000fe20000000800 */
[----:B------:R-:W0:Y:S01]  /*0010*/  S2R R0, SR_CTAID.X ;  /* 0x0000000000007919 */ /* 0x000e220000002500 */
[----:B------:R-:W-:Y:S01]  /*0020*/  ULDC UR6, c[0x0][0x210] ;  /* 0x0000840000067ab9 */ /* 0x000fe20000000800 */
[----:B------:R-:W-:Y:S01]  /*0030*/  ULDC.64 UR4, c[0x0][0x208] ;  /* 0x0000820000047ab9 */ /* 0x000fe20000000a00 */
[----:B------:R-:W-:Y:S01]  /*0040*/  BSSY B0, `(.L_x_4837) ;  /* 0x0000175000007945 */ /* 0x000fe20003800000 */
[----:B------:R-:W0:Y:S02]  /*0050*/  S2R R3, SR_TID.X ;  /* 0x0000000000037919 */ /* 0x000e240000002100 */
[----:B0-----:R-:W-:-:S04]  /*0060*/  LEA R0, R0, R3, 0x8 ;  /* 0x0000000300007211 */ /* 0x001fc800078e40ff */
[----:B------:R-:W-:Y:S02]  /*0070*/  ISETP.GE.AND P0, PT, R0, UR6, PT ;  /* 0x0000000600007c0c */ /* 0x000fe4000bf06270 */
[----:B------:R-:W-:-:S11]  /*0080*/  MOV R9, R0 ;  /* 0x0000000000097202 */ /* 0x000fd60000000f00 */
[----:B------:R-:W-:Y:S05]  /*0090*/  @P0 BRA `(.L_x_4838) ;  /* 0x0000001400bc0947 */ /* 0x000fea0003800000 */
[----:B------:R-:W0:Y:S01]  /*00a0*/  LDC R5, c[0x0][0x218] ;  /* 0x00008600ff057b82 */ /* 0x000e220000000800 */
[----:B------:R-:W-:Y:S01]  /*00b0*/  HFMA2.MMA R4, -RZ, RZ, 0, 0 ;  /* 0x00000000ff047435 */ /* 0x000fe200000001ff */
[----:B------:R-:W-:Y:S02]  /*00c0*/  CS2R R2, SRZ ;  /* 0x0000000000027805 */ /* 0x000fe4000001ff00 */
        /* <DEDUP_REMOVED lines=350> */
.L_x_4839:
[----:B------:R-:W-:Y:S01]  /*16b0*/  ULDC.64 UR8, c[0x0][0x480] ;  /* 0x0001200000087ab9 */ /* 0x000fe20000000a00 */
[----:B------:R-:W-:Y:S01]  /*16c0*/  ULDC.64 UR10, c[0x0][0x488] ;  /* 0x00012200000a7ab9 */ /* 0x000fe20000000a00 */
[----:B------:R-:W-:Y:S02]  /*16d0*/  IADD3 R6, P0, R2, UR8, RZ ;  /* 0x0000000802067c10 */ /* 0x000fe4000ff1e0ff */
[----:B------:R-:W-:Y:S02]  /*16e0*/  IADD3 R4, P1, R4, UR10, RZ ;  /* 0x0000000a04047c10 */ /* 0x000fe4000ff3e0ff */
[----:B------:R-:W-:Y:S01]  /*16f0*/  IADD3.X R7, RZ, UR9, RZ, P0, !PT ;  /* 0x00000009ff077c10 */ /* 0x000fe200087fe4ff */
[----:B------:R-:W-:Y:S01]  /*1700*/  ULDC.64 UR8, c[0x0][0x478] ;  /* 0x00011e0000087ab9 */ /* 0x000fe20000000a00 */
[----:B------:R-:W-:-:S04]  /*1710*/  IADD3.X R5, RZ, UR11, RZ, P1, !PT ;  /* 0x0000000bff057c10 */ /* 0x000fc80008ffe4ff */
[----:B------:R-:W2:Y:S04]  /*1720*/  LDG.E R7, desc[UR4][R6.64] ;  /* 0x0000000406077981 */ /* 0x000ea8000c1e1900 */
[----:B------:R-:W2:Y:S01]  /*1730*/  LDG.E R4, desc[UR4][R4.64] ;  /* 0x0000000404047981 */ /* 0x000ea2000c1e1900 */
[----:B------:R-:W-:-:S04]  /*1740*/  IADD3 R2, P0, R3, UR8, RZ ;  /* 0x0000000803027c10 */ /* 0x000fc8000ff1e0ff */
[----:B------:R-:W-:Y:S02]  /*1750*/  IADD3.X R3, RZ, UR9, RZ, P0, !PT ;  /* 0x00000009ff037c10 */ /* 0x000fe400087fe4ff */
[----:B------:R-:W-:Y:S02]  /*1760*/  IADD3 R9, R0, 0x80, RZ ;  /* 0x0000008000097810 */ /* 0x000fe40007ffe0ff */
[----:B--2---:R-:W-:-:S05]  /*1770*/  LOP3.LUT R11, R7, 0x80000000, R4, 0xb8, !PT ;  /* 0x80000000070b7812 */ /* 0x004fca00078eb804 */
[----:B------:R0:W-:Y:S02]  /*1780*/  STG.E desc[UR4][R2.64], R11 ;  /* 0x0000000b02007986 */ /* 0x0001e4000c101904 */
.L_x_4838:
[----:B------:R-:W-:Y:S05]  /*1790*/  BSYNC B0 ;  /* 0x0000000000007941 */ /* 0x000fea0003800000 */
.L_x_4837:
[----:B------:R-:W-:-:S13]  /*17a0*/  ISETP.GE.AND P0, PT, R9, UR6, PT ;  /* 0x0000000609007c0c */ /* 0x000fda000bf06270 */
[----:B------:R-:W-:Y:S05]  /*17b0*/  @P0 EXIT ;  /* 0x000000000000094d */ /* 0x000fea0003800000 */
[----:B------:R-:W1:Y:S01]  /*17c0*/  LDC R8, c[0x0][0x218] ;  /* 0x00008600ff087b82 */ /* 0x000e620000000800 */
[----:B------:R-:W-:Y:S01]  /*17d0*/  HFMA2.MMA R0, -RZ, RZ, 0, 0 ;  /* 0x00000000ff007435 */ /* 0x000fe200000001ff */
        /* <DEDUP_REMOVED lines=334> */
[----:B------:R-:W-:-:S03]  /*2cc0*/  @P0 MOV R8, RZ ;  /* 0x000000ff00080202 */ /* 0x000fc60000000f00 */
[----:B------:R-:W1:Y:S08]  /*2cd0*/  @P0 LDC R13, c[0x0][0x33c] ;  /* 0x0000cf00ff0d0b82 */ /* 0x000e700000000800 */
[----:B------:R-:W2:Y:S08]  /*2ce0*/  @P0 LDC.64 R6, c[0x0][0x468] ;  /* 0x00011a00ff060b82 */ /* 0x000eb00000000a00 */
[----:B------:R-:W3:Y:S01]  /*2cf0*/  @P0 LDC R12, c[0x0][0x470] ;  /* 0x00011c00ff0c0b82 */ /* 0x000ee20000000800 */
[----:B0-----:R-:W-:-:S05]  /*2d00*/  @P0 IMAD.HI.U32 R4, R9, R10, R8 ;  /* 0x0000000a09040227 */ /* 0x001fca00078e0008 */
[----:B------:R-:W-:Y:S02]  /*2d10*/  @P0 SHF.R.U32.HI R4, RZ, R11, R4 ;  /* 0x0000000bff040219 */ /* 0x000fe40000011604 */
[----:B------:R-:W-:Y:S02]  /*2d20*/  IADD3 R11, -R9, RZ, RZ ;  /* 0x000000ff090b7210 */ /* 0x000fe40007ffe1ff */
[----:B------:R-:W-:-:S03]  /*2d30*/  @P0 IADD3 R8, -R4, RZ, RZ ;  /* 0x000000ff04080210 */ /* 0x000fc60007ffe1ff */
[----:B------:R-:W-:Y:S01]  /*2d40*/  IMAD R5, R11, UR8, R5 ;  /* 0x000000080b057c24 */ /* 0x000fe2000f8e0205 */
[----:B------:R-:W-:Y:S01]  /*2d50*/  ULDC.64 UR8, c[0x0][0x460] ;  /* 0x0001180000087ab9 */ /* 0x000fe20000000a00 */
[----:B-1----:R-:W-:Y:S02]  /*2d60*/  @P0 IMAD R9, R13, R8, R9 ;  /* 0x000000080d090224 */ /* 0x002fe400078e0209 */
[C---:B------:R-:W-:Y:S02]  /*2d70*/  IMAD R3, R5.reuse, UR6, R3 ;  /* 0x0000000605037c24 */ /* 0x040fe4000f8e0203 */
[C---:B------:R-:W-:Y:S02]  /*2d80*/  IMAD R2, R5.reuse, UR8, R2 ;  /* 0x0000000805027c24 */ /* 0x040fe4000f8e0202 */
[----:B------:R-:W-:Y:S02]  /*2d90*/  IMAD R0, R5, UR9, R0 ;  /* 0x0000000905007c24 */ /* 0x000fe4000f8e0200 */
[----:B--2---:R-:W-:-:S02]  /*2da0*/  @P0 IMAD R3, R9, R6, R3 ;  /* 0x0000000609030224 */ /* 0x004fc400078e0203 */
[C---:B------:R-:W-:Y:S02]  /*2db0*/  @P0 IMAD R2, R9.reuse, R7, R2 ;  /* 0x0000000709020224 */ /* 0x040fe400078e0202 */
[----:B---3--:R-:W-:-:S07]  /*2dc0*/  @P0 IMAD R0, R9, R12, R0 ;  /* 0x0000000c09000224 */ /* 0x008fce00078e0200 */
.L_x_4840:
        /* <DEDUP_REMOVED lines=11> */
[----:B--2---:R-:W-:-:S05]  /*2e80*/  LOP3.LUT R9, R7, 0x80000000, R4, 0xb8, !PT ;  /* 0x8000000007097812 */ /* 0x004fca00078eb804 */
[----:B------:R-:W-:Y:S01]  /*2e90*/  STG.E desc[UR4][R2.64], R9 ;  /* 0x0000000902007986 */ /* 0x000fe2000c101904 */
[----:B------:R-:W-:Y:S05]  /*2ea0*/  EXIT ;  /* 0x000000000000794d */ /* 0x000fea0003800000 */
.L_x_4841:
        /* <DEDUP_REMOVED lines=13> */
.L_x_8053:


//--------------------- .text._ZN2at6native27unrolled_elementwise_kernelINS0_13BinaryFunctorIfffZZZNS0_20copysign_kernel_cudaERNS_18TensorIteratorBaseEENKUlvE_clEvENKUlvE0_clEvEUlffE_EESt5arrayIPcLm3EELi4E23TrivialOffsetCalculatorILi2EjESC_ILi1EjENS0_6memory15LoadWithoutCastENSF_16StoreWithoutCastEEEviT_T0_T2_T3_T4_T5_ --------------------------
	.section	.text._ZN2at6native27unrolled_elementwise_kernelINS0_13BinaryFunctorIfffZZZNS0_20copysign_kernel_cudaERNS_18TensorIteratorBaseEENKUlvE_clEvENKUlvE0_clEvEUlffE_EESt5arrayIPcLm3EELi4E23TrivialOffsetCalculatorILi2EjESC_ILi1EjENS0_6memory15LoadWithoutCastENSF_16StoreWithoutCastEEEviT_T0_T2_T3_T4_T5_,"ax",@progbits
	.align	128
        .global         _ZN2at6native27unrolled_elementwise_kernelINS0_13BinaryFunctorIfffZZZNS0_20copysign_kernel_cudaERNS_18TensorIteratorBaseEENKUlvE_clEvENKUlvE0_clEvEUlffE_EESt5arrayIPcLm3EELi4E23TrivialOffsetCalculatorILi2EjESC_ILi1EjENS0_6memory15LoadWithoutCastENSF_16StoreWithoutCastEEEviT_T0_T2_T3_T4_T5_
        .type           _ZN2at6native27unrolled_elementwise_kernelINS0_13BinaryFunctorIfffZZZNS0_20copysign_kernel_cudaERNS_18TensorIteratorBaseEENKUlvE_clEvENKUlvE0_clEvEUlffE_EESt5arrayIPcLm3EELi4E23TrivialOffsetCalculatorILi2EjESC_ILi1EjENS0_6memory15LoadWithoutCastENSF_16StoreWithoutCastEEEviT_T0_T2_T3_T4_T5_,@function
        .size           _ZN2at6native27unrolled_elementwise_kernelINS0_13BinaryFunctorIfffZZZNS0_20copysign_kernel_cudaERNS_18TensorIteratorBaseEENKUlvE_clEvENKUlvE0_clEvEUlffE_EESt5arrayIPcLm3EELi4E23TrivialOffsetCalculatorILi2EjESC_ILi1EjENS0_6memory15LoadWithoutCastENSF_16StoreWithoutCastEEEviT_T0_T2_T3_T4_T5_,(.L_x_8054 - _ZN2at6native27unrolled_elementwise_kernelINS0_13BinaryFunctorIfffZZZNS0_20copysign_kernel_cudaERNS_18TensorIteratorBaseEENKUlvE_clEvENKUlvE0_clEvEUlffE_EESt5arrayIPcLm3EELi4E23TrivialOffsetCalculatorILi2EjESC_ILi1EjENS0_6memory15LoadWithoutCastENSF_16StoreWithoutCastEEEviT_T0_T2_T3_T4_T5_)
        .other          _ZN2at6native27unrolled_elementwise_kernelINS0_13BinaryFunctorIfffZZZNS0_20copysign_kernel_cudaERNS_18TensorIteratorBaseEENKUlvE_clEvENKUlvE0_clEvEUlffE_EESt5arrayIPcLm3EELi4E23TrivialOffsetCalculatorILi2EjESC_ILi1EjENS0_6memory15LoadWithoutCastENSF_16StoreWithoutCastEEEviT_T0_T2_T3_T4_T5_,@"STO_CUDA_ENTRY STV_DEFAULT"
_ZN2at6native27unrolled_elementwise_kernelINS0_13BinaryFunctorIfffZZZNS0_20copysign_kernel_cudaERNS_18TensorIteratorBaseEENKUlvE_clEvENKUlvE0_clEvEUlffE_EESt5arrayIPcLm3EELi4E23TrivialOffsetCalculatorILi2EjESC_ILi1EjENS0_6memory15LoadWithoutCastENSF_16StoreWithoutCastEEEviT_T0_T2_T3_T4_T5_:
.text._ZN2at6native27unrolled_elementwise_kernelINS0_13BinaryFunctorIfffZZZNS0_20copysign_kernel_cudaERNS_18TensorIteratorBaseEENKUlvE_clEvENKUlvE0_clEvEUlffE_EESt5arrayIPcLm3EELi4E23TrivialOffsetCalculatorILi2EjESC_ILi1EjENS0_6memory15LoadWithoutCastENSF_16StoreWithoutCastEEEviT_T0_T2_T3_T4_T5_:
[----:B------:R-:W-:Y:S01]  /*0000*/  LDC R1, c[0x0][0x28] ;  /* 0x00000a00ff017b82 */ /* 0x000fe20000000800 */
[----:B------:R-:W0:Y:S07]  /*0010*/  S2R R0, SR_CTAID.X ;  /* 0x0000000000007919 */ /* 0x000e2e0000002500 */
[----:B------:R-:W0:Y:S01]  /*0020*/  LDC R3, c[0x0][0x210] ;  /* 0x00008400ff037b82 */ /* 0x000e220000000800 */
[----:B------:R-:W-:Y:S01]  /*0030*/  CS2R R8, SRZ ;  /* 0x0000000000087805 */ /* 0x000fe2000001ff00 */
[----:B------:R-:W-:Y:S01]  /*0040*/  ULDC.64 UR4, c[0x0][0x208] ;  /* 0x0000820000047ab9 */ /* 0x000fe20000000a00 */
[----:B------:R-:W1:Y:S01]  /*0050*/  S2R R7, SR_TID.X ;  /* 0x0000000000077919 */ /* 0x000e620000002100 */
[----:B0-----:R-:W-:-:S02]  /*0060*/  IMAD R6, R0, -0x200, R3 ;  /* 0xfffffe0000067824 */ /* 0x001fc400078e0203 */
[----:B-1----:R-:W-:-:S03]  /*0070*/  IMAD.MOV.U32 R15, RZ, RZ, R7 ;  /* 0x000000ffff0f7224 */ /* 0x002fc600078e0007 */
[----:B------:R-:W-:-:S13]  /*0080*/  ISETP.GE.AND P0, PT, R7, R6, PT ;  /* 0x000000060700720c */ /* 0x000fda0003f06270 */
[----:B------:R-:W-:Y:S01]  /*0090*/  @!P0 LEA R17, R0, R15, 0x9 ;  /* 0x0000000f00118211 */ /* 0x000fe200078e48ff */
[----:B------:R-:W-:Y:S01]  /*00a0*/  @!P0 VIADD R15, R15, 0x80 ;  /* 0x000000800f0f8836 */ /* 0x000fe20000000000 */
[----:B------:R-:W0:Y:S04]  /*00b0*/  @!P0 LDC.64 R18, c[0x0][0x220] ;  /* 0x00008800ff128b82 */ /* 0x000e280000000a00 */
[----:B------:R-:W-:-:S04]  /*00c0*/  ISETP.GE.AND P1, PT, R15, R6, PT ;  /* 0x000000060f00720c */ /* 0x000fc80003f26270 */
[----:B------:R-:W1:Y:S09]  /*00d0*/  @!P0 LDC.64 R20, c[0x0][0x228] ;  /* 0x00008a00ff148b82 */ /* 0x000e720000000a00 */
[----:B------:R-:W-:Y:S01]  /*00e0*/  @!P1 LEA R23, R0, R15, 0x9 ;  /* 0x0000000f00179211 */ /* 0x000fe200078e48ff */
[----:B------:R-:W-:Y:S01]  /*00f0*/  @!P1 VIADD R15, R15, 0x80 ;  /* 0x000000800f0f9836 */ /* 0x000fe20000000000 */
[----:B------:R-:W2:Y:S04]  /*0100*/  @!P1 LDC.64 R2, c[0x0][0x220] ;  /* 0x00008800ff029b82 */ /* 0x000ea80000000a00 */
[----:B------:R-:W-:Y:S01]  /*0110*/  ISETP.GE.AND P2, PT, R15, R6, PT ;  /* 0x000000060f00720c */ /* 0x000fe20003f46270 */
[----:B0-----:R-:W-:-:S03]  /*0120*/  @!P0 IMAD.WIDE.U32 R18, R17, 0x4, R18 ;  /* 0x0000000411128825 */ /* 0x001fc600078e0012 */
[----:B------:R-:W0:Y:S02]  /*0130*/  @!P1 LDC.64 R4, c[0x0][0x228] ;  /* 0x00008a00ff049b82 */ /* 0x000e240000000a00 */
[----:B------:R-:W3:Y:S01]  /*0140*/  @!P0 LDG.E R9, desc[UR4][R18.64] ;  /* 0x0000000412098981 */ /* 0x000ee2000c1e1900 */
[----:B-1----:R-:W-:-:S06]  /*0150*/  @!P0 IMAD.WIDE.U32 R20, R17, 0x4, R20 ;  /* 0x0000000411148825 */ /* 0x002fcc00078e0014 */
[----:B------:R-:W1:Y:S01]  /*0160*/  @!P2 LDC.64 R12, c[0x0][0x220] ;  /* 0x00008800ff0cab82 */ /* 0x000e620000000a00 */
[----:B------:R-:W3:Y:S07]  /*0170*/  @!P0 LDG.E R8, desc[UR4][R20.64] ;  /* 0x0000000414088981 */ /* 0x000eee000c1e1900 */
[----:B------:R-:W4:Y:S01]  /*0180*/  @!P2 LDC.64 R10, c[0x0][0x228] ;  /* 0x00008a00ff0aab82 */ /* 0x000f220000000a00 */
[----:B------:R-:W-:Y:S01]  /*0190*/  @!P2 LEA R17, R0, R15, 0x9 ;  /* 0x0000000f0011a211 */ /* 0x000fe200078e48ff */
[----:B--2---:R-:W-:-:S04]  /*01a0*/  @!P1 IMAD.WIDE.U32 R2, R23, 0x4, R2 ;  /* 0x0000000417029825 */ /* 0x004fc800078e0002 */
[----:B0-----:R-:W-:-:S04]  /*01b0*/  @!P1 IMAD.WIDE.U32 R4, R23, 0x4, R4 ;  /* 0x0000000417049825 */ /* 0x001fc800078e0004 */
[----:B------:R-:W-:Y:S02]  /*01c0*/  IMAD.MOV.U32 R14, RZ, RZ, RZ ;  /* 0x000000ffff0e7224 */ /* 0x000fe400078e00ff */
[----:B-1----:R-:W-:-:S04]  /*01d0*/  @!P2 IMAD.WIDE.U32 R12, R17, 0x4, R12 ;  /* 0x00000004110ca825 */ /* 0x002fc800078e000c */
[----:B------:R-:W2:Y:S01]  /*01e0*/  @!P1 LDG.E R14, desc[UR4][R2.64] ;  /* 0x00000004020e9981 */ /* 0x000ea2000c1e1900 */
[----:B----4-:R-:W-:Y:S01]  /*01f0*/  @!P2 IMAD.WIDE.U32 R22, R17, 0x4, R10 ;  /* 0x000000041116a825 */ /* 0x010fe200078e000a */
[----:B------:R-:W-:Y:S01]  /*0200*/  HFMA2.MMA R17, -RZ, RZ, 0, 0 ;  /* 0x00000000ff117435 */ /* 0x000fe200000001ff */
[----:B------:R-:W-:-:S06]  /*0210*/  CS2R R10, SRZ ;  /* 0x00000000000a7805 */ /* 0x000fcc000001ff00 */
[----:B------:R0:W2:Y:S04]  /*0220*/  @!P1 LDG.E R11, desc[UR4][R4.64] ;  /* 0x00000004040b9981 */ /* 0x0000a8000c1e1900 */
[----:B------:R1:W4:Y:S04]  /*0230*/  @!P2 LDG.E R17, desc[UR4][R12.64] ;  /* 0x000000040c11a981 */ /* 0x000328000c1e1900 */
[----:B------:R-:W4:Y:S01]  /*0240*/  @!P2 LDG.E R10, desc[UR4][R22.64] ;  /* 0x00000004160aa981 */ /* 0x000f22000c1e1900 */
[----:B------:R-:W-:Y:S01]  /*0250*/  @!P2 VIADD R15, R15, 0x80 ;  /* 0x000000800f0fa836 */ /* 0x000fe20000000000 */
[----:B0-----:R-:W0:Y:S04]  /*0260*/  @!P0 LDC.64 R4, c[0x0][0x218] ;  /* 0x00008600ff048b82 */ /* 0x001e280000000a00 */
[----:B------:R-:W-:-:S13]  /*0270*/  ISETP.GE.AND P1, PT, R15, R6, PT ;  /* 0x000000060f00720c */ /* 0x000fda0003f26270 */
[----:B------:R-:W0:Y:S08]  /*0280*/  @!P1 LDC.64 R18, c[0x0][0x220] ;  /* 0x00008800ff129b82 */ /* 0x000e300000000a00 */
[----:B------:R-:W0:Y:S01]  /*0290*/  @!P1 LDC.64 R20, c[0x0][0x228] ;  /* 0x00008a00ff149b82 */ /* 0x000e220000000a00 */
[----:B------:R-:W-:Y:S01]  /*02a0*/  @!P1 LEA R15, R0, R15, 0x9 ;  /* 0x0000000f000f9211 */ /* 0x000fe200078e48ff */
[----:B-1----:R-:W-:Y:S01]  /*02b0*/  VIADD R12, R7, 0x80 ;  /* 0x00000080070c7836 */ /* 0x002fe20000000000 */
[----:B------:R-:W-:-:S02]  /*02c0*/  MOV R13, R7 ;  /* 0x00000007000d7202 */ /* 0x000fc40000000f00 */
[----:B------:R-:W-:Y:S02]  /*02d0*/  @!P0 LEA R7, R0, R7, 0x9 ;  /* 0x0000000700078211 */ /* 0x000fe400078e48ff */
[----:B------:R-:W-:-:S03]  /*02e0*/  CS2R R2, SRZ ;  /* 0x0000000000027805 */ /* 0x000fc6000001ff00 */
[----:B0-----:R-:W-:-:S04]  /*02f0*/  @!P0 IMAD.WIDE.U32 R4, R7, 0x4, R4 ;  /* 0x0000000407048825 */ /* 0x001fc800078e0004 */
[----:B------:R-:W-:-:S04]  /*0300*/  @!P1 IMAD.WIDE.U32 R18, R15, 0x4, R18 ;  /* 0x000000040f129825 */ /* 0x000fc800078e0012 */
[----:B------:R-:W-:Y:S01]  /*0310*/  @!P1 IMAD.WIDE.U32 R20, R15, 0x4, R20 ;  /* 0x000000040f149825 */ /* 0x000fe200078e0014 */
[----:B------:R0:W5:Y:S03]  /*0320*/  @!P1 LDG.E R2, desc[UR4][R18.64] ;  /* 0x0000000412029981 */ /* 0x000166000c1e1900 */
[----:B------:R-:W-:Y:S01]  /*0330*/  @!P0 IMAD.MOV.U32 R13, RZ, RZ, R12 ;  /* 0x000000ffff0d8224 */ /* 0x000fe200078e000c */
[----:B------:R0:W5:Y:S04]  /*0340*/  @!P1 LDG.E R3, desc[UR4][R20.64] ;  /* 0x0000000414039981 */ /* 0x000168000c1e1900 */
[----:B------:R-:W-:Y:S01]  /*0350*/  ISETP.GE.AND P1, PT, R13, R6, PT ;  /* 0x000000060d00720c */ /* 0x000fe20003f26270 */
[----:B------:R-:W-:Y:S01]  /*0360*/  BSSY B0, `(.L_x_4842) ;  /* 0x0000010000007945 */ /* 0x000fe20003800000 */
[----:B---3--:R-:W-:-:S05]  /*0370*/  LOP3.LUT R9, R9, 0x80000000, R8, 0xb8, !PT ;  /* 0x8000000009097812 */ /* 0x008fca00078eb808 */
[----:B------:R0:W-:Y:S01]  /*0380*/  @!P0 STG.E desc[UR4][R4.64], R9 ;  /* 0x0000000904008986 */ /* 0x0001e2000c101904 */
[----:B--2---:R-:W-:Y:S02]  /*0390*/  LOP3.LUT R11, R14, 0x80000000, R11, 0xb8, !PT ;  /* 0x800000000e0b7812 */ /* 0x004fe400078eb80b */
[----:B----4-:R-:W-:-:S03]  /*03a0*/  LOP3.LUT R17, R17, 0x80000000, R10, 0xb8, !PT ;  /* 0x8000000011117812 */ /* 0x010fc600078eb80a */
[----:B0-----:R-:W-:Y:S05]  /*03b0*/  @P1 BRA `(.L_x_4843) ;  /* 0x0000000000281947 */ /* 0x001fea0003800000 */
[----:B------:R-:W0:Y:S01]  /*03c0*/  LDC.64 R8, c[0x0][0x218] ;  /* 0x00008600ff087b82 */ /* 0x000e220000000a00 */
[----:B------:R-:W-:Y:S01]  /*03d0*/  IMAD R5, R0, 0x200, R13 ;  /* 0x0000020000057824 */ /* 0x000fe200078e020d */
[----:B------:R-:W-:-:S04]  /*03e0*/  IADD3 R13, R13, 0x80, RZ ;  /* 0x000000800d0d7810 */ /* 0x000fc80007ffe0ff */
[----:B------:R-:W-:-:S13]  /*03f0*/  ISETP.GE.AND P0, PT, R13, R6, PT ;  /* 0x000000060d00720c */ /* 0x000fda0003f06270 */
[----:B------:R-:W-:Y:S01]  /*0400*/  @!P0 IMAD R7, R0, 0x200, R13 ;  /* 0x0000020000078824 */ /* 0x000fe200078e020d */
[----:B------:R-:W-:Y:S01]  /*0410*/  @!P0 IADD3 R13, R13, 0x80, RZ ;  /* 0x000000800d0d8810 */ /* 0x000fe20007ffe0ff */
[----:B0-----:R-:W-:-:S04]  /*0420*/  IMAD.WIDE.U32 R4, R5, 0x4, R8 ;  /* 0x0000000405047825 */ /* 0x001fc800078e0008 */
[----:B------:R-:W-:Y:S01]  /*0430*/  @!P0 IMAD.WIDE.U32 R8, R7, 0x4, R8 ;  /* 0x0000000407088825 */ /* 0x000fe200078e0008 */
[----:B------:R0:W-:Y:S04]  /*0440*/  STG.E desc[UR4][R4.64], R11 ;  /* 0x0000000b04007986 */ /* 0x0001e8000c101904 */
[----:B------:R0:W-:Y:S02]  /*0450*/  @!P0 STG.E desc[UR4][R8.64], R17 ;  /* 0x0000001108008986 */ /* 0x0001e4000c101904 */
.L_x_4843:
[----:B------:R-:W-:Y:S05]  /*0460*/  BSYNC B0 ;  /* 0x0000000000007941 */ /* 0x000fea0003800000 */
.L_x_4842:
[----:B------:R-:W-:-:S13]  /*0470*/  ISETP.GE.AND P0, PT, R13, R6, PT ;  /* 0x000000060d00720c */ /* 0x000fda0003f06270 */
[----:B------:R-:W-:Y:S05]  /*0480*/  @P0 EXIT ;  /* 0x000000000000094d */ /* 0x000fea0003800000 */
[----:B0-----:R-:W0:Y:S01]  /*0490*/  LDC.64 R4, c[0x0][0x218] ;  /* 0x00008600ff047b82 */ /* 0x001e220000000a00 */
[----:B------:R-:W-:Y:S01]  /*04a0*/  IMAD R13, R0, 0x200, R13 ;  /* 0x00000200000d7824 */ /* 0x000fe200078e020d */
[----:B-----5:R-:W-:-:S03]  /*04b0*/  LOP3.LUT R7, R2, 0x80000000, R3, 0xb8, !PT ;  /* 0x8000000002077812 */ /* 0x020fc600078eb803 */
[----:B0-----:R-:W-:-:S05]  /*04c0*/  IMAD.WIDE.U32 R2, R13, 0x4, R4 ;  /* 0x000000040d027825 */ /* 0x001fca00078e0004 */
[----:B------:R-:W-:Y:S01]  /*04d0*/  STG.E desc[UR4][R2.64], R7 ;  /* 0x0000000702007986 */ /* 0x000fe2000c101904 */
[----:B------:R-:W-:Y:S05]  /*04e0*/  EXIT ;  /* 0x000000000000794d */ /* 0x000fea0003800000 */
.L_x_4844:
        /* <DEDUP_REMOVED lines=9> */
.L_x_8054:


//--------------------- .text._ZN2at6native29vectorized_elementwise_kernelILi2ENS0_13BinaryFunctorIfffZZZNS0_20copysign_kernel_cudaERNS_18TensorIteratorBaseEENKUlvE_clEvENKUlvE0_clEvEUlffE_EESt5arrayIPcLm3EEEEviT0_T1_ --------------------------
	.section	.text._ZN2at6native29vectorized_elementwise_kernelILi2ENS0_13BinaryFunctorIfffZZZNS0_20copysign_kernel_cudaERNS_18TensorIteratorBaseEENKUlvE_clEvENKUlvE0_clEvEUlffE_EESt5arrayIPcLm3EEEEviT0_T1_,"ax",@progbits
	.align	128
        .global         _ZN2at6native29vectorized_elementwise_kernelILi2ENS0_13BinaryFunctorIfffZZZNS0_20copysign_kernel_cudaERNS_18TensorIteratorBaseEENKUlvE_clEvENKUlvE0_clEvEUlffE_EESt5arrayIPcLm3EEEEviT0_T1_
        .type           _ZN2at6native29vectorized_elementwise_kernelILi2ENS0_13BinaryFunctorIfffZZZNS0_20copysign_kernel_cudaERNS_18TensorIteratorBaseEENKUlvE_clEvENKUlvE0_clEvEUlffE_EESt5arrayIPcLm3EEEEviT0_T1_,@function
        .size           _ZN2at6native29vectorized_elementwise_kernelILi2ENS0_13BinaryFunctorIfffZZZNS0_20copysign_kernel_cudaERNS_18TensorIteratorBaseEENKUlvE_clEvENKUlvE0_clEvEUlffE_EESt5arrayIPcLm3EEEEviT0_T1_,(.L_x_8055 - _ZN2at6native29vectorized_elementwise_kernelILi2ENS0_13BinaryFunctorIfffZZZNS0_20copysign_kernel_cudaERNS_18TensorIteratorBaseEENKUlvE_clEvENKUlvE0_clEvEUlffE_EESt5arrayIPcLm3EEEEviT0_T1_)
        .other          _ZN2at6native29vectorized_elementwise_kernelILi2ENS0_13BinaryFunctorIfffZZZNS0_20copysign_kernel_cudaERNS_18TensorIteratorBaseEENKUlvE_clEvENKUlvE0_clEvEUlffE_EESt5arrayIPcLm3EEEEviT0_T1_,@"STO_CUDA_ENTRY STV_DEFAULT"
_ZN2at6native29vectorized_elementwise_kernelILi2ENS0_13BinaryFunctorIfffZZZNS0_20copysign_kernel_cudaERNS_18TensorIteratorBaseEENKUlvE_clEvENKUlvE0_clEvEUlffE_EESt5arrayIPcLm3EEEEviT0_T1_:
.text._ZN2at6native29vectorized_elementwise_kernelILi2ENS0_13BinaryFunctorIfffZZZNS0_20copysign_kernel_cudaERNS_18TensorIteratorBaseEENKUlvE_clEvENKUlvE0_clEvEUlffE_EESt5arrayIPcLm3EEEEviT0_T1_:
        /* <DEDUP_REMOVED lines=16> */
[----:B------:R-:W4:Y:S01]  /*0100*/  LDG.E.64 R12, desc[UR4][R16.64+0x400] ;  /* 0x00040004100c7981 */ /* 0x000f22000c1e1b00 */
[----:B------:R-:W-:-:S03]  /*0110*/  IMAD.WIDE.U32 R18, R2, 0x8, R6 ;  /* 0x0000000802127825 */ /* 0x000fc600078e0006 */
[----:B------:R-:W5:Y:S04]  /*0120*/  LDG.E.64 R4, desc[UR4][R16.64+0x800] ;  /* 0x0008000410047981 */ /* 0x000f68000c1e1b00 */
[----:B------:R-:W2:Y:S04]  /*0130*/  LDG.E.64 R24, desc[UR4][R18.64] ;  /* 0x0000000412187981 */ /* 0x000ea8000c1e1b00 */
[----:B------:R-:W4:Y:S04]  /*0140*/  LDG.E.64 R8, desc[UR4][R18.64+0x400] ;  /* 0x0004000412087981 */ /* 0x000f28000c1e1b00 */
[----:B------:R-:W5:Y:S04]  /*0150*/  LDG.E.64 R6, desc[UR4][R18.64+0x800] ;  /* 0x0008000412067981 */ /* 0x000f68000c1e1b00 */
[----:B------:R-:W5:Y:S04]  /*0160*/  LDG.E.64 R10, desc[UR4][R16.64+0xc00] ;  /* 0x000c0004100a7981 */ /* 0x000f68000c1e1b00 */
[----:B------:R-:W5:Y:S01]  /*0170*/  LDG.E.64 R14, desc[UR4][R18.64+0xc00] ;  /* 0x000c0004120e7981 */ /* 0x000f62000c1e1b00 */
[----:B---3--:R-:W-:-:S04]  /*0180*/  IMAD.WIDE.U32 R20, R0, 0x4, R20 ;  /* 0x0000000400147825 */ /* 0x008fc800078e0014 */
[----:B------:R-:W-:Y:S01]  /*0190*/  IMAD.WIDE R20, R2, 0x8, R20 ;  /* 0x0000000802147825 */ /* 0x000fe200078e0214 */
[----:B--2---:R-:W-:Y:S02]  /*01a0*/  LOP3.LUT R23, R23, 0x80000000, R25, 0xb8, !PT ;  /* 0x8000000017177812 */ /* 0x004fe400078eb819 */
[----:B------:R-:W-:Y:S02]  /*01b0*/  LOP3.LUT R22, R22, 0x80000000, R24, 0xb8, !PT ;  /* 0x8000000016167812 */ /* 0x000fe400078eb818 */
[----:B----4-:R-:W-:Y:S02]  /*01c0*/  LOP3.LUT R9, R13, 0x80000000, R9, 0xb8, !PT ;  /* 0x800000000d097812 */ /* 0x010fe400078eb809 */
[----:B------:R-:W-:Y:S02]  /*01d0*/  LOP3.LUT R8, R12, 0x80000000, R8, 0xb8, !PT ;  /* 0x800000000c087812 */ /* 0x000fe400078eb808 */
[----:B-----5:R-:W-:Y:S02]  /*01e0*/  LOP3.LUT R5, R5, 0x80000000, R7, 0xb8, !PT ;  /* 0x8000000005057812 */ /* 0x020fe400078eb807 */
[----:B------:R-:W-:Y:S01]  /*01f0*/  LOP3.LUT R4, R4, 0x80000000, R6, 0xb8, !PT ;  /* 0x8000000004047812 */ /* 0x000fe200078eb806 */
[----:B------:R-:W-:Y:S01]  /*0200*/  STG.E.64 desc[UR4][R20.64], R22 ;  /* 0x0000001614007986 */ /* 0x000fe2000c101b04 */
[----:B------:R-:W-:-:S02]  /*0210*/  LOP3.LUT R11, R11, 0x80000000, R15, 0xb8, !PT ;  /* 0x800000000b0b7812 */ /* 0x000fc400078eb80f */
[----:B------:R-:W-:Y:S01]  /*0220*/  LOP3.LUT R10, R10, 0x80000000, R14, 0xb8, !PT ;  /* 0x800000000a0a7812 */ /* 0x000fe200078eb80e */
[----:B------:R-:W-:Y:S04]  /*0230*/  STG.E.64 desc[UR4][R20.64+0x400], R8 ;  /* 0x0004000814007986 */ /* 0x000fe8000c101b04 */
[----:B------:R-:W-:Y:S04]  /*0240*/  STG.E.64 desc[UR4][R20.64+0x800], R4 ;  /* 0x0008000414007986 */ /* 0x000fe8000c101b04 */
[----:B------:R-:W-:Y:S01]  /*0250*/  STG.E.64 desc[UR4][R20.64+0xc00], R10 ;  /* 0x000c000a14007986 */ /* 0x000fe2000c101b04 */
[----:B------:R-:W-:Y:S05]  /*0260*/  EXIT ;  /* 0x000000000000794d */ /* 0x000fea0003800000 */
.L_x_4845:
[----:B------:R-:W0:Y:S02]  /*0270*/  S2R R3, SR_TID.X ;  /* 0x0000000000037919 */ /* 0x000e240000002100 */
[----:B0-----:R-:W-:Y:S01]  /*0280*/  ISETP.GE.AND P0, PT, R3, R2, PT ;  /* 0x000000020300720c */ /* 0x001fe20003f06270 */
[----:B------:R-:W-:-:S12]  /*0290*/  IMAD.MOV.U32 R9, RZ, RZ, R3 ;  /* 0x000000ffff097224 */ /* 0x000fd800078e0003 */
[----:B------:R-:W-:Y:S01]  /*02a0*/  @!P0 IADD3 R7, R0, R9, RZ ;  /* 0x0000000900078210 */ /* 0x000fe20007ffe0ff */
[----:B------:R-:W-:Y:S01]  /*02b0*/  @!P0 VIADD R9, R9, 0x80 ;  /* 0x0000008009098836 */ /* 0x000fe20000000000 */
[----:B------:R-:W0:Y:S04]  /*02c0*/  @!P0 LDC.64 R22, c[0x0][0x220] ;  /* 0x00008800ff168b82 */ /* 0x000e280000000a00 */
[----:B------:R-:W-:-:S04]  /*02d0*/  ISETP.GE.AND P4, PT, R9, R2, PT ;  /* 0x000000020900720c */ /* 0x000fc80003f86270 */
[----:B------:R-:W1:Y:S09]  /*02e0*/  @!P0 LDC.64 R24, c[0x0][0x228] ;  /* 0x00008a00ff188b82 */ /* 0x000e720000000a00 */
[----:B------:R-:W-:Y:S01]  /*02f0*/  @!P4 IMAD.IADD R27, R0, 0x1, R9 ;  /* 0x00000001001bc824 */ /* 0x000fe200078e0209 */
[----:B------:R-:W-:Y:S01]  /*0300*/  @!P4 IADD3 R9, R9, 0x80, RZ ;  /* 0x000000800909c810 */ /* 0x000fe20007ffe0ff */
[----:B------:R-:W2:Y:S03]  /*0310*/  @!P4 LDC.64 R16, c[0x0][0x220] ;  /* 0x00008800ff10cb82 */ /* 0x000ea60000000a00 */
[----:B------:R-:W-:Y:S01]  /*0320*/  ISETP.GE.AND P5, PT, R9, R2, PT ;  /* 0x000000020900720c */ /* 0x000fe20003fa6270 */
[----:B0-----:R-:W-:-:S04]  /*0330*/  @!P0 IMAD.WIDE.U32 R22, R7, 0x4, R22 ;  /* 0x0000000407168825 */ /* 0x001fc800078e0016 */
[----:B------:R-:W0:Y:S01]  /*0340*/  @!P4 LDC.64 R14, c[0x0][0x228] ;  /* 0x00008a00ff0ecb82 */ /* 0x000e220000000a00 */
[----:B-1----:R-:W-:Y:S01]  /*0350*/  @!P0 IMAD.WIDE.U32 R24, R7, 0x4, R24 ;  /* 0x0000000407188825 */ /* 0x002fe200078e0018 */
[----:B------:R-:W-:-:S06]  /*0360*/  CS2R R6, SRZ ;  /* 0x0000000000067805 */ /* 0x000fcc000001ff00 */
[----:B------:R-:W1:Y:S01]  /*0370*/  @!P5 LDC.64 R12, c[0x0][0x220] ;  /* 0x00008800ff0cdb82 */ /* 0x000e620000000a00 */
[C---:B------:R-:W-:Y:S02]  /*0380*/  @!P5 IMAD.IADD R19, R0.reuse, 0x1, R9 ;  /* 0x000000010013d824 */ /* 0x040fe400078e0209 */
[----:B------:R-:W-:Y:S01]  /*0390*/  @!P5 VIADD R9, R9, 0x80 ;  /* 0x000000800909d836 */ /* 0x000fe20000000000 */
[----:B------:R3:W4:Y:S04]  /*03a0*/  @!P0 LDG.E R7, desc[UR4][R24.64] ;  /* 0x0000000418078981 */ /* 0x000728000c1e1900 */
[CC--:B------:R-:W-:Y:S01]  /*03b0*/  ISETP.GE.AND P3, PT, R9.reuse, R2.reuse, PT ;  /* 0x000000020900720c */ /* 0x0c0fe20003f66270 */
[----:B------:R-:W5:Y:S01]  /*03c0*/  @!P5 LDC.64 R10, c[0x0][0x228] ;  /* 0x00008a00ff0adb82 */ /* 0x000f620000000a00 */
[----:B------:R2:W4:Y:S11]  /*03d0*/  @!P0 LDG.E R6, desc[UR4][R22.64] ;  /* 0x0000000416068981 */ /* 0x000536000c1e1900 */
[----:B------:R-:W-:Y:S01]  /*03e0*/  @!P3 IADD3 R5, R0, R9, RZ ;  /* 0x000000090005b210 */ /* 0x000fe20007ffe0ff */
[----:B------:R-:W-:Y:S01]  /*03f0*/  @!P3 VIADD R9, R9, 0x80 ;  /* 0x000000800909b836 */ /* 0x000fe20000000000 */
[----:B------:R-:W5:Y:S04]  /*0400*/  @!P3 LDC.64 R28, c[0x0][0x220] ;  /* 0x00008800ff1cbb82 */ /* 0x000f680000000a00 */
[----:B------:R-:W-:-:S04]  /*0410*/  ISETP.GE.AND P1, PT, R9, R2, PT ;  /* 0x000000020900720c */ /* 0x000fc80003f26270 */
[----:B---3--:R-:W3:Y:S09]  /*0420*/  @!P3 LDC.64 R24, c[0x0][0x228] ;  /* 0x00008a00ff18bb82 */ /* 0x008ef20000000a00 */
[----:B------:R-:W-:Y:S01]  /*0430*/  @!P1 IMAD.IADD R26, R0, 0x1, R9 ;  /* 0x00000001001a9824 */ /* 0x000fe200078e0209 */
[----:B------:R-:W-:-:S04]  /*0440*/  @!P1 IADD3 R9, R9, 0x80, RZ ;  /* 0x0000008009099810 */ /* 0x000fc80007ffe0ff */
[----:B------:R-:W-:Y:S02]  /*0450*/  ISETP.GE.AND P2, PT, R9, R2, PT ;  /* 0x000000020900720c */ /* 0x000fe40003f46270 */
[----:B------:R-:W-:Y:S01]  /*0460*/  CS2R R20, SRZ ;  /* 0x0000000000147805 */ /* 0x000fe2000001ff00 */
[----:B--2---:R-:W-:Y:S02]  /*0470*/  IMAD.MOV.U32 R22, RZ, RZ, RZ ;  /* 0x000000ffff167224 */ /* 0x004fe400078e00ff */
[----:B------:R-:W-:-:S04]  /*0480*/  @!P4 IMAD.WIDE.U32 R16, R27, 0x4, R16 ;  /* 0x000000041b10c825 */ /* 0x000fc800078e0010 */
[----:B0-----:R-:W-:Y:S01]  /*0490*/  @!P4 IMAD.WIDE.U32 R14, R27, 0x4, R14 ;  /* 0x000000041b0ec825 */ /* 0x001fe200078e000e */
[----:B------:R0:W2:Y:S03]  /*04a0*/  @!P4 LDG.E R21, desc[UR4][R16.64] ;  /* 0x000000041015c981 */ /* 0x0000a6000c1e1900 */
[----:B-1----:R-:W-:Y:S01]  /*04b0*/  @!P5 IMAD.WIDE.U32 R12, R19, 0x4, R12 ;  /* 0x00000004130cd825 */ /* 0x002fe200078e000c */
[----:B------:R-:W-:Y:S01]  /*04c0*/  @!P2 IADD3 R23, R0, R9, RZ ;  /* 0x000000090017a210 */ /* 0x000fe20007ffe0ff */
[----:B------:R1:W2:Y:S02]  /*04d0*/  @!P4 LDG.E R22, desc[UR4][R14.64] ;  /* 0x000000040e16c981 */ /* 0x0002a4000c1e1900 */
[----:B------:R-:W-:Y:S02]  /*04e0*/  @!P2 VIADD R9, R9, 0x80 ;  /* 0x000000800909a836 */ /* 0x000fe40000000000 */
[----:B------:R3:W2:Y:S01]  /*04f0*/  @!P5 LDG.E R20, desc[UR4][R12.64] ;  /* 0x000000040c14d981 */ /* 0x0006a2000c1e1900 */
[----:B-----5:R-:W-:Y:S01]  /*0500*/  @!P5 IMAD.WIDE.U32 R10, R19, 0x4, R10 ;  /* 0x00000004130ad825 */ /* 0x020fe200078e000a */
[----:B0-----:R-:W0:Y:S01]  /*0510*/  @!P1 LDC.64 R16, c[0x0][0x228] ;  /* 0x00008a00ff109b82 */ /* 0x001e220000000a00 */
[----:B------:R-:W-:-:S02]  /*0520*/  ISETP.GE.AND P4, PT, R9, R2, PT ;  /* 0x000000020900720c */ /* 0x000fc40003f86270 */
[----:B------:R-:W-:-:S05]  /*0530*/  IMAD.MOV.U32 R4, RZ, RZ, RZ ;  /* 0x000000ffff047224 */ /* 0x000fca00078e00ff */
[----:B-1----:R-:W1:Y:S01]  /*0540*/  @!P2 LDC.64 R14, c[0x0][0x220] ;  /* 0x00008800ff0eab82 */ /* 0x002e620000000a00 */
[----:B------:R5:W2:Y:S07]  /*0550*/  @!P5 LDG.E R4, desc[UR4][R10.64] ;  /* 0x000000040a04d981 */ /* 0x000aae000c1e1900 */
[----:B---3--:R-:W3:Y:S08]  /*0560*/  @!P2 LDC.64 R12, c[0x0][0x228] ;  /* 0x00008a00ff0cab82 */ /* 0x008ef00000000a00 */
[----:B------:R-:W0:Y:S01]  /*0570*/  @!P1 LDC.64 R18, c[0x0][0x220] ;  /* 0x00008800ff129b82 */ /* 0x000e220000000a00 */
[----:B------:R-:W-:Y:S01]  /*0580*/  @!P3 IMAD.WIDE.U32 R28, R5, 0x4, R28 ;  /* 0x00000004051cb825 */ /* 0x000fe200078e001c */
[----:B-----5:R-:W-:-:S02]  /*0590*/  CS2R R10, SRZ ;  /* 0x00000000000a7805 */ /* 0x020fc4000001ff00 */
[----:B------:R-:W-:Y:S01]  /*05a0*/  @!P4 IADD3 R8, R0, R9, RZ ;  /* 0x000000090008c210 */ /* 0x000fe20007ffe0ff */
[----:B------:R-:W-:-:S03]  /*05b0*/  @!P3 IMAD.WIDE.U32 R24, R5, 0x4, R24 ;  /* 0x000000040518b825 */ /* 0x000fc600078e0018 */
[----:B------:R-:W5:Y:S01]  /*05c0*/  @!P3 LDG.E R11, desc[UR4][R28.64] ;  /* 0x000000041c0bb981 */ /* 0x000f62000c1e1900 */
[----:B------:R-:W-:Y:S02]  /*05d0*/  IMAD.MOV.U32 R5, RZ, RZ, RZ ;  /* 0x000000ffff057224 */ /* 0x000fe400078e00ff */
[----:B------:R-:W-:-:S04]  /*05e0*/  @!P4 VIADD R9, R9, 0x80 ;  /* 0x000000800909c836 */ /* 0x000fc80000000000 */
[----:B------:R3:W5:Y:S01]  /*05f0*/  @!P3 LDG.E R5, desc[UR4][R24.64] ;  /* 0x000000041805b981 */ /* 0x000762000c1e1900 */
[----:B------:R-:W-:Y:S01]  /*0600*/  ISETP.GE.AND P3, PT, R9, R2, PT ;  /* 0x000000020900720c */ /* 0x000fe20003f66270 */
[----:B-1----:R-:W-:-:S04]  /*0610*/  @!P2 IMAD.WIDE.U32 R14, R23, 0x4, R14 ;  /* 0x00000004170ea825 */ /* 0x002fc800078e000e */
[----:B---3--:R-:W-:-:S04]  /*0620*/  @!P2 IMAD.WIDE.U32 R12, R23, 0x4, R12 ;  /* 0x00000004170ca825 */ /* 0x008fc800078e000c */
[----:B------:R-:W-:Y:S01]  /*0630*/  IMAD.MOV.U32 R23, RZ, RZ, RZ ;  /* 0x000000ffff177224 */ /* 0x000fe200078e00ff */
[----:B------:R-:W-:Y:S01]  /*0640*/  CS2R R24, SRZ ;  /* 0x0000000000187805 */ /* 0x000fe2000001ff00 */
[----:B0-----:R-:W-:-:S04]  /*0650*/  @!P1 IMAD.WIDE.U32 R18, R26, 0x4, R18 ;  /* 0x000000041a129825 */ /* 0x001fc800078e0012 */
[----:B------:R-:W-:Y:S01]  /*0660*/  @!P1 IMAD.WIDE.U32 R16, R26, 0x4, R16 ;  /* 0x000000041a109825 */ /* 0x000fe200078e0010 */
[----:B------:R0:W3:Y:S04]  /*0670*/  @!P1 LDG.E R10, desc[UR4][R18.64] ;  /* 0x00000004120a9981 */ /* 0x0000e8000c1e1900 */
[----:B------:R1:W3:Y:S04]  /*0680*/  @!P1 LDG.E R23, desc[UR4][R16.64] ;  /* 0x0000000410179981 */ /* 0x0002e8000c1e1900 */
[----:B------:R-:W3:Y:S01]  /*0690*/  @!P2 LDG.E R24, desc[UR4][R14.64] ;  /* 0x000000040e18a981 */ /* 0x000ee2000c1e1900 */
[----:B0-----:R-:W0:Y:S03]  /*06a0*/  @!P4 LDC.64 R18, c[0x0][0x220] ;  /* 0x00008800ff12cb82 */ /* 0x001e260000000a00 */
[----:B------:R1:W3:Y:S05]  /*06b0*/  @!P2 LDG.E R25, desc[UR4][R12.64] ;  /* 0x000000040c19a981 */ /* 0x0002ea000c1e1900 */
[----:B-1----:R-:W1:Y:S08]  /*06c0*/  @!P4 LDC.64 R16, c[0x0][0x228] ;  /* 0x00008a00ff10cb82 */ /* 0x002e700000000a00 */
[----:B------:R-:W1:Y:S08]  /*06d0*/  @!P3 LDC.64 R12, c[0x0][0x220] ;  /* 0x00008800ff0cbb82 */ /* 0x000e700000000a00 */
[----:B------:R-:W1:Y:S01]  /*06e0*/  @!P3 LDC.64 R14, c[0x0][0x228] ;  /* 0x00008a00ff0ebb82 */ /* 0x000e620000000a00 */
[----:B------:R-:W-:-:S02]  /*06f0*/  @!P3 IADD3 R9, R0, R9, RZ ;  /* 0x000000090009b210 */ /* 0x000fc40007ffe0ff */
[----:B------:R-:W-:Y:S02]  /*0700*/  CS2R R26, SRZ ;  /* 0x00000000001a7805 */ /* 0x000fe4000001ff00 */
[----:B------:R-:W-:Y:S01]  /*0710*/  CS2R R28, SRZ ;  /* 0x00000000001c7805 */ /* 0x000fe2000001ff00 */
[----:B0-----:R-:W-:-:S04]  /*0720*/  @!P4 IMAD.WIDE.U32 R18, R8, 0x4, R18 ;  /* 0x000000040812c825 */ /* 0x001fc800078e0012 */
[----:B-1----:R-:W-:Y:S01]  /*0730*/  @!P4 IMAD.WIDE.U32 R16, R8, 0x4, R16 ;  /* 0x000000040810c825 */ /* 0x002fe200078e0010 */
[----:B------:R0:W3:Y:S04]  /*0740*/  @!P4 LDG.E R26, desc[UR4][R18.64] ;  /* 0x00000004121ac981 */ /* 0x0000e8000c1e1900 */
[----:B------:R-:W3:Y:S01]  /*0750*/  @!P4 LDG.E R27, desc[UR4][R16.64] ;  /* 0x00000004101bc981 */ /* 0x000ee2000c1e1900 */
[----:B------:R-:W-:-:S05]  /*0760*/  @!P3 IMAD.WIDE.U32 R12, R9, 0x4, R12 ;  /* 0x00000004090cb825 */ /* 0x000fca00078e000c */
[----:B------:R-:W3:Y:S01]  /*0770*/  @!P3 LDG.E R28, desc[UR4][R12.64] ;  /* 0x000000040c1cb981 */ /* 0x000ee2000c1e1900 */
[----:B------:R-:W-:Y:S02]  /*0780*/  @!P3 IMAD.WIDE.U32 R14, R9, 0x4, R14 ;  /* 0x00000004090eb825 */ /* 0x000fe400078e000e */
[----:B------:R-:W1:Y:S03]  /*0790*/  @!P0 LDC.64 R8, c[0x0][0x218] ;  /* 0x00008600ff088b82 */ /* 0x000e660000000a00 */
[----:B------:R-:W3:Y:S01]  /*07a0*/  @!P3 LDG.E R29, desc[UR4][R14.64] ;  /* 0x000000040e1db981 */ /* 0x000ee2000c1e1900 */
[----:B0-----:R-:W-:Y:S01]  /*07b0*/  @!P0 IMAD.IADD R19, R0, 0x1, R3 ;  /* 0x0000000100138824 */ /* 0x001fe200078e0203 */
[----:B------:R-:W-:Y:S04]  /*07c0*/  BSSY B0, `(.L_x_4846) ;  /* 0x0000039000007945 */ /* 0x000fe80003800000 */
[----:B------:R-:W-:Y:S01]  /*07d0*/  BSSY B1, `(.L_x_4847) ;  /* 0x0000031000017945 */ /* 0x000fe20003800000 */
[----:B-1----:R-:W-:Y:S01]  /*07e0*/  @!P0 IMAD.WIDE.U32 R8, R19, 0x4, R8 ;  /* 0x0000000413088825 */ /* 0x002fe200078e0008 */
[----:B----4-:R-:W-:-:S02]  /*07f0*/  LOP3.LUT R7, R6, 0x80000000, R7, 0xb8, !PT ;  /* 0x8000000006077812 */ /* 0x010fc400078eb807 */
[----:B------:R-:W-:-:S05]  /*0800*/  IADD3 R6, R3, 0x80, RZ ;  /* 0x0000008003067810 */ /* 0x000fca0007ffe0ff */
[----:B------:R-:W-:Y:S01]  /*0810*/  @!P0 IMAD.MOV.U32 R3, RZ, RZ, R6 ;  /* 0x000000ffff038224 */ /* 0x000fe200078e0006 */
[----:B------:R0:W-:Y:S04]  /*0820*/  @!P0 STG.E desc[UR4][R8.64], R7 ;  /* 0x0000000708008986 */ /* 0x0001e8000c101904 */
[----:B------:R-:W-:Y:S02]  /*0830*/  ISETP.GE.AND P0, PT, R3, R2, PT ;  /* 0x000000020300720c */ /* 0x000fe40003f06270 */
[----:B--2---:R-:W-:Y:S02]  /*0840*/  LOP3.LUT R21, R21, 0x80000000, R22, 0xb8, !PT ;  /* 0x8000000015157812 */ /* 0x004fe400078eb816 */
[----:B------:R-:W-:Y:S02]  /*0850*/  LOP3.LUT R4, R20, 0x80000000, R4, 0xb8, !PT ;  /* 0x8000000014047812 */ /* 0x000fe400078eb804 */
[----:B-----5:R-:W-:-:S02]  /*0860*/  LOP3.LUT R5, R11, 0x80000000, R5, 0xb8, !PT ;  /* 0x800000000b057812 */ /* 0x020fc400078eb805 */
[----:B---3--:R-:W-:Y:S02]  /*0870*/  LOP3.LUT R10, R10, 0x80000000, R23, 0xb8, !PT ;  /* 0x800000000a0a7812 */ /* 0x008fe400078eb817 */
[----:B------:R-:W-:Y:S02]  /*0880*/  LOP3.LUT R24, R24, 0x80000000, R25, 0xb8, !PT ;  /* 0x8000000018187812 */ /* 0x000fe400078eb819 */
[----:B------:R-:W-:Y:S02]  /*0890*/  LOP3.LUT R26, R26, 0x80000000, R27, 0xb8, !PT ;  /* 0x800000001a1a7812 */ /* 0x000fe400078eb81b */
[----:B------:R-:W-:Y:S01]  /*08a0*/  LOP3.LUT R28, R28, 0x80000000, R29, 0xb8, !PT ;  /* 0x800000001c1c7812 */ /* 0x000fe200078eb81d */
[----:B0-----:R-:W-:Y:S06]  /*08b0*/  @P0 BRA `(.L_x_4848) ;  /* 0x0000000000300947 */ /* 0x001fec0003800000 */
[----:B------:R-:W0:Y:S01]  /*08c0*/  LDC.64 R6, c[0x0][0x218] ;  /* 0x00008600ff067b82 */ /* 0x000e220000000a00 */
[----:B------:R-:W-:Y:S01]  /*08d0*/  IADD3 R9, R0, R3, RZ ;  /* 0x0000000300097210 */ /* 0x000fe20007ffe0ff */
[----:B------:R-:W-:-:S05]  /*08e0*/  VIADD R3, R3, 0x80 ;  /* 0x0000008003037836 */ /* 0x000fca0000000000 */
[----:B------:R-:W-:Y:S01]  /*08f0*/  ISETP.GE.AND P0, PT, R3, R2, PT ;  /* 0x000000020300720c */ /* 0x000fe20003f06270 */
[----:B0-----:R-:W-:-:S05]  /*0900*/  IMAD.WIDE.U32 R6, R9, 0x4, R6 ;  /* 0x0000000409067825 */ /* 0x001fca00078e0006 */
[----:B------:R0:W-:Y:S07]  /*0910*/  STG.E desc[UR4][R6.64], R21 ;  /* 0x0000001506007986 */ /* 0x0001ee000c101904 */
[----:B------:R-:W-:Y:S05]  /*0920*/  @P0 BRA `(.L_x_4849) ;  /* 0x0000000000300947 */ /* 0x000fea0003800000 */
[----:B0-----:R-:W0:Y:S01]  /*0930*/  LDC.64 R6, c[0x0][0x218] ;  /* 0x00008600ff067b82 */ /* 0x001e220000000a00 */
[----:B------:R-:W-:Y:S01]  /*0940*/  IADD3 R9, R0, R3, RZ ;  /* 0x0000000300097210 */ /* 0x000fe20007ffe0ff */
[----:B------:R-:W-:-:S04]  /*0950*/  VIADD R3, R3, 0x80 ;  /* 0x0000008003037836 */ /* 0x000fc80000000000 */
[----:B0-----:R-:W-:-:S05]  /*0960*/  IMAD.WIDE.U32 R6, R9, 0x4, R6 ;  /* 0x0000000409067825 */ /* 0x001fca00078e0006 */
[----:B------:R0:W-:Y:S02]  /*0970*/  STG.E desc[UR4][R6.64], R4 ;  /* 0x0000000406007986 */ /* 0x0001e4000c101904 */
.L_x_4848:
[----:B------:R-:W-:-:S13]  /*0980*/  ISETP.GE.AND P0, PT, R3, R2, PT ;  /* 0x000000020300720c */ /* 0x000fda0003f06270 */
[----:B------:R-:W-:Y:S05]  /*0990*/  @P0 BRA `(.L_x_4850) ;  /* 0x0000000000300947 */ /* 0x000fea0003800000 */
[----:B0-----:R-:W0:Y:S01]  /*09a0*/  LDC.64 R6, c[0x0][0x218] ;  /* 0x00008600ff067b82 */ /* 0x001e220000000a00 */
[----:B------:R-:W-:Y:S01]  /*09b0*/  IADD3 R9, R0, R3, RZ ;  /* 0x0000000300097210 */ /* 0x000fe20007ffe0ff */
[----:B------:R-:W-:-:S04]  /*09c0*/  VIADD R3, R3, 0x80 ;  /* 0x0000008003037836 */ /* 0x000fc80000000000 */
[----:B0-----:R-:W-:-:S05]  /*09d0*/  IMAD.WIDE.U32 R6, R9, 0x4, R6 ;  /* 0x0000000409067825 */ /* 0x001fca00078e0006 */
[----:B------:R1:W-:Y:S02]  /*09e0*/  STG.E desc[UR4][R6.64], R5 ;  /* 0x0000000506007986 */ /* 0x0003e4000c101904 */
.L_x_4849:
[----:B------:R-:W-:-:S13]  /*09f0*/  ISETP.GE.AND P0, PT, R3, R2, PT ;  /* 0x000000020300720c */ /* 0x000fda0003f06270 */
[----:B------:R-:W-:Y:S05]  /*0a00*/  @P0 BRA `(.L_x_4851) ;  /* 0x0000000000340947 */ /* 0x000fea0003800000 */
[----:B-1----:R-:W1:Y:S01]  /*0a10*/  LDC.64 R4, c[0x0][0x218] ;  /* 0x00008600ff047b82 */ /* 0x002e620000000a00 */
[----:B0-----:R-:W-:Y:S01]  /*0a20*/  IADD3 R7, R0, R3, RZ ;  /* 0x0000000300077210 */ /* 0x001fe20007ffe0ff */
[----:B------:R-:W-:-:S04]  /*0a30*/  VIADD R3, R3, 0x80 ;  /* 0x0000008003037836 */ /* 0x000fc80000000000 */
[----:B-1----:R-:W-:-:S05]  /*0a40*/  IMAD.WIDE.U32 R4, R7, 0x4, R4 ;  /* 0x0000000407047825 */ /* 0x002fca00078e0004 */
[----:B------:R1:W-:Y:S02]  /*0a50*/  STG.E desc[UR4][R4.64], R10 ;  /* 0x0000000a04007986 */ /* 0x0003e4000c101904 */
.L_x_4850:
[----:B------:R-:W-:-:S13]  /*0a60*/  ISETP.GE.AND P0, PT, R3, R2, PT ;  /* 0x000000020300720c */ /* 0x000fda0003f06270 */
[----:B------:R-:W-:Y:S05]  /*0a70*/  @P0 BREAK B1 ;  /* 0x0000000000010942 */ /* 0x000fea0003800000 */
[----:B------:R-:W-:Y:S05]  /*0a80*/  @P0 BRA `(.L_x_4852) ;  /* 0x0000000000300947 */ /* 0x000fea0003800000 */
[----:B01----:R-:W0:Y:S01]  /*0a90*/  LDC.64 R4, c[0x0][0x218] ;  /* 0x00008600ff047b82 */ /* 0x003e220000000a00 */
[----:B------:R-:W-:Y:S01]  /*0aa0*/  IADD3 R7, R0, R3, RZ ;  /* 0x0000000300077210 */ /* 0x000fe20007ffe0ff */
[----:B------:R-:W-:-:S04]  /*0ab0*/  VIADD R3, R3, 0x80 ;  /* 0x0000008003037836 */ /* 0x000fc80000000000 */
[----:B0-----:R-:W-:-:S05]  /*0ac0*/  IMAD.WIDE.U32 R4, R7, 0x4, R4 ;  /* 0x0000000407047825 */ /* 0x001fca00078e0004 */
[----:B------:R2:W-:Y:S02]  /*0ad0*/  STG.E desc[UR4][R4.64], R24 ;  /* 0x0000001804007986 */ /* 0x0005e4000c101904 */
.L_x_4851:
[----:B------:R-:W-:Y:S05]  /*0ae0*/  BSYNC B1 ;  /* 0x0000000000017941 */ /* 0x000fea0003800000 */
.L_x_4847:
[----:B------:R-:W-:-:S13]  /*0af0*/  ISETP.GE.AND P0, PT, R3, R2, PT ;  /* 0x000000020300720c */ /* 0x000fda0003f06270 */
[----:B-12---:R-:W1:Y:S01]  /*0b00*/  @!P0 LDC.64 R4, c[0x0][0x218] ;  /* 0x00008600ff048b82 */ /* 0x006e620000000a00 */
[----:B0-----:R-:W-:Y:S01]  /*0b10*/  @!P0 IADD3 R7, R0, R3, RZ ;  /* 0x0000000300078210 */ /* 0x001fe20007ffe0ff */
[----:B------:R-:W-:-:S04]  /*0b20*/  @!P0 VIADD R3, R3, 0x80 ;  /* 0x0000008003038836 */ /* 0x000fc80000000000 */
[----:B-1----:R-:W-:-:S05]  /*0b30*/  @!P0 IMAD.WIDE.U32 R4, R7, 0x4, R4 ;  /* 0x0000000407048825 */ /* 0x002fca00078e0004 */
[----:B------:R2:W-:Y:S02]  /*0b40*/  @!P0 STG.E desc[UR4][R4.64], R26 ;  /* 0x0000001a04008986 */ /* 0x0005e4000c101904 */
.L_x_4852:
[----:B------:R-:W-:Y:S05]  /*0b50*/  BSYNC B0 ;  /* 0x0000000000007941 */ /* 0x000fea0003800000 */
.L_x_4846:
[----:B------:R-:W-:Y:S05]  /*0b60*/  WARPSYNC.ALL ;  /* 0x0000000000007948 */ /* 0x000fea0003800000 */
[----:B------:R-:W-:-:S13]  /*0b70*/  ISETP.GE.AND P0, PT, R3, R2, PT ;  /* 0x000000020300720c */ /* 0x000fda0003f06270 */
[----:B------:R-:W-:Y:S05]  /*0b80*/  @P0 EXIT ;  /* 0x000000000000094d */ /* 0x000fea0003800000 */
[----:B012---:R-:W0:Y:S01]  /*0b90*/  LDC.64 R4, c[0x0][0x218] ;  /* 0x00008600ff047b82 */ /* 0x007e220000000a00 */
[----:B------:R-:W-:-:S05]  /*0ba0*/  IADD3 R3, R0, R3, RZ ;  /* 0x0000000300037210 */ /* 0x000fca0007ffe0ff */
[----:B0-----:R-:W-:-:S05]  /*0bb0*/  IMAD.WIDE.U32 R2, R3, 0x4, R4 ;  /* 0x0000000403027825 */ /* 0x001fca00078e0004 */
[----:B------:R-:W-:Y:S01]  /*0bc0*/  STG.E desc[UR4][R2.64], R28 ;  /* 0x0000001c02007986 */ /* 0x000fe2000c101904 */
[----:B------:R-:W-:Y:S05]  /*0bd0*/  EXIT ;  /* 0x000000000000794d */ /* 0x000fea0003800000 */
.L_x_4853:
        /* <DEDUP_REMOVED lines=10> */
.L_x_8055:


//--------------------- .text._ZN2at6native29vectorized_elementwise_kernelILi4ENS0_13BinaryFunctorIfffZZZNS0_20copysign_kernel_cudaERNS_18TensorIteratorBaseEENKUlvE_clEvENKUlvE0_clEvEUlffE_EESt5arrayIPcLm3EEEEviT0_T1_ --------------------------
	.section	.text._ZN2at6native29vectorized_elementwise_kernelILi4ENS0_13BinaryFunctorIfffZZZNS0_20copysign_kernel_cudaERNS_18TensorIteratorBaseEENKUlvE_clEvENKUlvE0_clEvEUlffE_EESt5arrayIPcLm3EEEEviT0_T1_,"ax",@progbits
	.align	128
        .global         _ZN2at6native29vectorized_elementwise_kernelILi4ENS0_13BinaryFunctorIfffZZZNS0_20copysign_kernel_cudaERNS_18TensorIteratorBaseEENKUlvE_clEvENKUlvE0_clEvEUlffE_EESt5arrayIPcLm3EEEEviT0_T1_
        .type           _ZN2at6native29vectorized_elementwise_kernelILi4ENS0_13BinaryFunctorIfffZZZNS0_20copysign_kernel_cudaERNS_18TensorIteratorBaseEENKUlvE_clEvENKUlvE0_clEvEUlffE_EESt5arrayIPcLm3EEEEviT0_T1_,@function
        .size           _ZN2at6native29vectorized_elementwise_kernelILi4ENS0_13BinaryFunctorIfffZZZNS0_20copysign_kernel_cudaERNS_18TensorIteratorBaseEENKUlvE_clEvENKUlvE0_clEvEUlffE_EESt5arrayIPcLm3EEEEviT0_T1_,(.L_x_8056 - _ZN2at6native29vectorized_elementwise_kernelILi4ENS0_13BinaryFunctorIfffZZZNS0_20copysign_kernel_cudaERNS_18TensorIteratorBaseEENKUlvE_clEvENKUlvE0_clEvEUlffE_EESt5arrayIPcLm3EEEEviT0_T1_)
        .other          _ZN2at6native29vectorized_elementwise_kernelILi4ENS0_13BinaryFunctorIfffZZZNS0_20copysign_kernel_cudaERNS_18TensorIteratorBaseEENKUlvE_clEvENKUlvE0_clEvEUlffE_EESt5arrayIPcLm3EEEEviT0_T1_,@"STO_CUDA_ENTRY STV_DEFAULT"
_ZN2at6native29vectorized_elementwise_kernelILi4ENS0_13BinaryFunctorIfffZZZNS0_20copysign_kernel_cudaERNS_18TensorIteratorBaseEENKUlvE_clEvENKUlvE0_clEvEUlffE_EESt5arrayIPcLm3EEEEviT0_T1_:
.text._ZN2at6native29vectorized_elementwise_kernelILi4ENS0_13BinaryFunctorIfffZZZNS0_20copysign_kernel_cudaERNS_18TensorIteratorBaseEENKUlvE_clEvENKUlvE0_clEvEUlffE_EESt5arrayIPcLm3EEEEviT0_T1_:
        /* <DEDUP_REMOVED lines=15> */
[----:B------:R-:W2:Y:S04]  /*00f0*/  LDG.E.128 R12, desc[UR4][R20.64] ;  /* 0x00000004140c7981 */ /* 0x000ea8000c1e1d00 */
[----:B------:R-:W4:Y:S01]  /*0100*/  LDG.E.128 R8, desc[UR4][R20.64+0x800] ;  /* 0x0008000414087981 */ /* 0x000f22000c1e1d00 */
[----:B------:R-:W-:-:S05]  /*0110*/  IMAD.WIDE.U32 R22, R2, 0x10, R6 ;  /* 0x0000001002167825 */ /* 0x000fca00078e0006 */
[----:B------:R-:W2:Y:S04]  /*0120*/  LDG.E.128 R16, desc[UR4][R22.64] ;  /* 0x0000000416107981 */ /* 0x000ea8000c1e1d00 */
[----:B------:R-:W4:Y:S01]  /*0130*/  LDG.E.128 R4, desc[UR4][R22.64+0x800] ;  /* 0x0008000416047981 */ /* 0x000f22000c1e1d00 */
[----:B---3--:R-:W-:-:S04]  /*0140*/  IMAD.WIDE.U32 R24, R0, 0x4, R24 ;  /* 0x0000000400187825 */ /* 0x008fc800078e0018 */
[----:B------:R-:W-:Y:S01]  /*0150*/  IMAD.WIDE R24, R2, 0x10, R24 ;  /* 0x0000001002187825 */ /* 0x000fe200078e0218 */
[----:B--2---:R-:W-:Y:S02]  /*0160*/  LOP3.LUT R15, R15, 0x80000000, R19, 0xb8, !PT ;  /* 0x800000000f0f7812 */ /* 0x004fe400078eb813 */
[----:B------:R-:W-:Y:S02]  /*0170*/  LOP3.LUT R14, R14, 0x80000000, R18, 0xb8, !PT ;  /* 0x800000000e0e7812 */ /* 0x000fe400078eb812 */
[----:B------:R-:W-:Y:S02]  /*0180*/  LOP3.LUT R13, R13, 0x80000000, R17, 0xb8, !PT ;  /* 0x800000000d0d7812 */ /* 0x000fe400078eb811 */
[----:B------:R-:W-:Y:S02]  /*0190*/  LOP3.LUT R12, R12, 0x80000000, R16, 0xb8, !PT ;  /* 0x800000000c0c7812 */ /* 0x000fe400078eb810 */
[----:B----4-:R-:W-:Y:S02]  /*01a0*/  LOP3.LUT R7, R11, 0x80000000, R7, 0xb8, !PT ;  /* 0x800000000b077812 */ /* 0x010fe400078eb807 */
[----:B------:R-:W-:-:S02]  /*01b0*/  LOP3.LUT R6, R10, 0x80000000, R6, 0xb8, !PT ;  /* 0x800000000a067812 */ /* 0x000fc400078eb806 */
[----:B------:R-:W-:Y:S02]  /*01c0*/  LOP3.LUT R5, R9, 0x80000000, R5, 0xb8, !PT ;  /* 0x8000000009057812 */ /* 0x000fe400078eb805 */
[----:B------:R-:W-:Y:S01]  /*01d0*/  LOP3.LUT R4, R8, 0x80000000, R4, 0xb8, !PT ;  /* 0x8000000008047812 */ /* 0x000fe200078eb804 */
[----:B------:R-:W-:Y:S04]  /*01e0*/  STG.E.128 desc[UR4][R24.64], R12 ;  /* 0x0000000c18007986 */ /* 0x000fe8000c101d04 */
[----:B------:R-:W-:Y:S01]  /*01f0*/  STG.E.128 desc[UR4][R24.64+0x800], R4 ;  /* 0x0008000418007986 */ /* 0x000fe2000c101d04 */
[----:B------:R-:W-:Y:S05]  /*0200*/  EXIT ;  /* 0x000000000000794d */ /* 0x000fea0003800000 */
.L_x_4854:
        /* <DEDUP_REMOVED lines=113> */
.L_x_4857:
[----:B------:R-:W-:-:S13]  /*0920*/  ISETP.GE.AND P0, PT, R3, R2, PT ;  /* 0x000000020300720c */ /* 0x000fda0003f06270 */
[----:B------:R-:W-:Y:S05]  /*0930*/  @P0 BRA `(.L_x_4859) ;  /* 0x0000000000300947 */ /* 0x000fea0003800000 */
[----:B0-----:R-:W0:Y:S01]  /*0940*/  LDC.64 R6, c[0x0][0x218] ;  /* 0x00008600ff067b82 */ /* 0x001e220000000a00 */
[----:B------:R-:W-:Y:S01]  /*0950*/  IADD3 R9, R0, R3, RZ ;  /* 0x0000000300097210 */ /* 0x000fe20007ffe0ff */
[----:B------:R-:W-:-:S04]  /*0960*/  VIADD R3, R3, 0x80 ;  /* 0x0000008003037836 */ /* 0x000fc80000000000 */
[----:B0-----:R-:W-:-:S05]  /*0970*/  IMAD.WIDE.U32 R6, R9, 0x4, R6 ;  /* 0x0000000409067825 */ /* 0x001fca00078e0006 */
[----:B------:R1:W-:Y:S02]  /*0980*/  STG.E desc[UR4][R6.64], R5 ;  /* 0x0000000506007986 */ /* 0x0003e4000c101904 */
.L_x_4858:
[----:B------:R-:W-:-:S13]  /*0990*/  ISETP.GE.AND P0, PT, R3, R2, PT ;  /* 0x000000020300720c */ /* 0x000fda0003f06270 */
[----:B------:R-:W-:Y:S05]  /*09a0*/  @P0 BRA `(.L_x_4860) ;  /* 0x0000000000340947 */ /* 0x000fea0003800000 */
[----:B-1----:R-:W1:Y:S01]  /*09b0*/  LDC.64 R4, c[0x0][0x218] ;  /* 0x00008600ff047b82 */ /* 0x002e620000000a00 */
[----:B0-----:R-:W-:Y:S01]  /*09c0*/  IADD3 R7, R0, R3, RZ ;  /* 0x0000000300077210 */ /* 0x001fe20007ffe0ff */
[----:B------:R-:W-:-:S04]  /*09d0*/  VIADD R3, R3, 0x80 ;  /* 0x0000008003037836 */ /* 0x000fc80000000000 */
[----:B-1----:R-:W-:-:S05]  /*09e0*/  IMAD.WIDE.U32 R4, R7, 0x4, R4 ;  /* 0x0000000407047825 */ /* 0x002fca00078e0004 */
[----:B------:R1:W-:Y:S02]  /*09f0*/  STG.E desc[UR4][R4.64], R10 ;  /* 0x0000000a04007986 */ /* 0x0003e4000c101904 */
.L_x_4859:
        /* <DEDUP_REMOVED lines=8> */
.L_x_4860:
[----:B------:R-:W-:Y:S05]  /*0a80*/  BSYNC B1 ;  /* 0x0000000000017941 */ /* 0x000fea0003800000 */
.L_x_4856:
[----:B------:R-:W-:-:S13]  /*0a90*/  ISETP.GE.AND P0, PT, R3, R2, PT ;  /* 0x000000020300720c */ /* 0x000fda0003f06270 */
[----:B-12---:R-:W1:Y:S01]  /*0aa0*/  @!P0 LDC.64 R4, c[0x0][0x218] ;  /* 0x00008600ff048b82 */ /* 0x006e620000000a00 */
[----:B0-----:R-:W-:Y:S01]  /*0ab0*/  @!P0 IADD3 R7, R0, R3, RZ ;  /* 0x0000000300078210 */ /* 0x001fe20007ffe0ff */
[----:B------:R-:W-:-:S04]  /*0ac0*/  @!P0 VIADD R3, R3, 0x80 ;  /* 0x0000008003038836 */ /* 0x000fc80000000000 */
[----:B-1----:R-:W-:-:S05]  /*0ad0*/  @!P0 IMAD.WIDE.U32 R4, R7, 0x4, R4 ;  /* 0x0000000407048825 */ /* 0x002fca00078e0004 */
[----:B------:R2:W-:Y:S02]  /*0ae0*/  @!P0 STG.E desc[UR4][R4.64], R26 ;  /* 0x0000001a04008986 */ /* 0x0005e4000c101904 */
.L_x_4861:
[----:B------:R-:W-:Y:S05]  /*0af0*/  BSYNC B0 ;  /* 0x0000000000007941 */ /* 0x000fea0003800000 */
.L_x_4855:
        /* <DEDUP_REMOVED lines=8> */
.L_x_4862:
        /* <DEDUP_REMOVED lines=16> */
.L_x_8056:


//--------------------- .text._ZN2at6native29vectorized_elementwise_kernelILi8ENS0_13BinaryFunctorIfffZZZNS0_20copysign_kernel_cudaERNS_18TensorIteratorBaseEENKUlvE_clEvENKUlvE0_clEvEUlffE_EESt5arrayIPcLm3EEEEviT0_T1_ --------------------------
	.section	.text._ZN2at6native29vectorized_elementwise_kernelILi8ENS0_13BinaryFunctorIfffZZZNS0_20copysign_kernel_cudaERNS_18TensorIteratorBaseEENKUlvE_clEvENKUlvE0_clEvEUlffE_EESt5arrayIPcLm3EEEEviT0_T1_,"ax",@progbits
	.align	128
        .global         _ZN2at6native29vectorized_elementwise_kernelILi8ENS0_13BinaryFunctorIfffZZZNS0_20copysign_kernel_cudaERNS_18TensorIteratorBaseEENKUlvE_clEvENKUlvE0_clEvEUlffE_EESt5arrayIPcLm3EEEEviT0_T1_
        .type           _ZN2at6native29vectorized_elementwise_kernelILi8ENS0_13BinaryFunctorIfffZZZNS0_20copysign_kernel_cudaERNS_18TensorIteratorBaseEENKUlvE_clEvENKUlvE0_clEvEUlffE_EESt5arrayIPcLm3EEEEviT0_T1_,@function
        .size           _ZN2at6native29vectorized_elementwise_kernelILi8ENS0_13BinaryFunctorIfffZZZNS0_20copysign_kernel_cudaERNS_18TensorIteratorBaseEENKUlvE_clEvENKUlvE0_clEvEUlffE_EESt5arrayIPcLm3EEEEviT0_T1_,(.L_x_8057 - _ZN2at6native29vectorized_elementwise_kernelILi8ENS0_13BinaryFunctorIfffZZZNS0_20copysign_kernel_cudaERNS_18TensorIteratorBaseEENKUlvE_clEvENKUlvE0_clEvEUlffE_EESt5arrayIPcLm3EEEEviT0_T1_)
        .other          _ZN2at6native29vectorized_elementwise_kernelILi8ENS0_13BinaryFunctorIfffZZZNS0_20copysign_kernel_cudaERNS_18TensorIteratorBaseEENKUlvE_clEvENKUlvE0_clEvEUlffE_EESt5arrayIPcLm3EEEEviT0_T1_,@"STO_CUDA_ENTRY STV_DEFAULT"
_ZN2at6native29vectorized_elementwise_kernelILi8ENS0_13BinaryFunctorIfffZZZNS0_20copysign_kernel_cudaERNS_18TensorIteratorBaseEENKUlvE_clEvENKUlvE0_clEvEUlffE_EESt5arrayIPcLm3EEEEviT0_T1_:
.text._ZN2at6native29vectorized_elementwise_kernelILi8ENS0_13BinaryFunctorIfffZZZNS0_20copysign_kernel_cudaERNS_18TensorIteratorBaseEENKUlvE_clEvENKUlvE0_clEvEUlffE_EESt5arrayIPcLm3EEEEviT0_T1_:
        /* <DEDUP_REMOVED lines=33> */
.L_x_4863:
        /* <DEDUP_REMOVED lines=113> */
.L_x_4866:
[----:B------:R-:W-:-:S13]  /*0920*/  ISETP.GE.AND P0, PT, R3, R2, PT ;  /* 0x000000020300720c */ /* 0x000fda0003f06270 */
[----:B------:R-:W-:Y:S05]  /*0930*/  @P0 BRA `(.L_x_4868) ;  /* 0x0000000000300947 */ /* 0x000fea0003800000 */
[----:B0-----:R-:W0:Y:S01]  /*0940*/  LDC.64 R6, c[0x0][0x218] ;  /* 0x00008600ff067b82 */ /* 0x001e220000000a00 */
[----:B------:R-:W-:Y:S01]  /*0950*/  IADD3 R9, R0, R3, RZ ;  /* 0x0000000300097210 */ /* 0x000fe20007ffe0ff */
[----:B------:R-:W-:-:S04]  /*0960*/  VIADD R3, R3, 0x80 ;  /* 0x0000008003037836 */ /* 0x000fc80000000000 */
[----:B0-----:R-:W-:-:S05]  /*0970*/  IMAD.WIDE.U32 R6, R9, 0x4, R6 ;  /* 0x0000000409067825 */ /* 0x001fca00078e0006 */
[----:B------:R1:W-:Y:S02]  /*0980*/  STG.E desc[UR4][R6.64], R5 ;  /* 0x0000000506007986 */ /* 0x0003e4000c101904 */
.L_x_4867:
[----:B------:R-:W-:-:S13]  /*0990*/  ISETP.GE.AND P0, PT, R3, R2, PT ;  /* 0x000000020300720c */ /* 0x000fda0003f06270 */
[----:B------:R-:W-:Y:S05]  /*09a0*/  @P0 BRA `(.L_x_4869) ;  /* 0x0000000000340947 */ /* 0x000fea0003800000 */
[----:B-1----:R-:W1:Y:S01]  /*09b0*/  LDC.64 R4, c[0x0][0x218] ;  /* 0x00008600ff047b82 */ /* 0x002e620000000a00 */
[----:B0-----:R-:W-:Y:S01]  /*09c0*/  IADD3 R7, R0, R3, RZ ;  /* 0x0000000300077210 */ /* 0x001fe20007ffe0ff */
[----:B------:R-:W-:-:S04]  /*09d0*/  VIADD R3, R3, 0x80 ;  /* 0x0000008003037836 */ /* 0x000fc80000000000 */
[----:B-1----:R-:W-:-:S05]  /*09e0*/  IMAD.WIDE.U32 R4, R7, 0x4, R4 ;  /* 0x0000000407047825 */ /* 0x002fca00078e0004 */
[----:B------:R1:W-:Y:S02]  /*09f0*/  STG.E desc[UR4][R4.64], R10 ;  /* 0x0000000a04007986 */ /* 0x0003e4000c101904 */
.L_x_4868:
        /* <DEDUP_REMOVED lines=8> */
.L_x_4869:
[----:B------:R-:W-:Y:S05]  /*0a80*/  BSYNC B1 ;  /* 0x0000000000017941 */ /* 0x000fea0003800000 */
.L_x_4865:
[----:B------:R-:W-:-:S13]  /*0a90*/  ISETP.GE.AND P0, PT, R3, R2, PT ;  /* 0x000000020300720c */ /* 0x000fda0003f06270 */
[----:B-12---:R-:W1:Y:S01]  /*0aa0*/  @!P0 LDC.64 R4, c[0x0][0x218] ;  /* 0x00008600ff048b82 */ /* 0x006e620000000a00 */
[----:B0-----:R-:W-:Y:S01]  /*0ab0*/  @!P0 IADD3 R7, R0, R3, RZ ;  /* 0x0000000300078210 */ /* 0x001fe20007ffe0ff */
[----:B------:R-:W-:-:S04]  /*0ac0*/  @!P0 VIADD R3, R3, 0x80 ;  /* 0x0000008003038836 */ /* 0x000fc80000000000 */
[----:B-1----:R-:W-:-:S05]  /*0ad0*/  @!P0 IMAD.WIDE.U32 R4, R7, 0x4, R4 ;  /* 0x0000000407048825 */ /* 0x002fca00078e0004 */
[----:B------:R2:W-:Y:S02]  /*0ae0*/  @!P0 STG.E desc[UR4][R4.64], R26 ;  /* 0x0000001a04008986 */ /* 0x0005e4000c101904 */
.L_x_4870:
[----:B------:R-:W-:Y:S05]  /*0af0*/  BSYNC B0 ;  /* 0x0000000000007941 */ /* 0x000fea0003800000 */
.L_x_4864:
        /* <DEDUP_REMOVED lines=8> */
.L_x_4871:
        /* <DEDUP_REMOVED lines=16> */
.L_x_8057:


//--------------------- .text._ZN2at6native18elementwise_kernelILi128ELi4EZNS0_15gpu_kernel_implINS0_13BUnaryFunctorIfffZZZNS0_20copysign_kernel_cudaERNS_18TensorIteratorBaseEENKUlvE_clEvENKUlvE0_clEvEUlffE_EEEEvS5_RKT_EUliE_EEviT1_ --------------------------
	.section	.text._ZN2at6native18elementwise_kernelILi128ELi4EZNS0_15gpu_kernel_implINS0_13BUnaryFunctorIfffZZZNS0_20copysign_kernel_cudaERNS_18TensorIteratorBaseEENKUlvE_clEvENKUlvE0_clEvEUlffE_EEEEvS5_RKT_EUliE_EEviT1_,"ax",@progbits
	.align	128
        .global         _ZN2at6native18elementwise_kernelILi128ELi4EZNS0_15gpu_kernel_implINS0_13BUnaryFunctorIfffZZZNS0_20copysign_kernel_cudaERNS_18TensorIteratorBaseEENKUlvE_clEvENKUlvE0_clEvEUlffE_EEEEvS5_RKT_EUliE_EEviT1_
        .type           _ZN2at6native18elementwise_kernelILi128ELi4EZNS0_15gpu_kernel_implINS0_13BUnaryFunctorIfffZZZNS0_20copysign_kernel_cudaERNS_18TensorIteratorBaseEENKUlvE_clEvENKUlvE0_clEvEUlffE_EEEEvS5_RKT_EUliE_EEviT1_,@function
        .size           _ZN2at6native18elementwise_kernelILi128ELi4EZNS0_15gpu_kernel_implINS0_13BUnaryFunctorIfffZZZNS0_20copysign_kernel_cudaERNS_18TensorIteratorBaseEENKUlvE_clEvENKUlvE0_clEvEUlffE_EEEEvS5_RKT_EUliE_EEviT1_,(.L_x_8058 - _ZN2at6native18elementwise_kernelILi128ELi4EZNS0_15gpu_kernel_implINS0_13BUnaryFunctorIfffZZZNS0_20copysign_kernel_cudaERNS_18TensorIteratorBaseEENKUlvE_clEvENKUlvE0_clEvEUlffE_EEEEvS5_RKT_EUliE_EEviT1_)
        .other          _ZN2at6native18elementwise_kernelILi128ELi4EZNS0_15gpu_kernel_implINS0_13BUnaryFunctorIfffZZZNS0_20copysign_kernel_cudaERNS_18TensorIteratorBaseEENKUlvE_clEvENKUlvE0_clEvEUlffE_EEEEvS5_RKT_EUliE_EEviT1_,@"STO_CUDA_ENTRY STV_DEFAULT"
_ZN2at6native18elementwise_kernelILi128ELi4EZNS0_15gpu_kernel_implINS0_13BUnaryFunctorIfffZZZNS0_20copysign_kernel_cudaERNS_18TensorIteratorBaseEENKUlvE_clEvENKUlvE0_clEvEUlffE_EEEEvS5_RKT_EUliE_EEviT1_:
.text._ZN2at6native18elementwise_kernelILi128ELi4EZNS0_15gpu_kernel_implINS0_13BUnaryFunctorIfffZZZNS0_20copysign_kernel_cudaERNS_18TensorIteratorBaseEENKUlvE_clEvENKUlvE0_clEvEUlffE_EEEEvS5_RKT_EUliE_EEviT1_:
        /* <DEDUP_REMOVED lines=314> */
.L_x_4874:
        /* <DEDUP_REMOVED lines=22> */
.L_x_4879:
[----:B------:R-:W2:Y:S02]  /*1500*/  LDG.E.U8 R0, desc[UR36][R2.64] ;  /* 0x0000002402007981 */ /* 0x000ea4000c1e1100 */
[----:B--2---:R-:W-:Y:S01]  /*1510*/  I2FP.F32.U32 R0, R0 ;  /* 0x0000000000007245 */ /* 0x004fe20000201000 */
[----:B------:R-:W-:Y:S06]  /*1520*/  BRA `(.L_x_4881) ;  /* 0x0000000c002c7947 */ /* 0x000fec0003800000 */
.L_x_4878:
        /* <DEDUP_REMOVED lines=9> */
.L_x_4883:
[----:B------:R-:W2:Y:S02]  /*15c0*/  LDG.E R0, desc[UR36][R2.64] ;  /* 0x0000002402007981 */ /* 0x000ea4000c1e1900 */
[----:B--2---:R-:W-:Y:S01]  /*15d0*/  I2FP.F32.S32 R0, R0 ;  /* 0x0000000000007245 */ /* 0x004fe20000201400 */
[----:B------:R-:W-:Y:S06]  /*15e0*/  BRA `(.L_x_4881) ;  /* 0x0000000800fc7947 */ /* 0x000fec0003800000 */
.L_x_4882:
[----:B------:R-:W2:Y:S02]  /*15f0*/  LDG.E.U16 R0, desc[UR36][R2.64] ;  /* 0x0000002402007981 */ /* 0x000ea4000c1e1500 */
[----:B--2---:R-:W0:Y:S01]  /*1600*/  I2F.S16 R0, R0 ;  /* 0x0000000000007306 */ /* 0x004e220000101400 */
[----:B------:R-:W-:Y:S05]  /*1610*/  BRA `(.L_x_4881) ;  /* 0x0000000800f07947 */ /* 0x000fea0003800000 */
.L_x_4877:
        /* <DEDUP_REMOVED lines=8> */
.L_x_4885:
[----:B------:R-:W2:Y:S02]  /*16a0*/  LDG.E.U16 R0, desc[UR36][R2.64] ;  /* 0x0000002402007981 */ /* 0x000ea4000c1e1500 */
[----:B--2---:R-:W-:Y:S01]  /*16b0*/  HADD2.F32 R0, -RZ, R0.H0_H0 ;  /* 0x20000000ff007230 */ /* 0x004fe20000004100 */
[----:B------:R-:W-:Y:S06]  /*16c0*/  BRA `(.L_x_4881) ;  /* 0x0000000800c47947 */ /* 0x000fec0003800000 */
.L_x_4884:
        /* <DEDUP_REMOVED lines=8> */
.L_x_4887:
[----:B------:R-:W2:Y:S02]  /*1750*/  LDG.E.U16 R0, desc[UR36][R2.64] ;  /* 0x0000002402007981 */ /* 0x000ea4000c1e1500 */
[----:B--2---:R-:W-:Y:S01]  /*1760*/  HADD2.F32 R0, -RZ, R0.H0_H0 ;  /* 0x20000000ff007230 */ /* 0x004fe20000004100 */
[----:B------:R-:W-:Y:S06]  /*1770*/  BRA `(.L_x_4881) ;  /* 0x0000000800987947 */ /* 0x000fec0003800000 */
.L_x_4886:
[----:B------:R-:W2:Y:S01]  /*1780*/  LDG.E.64 R2, desc[UR36][R2.64] ;  /* 0x0000002402027981 */ /* 0x000ea2000c1e1b00 */
[----:B------:R-:W-:Y:S01]  /*1790*/  UMOV UR4, 0xf0000000 ;  /* 0xf000000000047882 */ /* 0x000fe20000000000 */
[----:B------:R-:W-:Y:S01]  /*17a0*/  UMOV UR5, 0x380fffff ;  /* 0x380fffff00057882 */ /* 0x000fe20000000000 */
[----:B--2---:R-:W0:Y:S01]  /*17b0*/  F2F.F32.F64 R0, R2 ;  /* 0x0000000200007310 */ /* 0x004e220000301000 */
[----:B------:R-:W-:-:S14]  /*17c0*/  DSETP.GEU.AND P0, PT, |R2|, UR4, PT ;  /* 0x0000000402007e2a */ /* 0x000fdc000bf0e200 */
[----:B0-----:R-:W-:Y:S01]  /*17d0*/  @!P0 FMUL R0, R0, 1.175494350822287508e-38 ;  /* 0x0080000000008820 */ /* 0x001fe20000400000 */
[----:B------:R-:W-:Y:S06]  /*17e0*/  BRA `(.L_x_4881) ;  /* 0x00000008007c7947 */ /* 0x000fec0003800000 */
.L_x_4876:
        /* <DEDUP_REMOVED lines=12> */
.L_x_4890:
[----:B------:R-:W2:Y:S01]  /*18b0*/  LDG.E.64 R2, desc[UR36][R2.64] ;  /* 0x0000002402027981 */ /* 0x000ea2000c1e1b00 */
[----:B------:R-:W-:Y:S01]  /*18c0*/  UMOV UR4, 0xf0000000 ;  /* 0xf000000000047882 */ /* 0x000fe20000000000 */
[----:B------:R-:W-:Y:S01]  /*18d0*/  UMOV UR5, 0x380fffff ;  /* 0x380fffff00057882 */ /* 0x000fe20000000000 */
[----:B--2---:R-:W0:Y:S01]  /*18e0*/  F2F.F32.F64 R0, R2 ;  /* 0x0000000200007310 */ /* 0x004e220000301000 */
[----:B------:R-:W-:-:S14]  /*18f0*/  DSETP.GEU.AND P0, PT, |R2|, UR4, PT ;  /* 0x0000000402007e2a */ /* 0x000fdc000bf0e200 */
[----:B0-----:R-:W-:Y:S01]  /*1900*/  @!P0 FMUL R0, R0, 1.175494350822287508e-38 ;  /* 0x0080000000008820 */ /* 0x001fe20000400000 */
[----:B------:R-:W-:Y:S06]  /*1910*/  BRA `(.L_x_4881) ;  /* 0x0000000800307947 */ /* 0x000fec0003800000 */
.L_x_4889:
        /* <DEDUP_REMOVED lines=26> */
.L_x_4892:
        /* <DEDUP_REMOVED lines=13> */
.L_x_4891:
[----:B------:R-:W2:Y:S02]  /*1b90*/  LDG.E.U16 R0, desc[UR36][R2.64] ;  /* 0x0000002402007981 */ /* 0x000ea4000c1e1500 */
[----:B--2---:R-:W-:Y:S01]  /*1ba0*/  IMAD.U32 R0, R0, 0x10000, RZ ;  /* 0x0001000000007824 */ /* 0x004fe200078e00ff */
[----:B------:R-:W-:Y:S06]  /*1bb0*/  BRA `(.L_x_4881) ;  /* 0x0000000400887947 */ /* 0x000fec0003800000 */
.L_x_4888:
        /* <DEDUP_REMOVED lines=11> */
.L_x_4895:
        /* <DEDUP_REMOVED lines=20> */
.L_x_4897:
[----:B------:R-:W-:Y:S05]  /*1db0*/  BSYNC B0 ;  /* 0x0000000000007941 */ /* 0x000fea0003800000 */
.L_x_4896:
[----:B------:R-:W-:Y:S01]  /*1dc0*/  LEA R3, R0, 0x3b800000, 0x17 ;  /* 0x3b80000000037811 */ /* 0x000fe200078eb8ff */
[----:B------:R-:W-:-:S05]  /*1dd0*/  IMAD.SHL.U32 R0, R2, 0x100000, RZ ;  /* 0x0010000002007824 */ /* 0x000fca00078e00ff */
[----:B------:R-:W-:Y:S01]  /*1de0*/  LOP3.LUT R0, R3, R0, R4, 0xfe, !PT ;  /* 0x0000000003007212 */ /* 0x000fe200078efe04 */
[----:B------:R-:W-:Y:S06]  /*1df0*/  BRA `(.L_x_4881) ;  /* 0x0000000000f87947 */ /* 0x000fec0003800000 */
.L_x_4894:
        /* <DEDUP_REMOVED lines=20> */
.L_x_4899:
[----:B------:R-:W-:Y:S05]  /*1f40*/  BSYNC B0 ;  /* 0x0000000000007941 */ /* 0x000fea0003800000 */
.L_x_4898:
[----:B------:R-:W-:Y:S01]  /*1f50*/  LEA R3, R0, 0x37800000, 0x17 ;  /* 0x3780000000037811 */ /* 0x000fe200078eb8ff */
[----:B------:R-:W-:-:S05]  /*1f60*/  IMAD.SHL.U32 R0, R2, 0x200000, RZ ;  /* 0x0020000002007824 */ /* 0x000fca00078e00ff */
[----:B------:R-:W-:Y:S01]  /*1f70*/  LOP3.LUT R0, R3, R0, R4, 0xfe, !PT ;  /* 0x0000000003007212 */ /* 0x000fe200078efe04 */
[----:B------:R-:W-:Y:S06]  /*1f80*/  BRA `(.L_x_4881) ;  /* 0x0000000000947947 */ /* 0x000fec0003800000 */
.L_x_4893:
        /* <DEDUP_REMOVED lines=14> */
.L_x_4880:
        /* <DEDUP_REMOVED lines=16> */
.L_x_4902:
[----:B------:R-:W-:Y:S01]  /*2170*/  IMAD.MOV.U32 R0, RZ, RZ, RZ ;  /* 0x000000ffff007224 */ /* 0x000fe200078e00ff */
[----:B------:R-:W-:Y:S06]  /*2180*/  BRA `(.L_x_4881) ;  /* 0x0000000000147947 */ /* 0x000fec0003800000 */
.L_x_4901:
[----:B------:R-:W2:Y:S02]  /*2190*/  LDG.E.64 R2, desc[UR36][R2.64] ;  /* 0x0000002402027981 */ /* 0x000ea4000c1e1b00 */
[----:B--2---:R0:W1:Y:S01]  /*21a0*/  I2F.U64 R0, R2 ;  /* 0x0000000200007312 */ /* 0x0040620000301000 */
[----:B------:R-:W-:Y:S05]  /*21b0*/  BRA `(.L_x_4881) ;  /* 0x0000000000087947 */ /* 0x000fea0003800000 */
.L_x_4900:
[----:B------:R-:W2:Y:S02]  /*21c0*/  LDG.E R0, desc[UR36][R2.64] ;  /* 0x0000002402007981 */ /* 0x000ea4000c1e1900 */
[----:B--2---:R-:W-:-:S07]  /*21d0*/  I2FP.F32.U32 R0, R0 ;  /* 0x0000000000007245 */ /* 0x004fce0000201000 */
.L_x_4881:
[----:B------:R-:W-:Y:S05]  /*21e0*/  BSYNC B6 ;  /* 0x0000000000067941 */ /* 0x000fea0003800000 */
.L_x_4875:
[----:B------:R-:W0:Y:S08]  /*21f0*/  LDC.U8 R4, c[0x0][0x428] ;  /* 0x00010a00ff047b82 */ /* 0x000e300000000000 */
[----:B------:R-:W1:Y:S01]  /*2200*/  LDC R5, c[0x0][0x424] ;  /* 0x00010900ff057b82 */ /* 0x000e620000000800 */
[----:B0-234-:R-:W-:-:S04]  /*2210*/  PRMT R3, R4, 0x9910, RZ ;  /* 0x0000991004037816 */ /* 0x01dfc800000000ff */
[----:B------:R-:W-:Y:S02]  /*2220*/  ISETP.GT.AND P0, PT, R3, 0x9, PT ;  /* 0x000000090300780c */ /* 0x000fe40003f04270 */
[----:B-1---5:R-:W-:-:S11]  /*2230*/  LOP3.LUT R2, R0, 0x80000000, R5, 0xb8, !PT ;  /* 0x8000000000027812 */ /* 0x022fd600078eb805 */
        /* <DEDUP_REMOVED lines=12> */
.L_x_4906:
[----:B------:R-:W0:Y:S02]  /*2300*/  F2I.S64.TRUNC R2, R2 ;  /* 0x0000000200027311 */ /* 0x000e24000020d900 */
[----:B0-----:R-:W-:-:S05]  /*2310*/  IMAD.MOV.U32 R5, RZ, RZ, R2 ;  /* 0x000000ffff057224 */ /* 0x001fca00078e0002 */
[----:B------:R0:W-:Y:S01]  /*2320*/  STG.E.U8 desc[UR36][R16.64], R5 ;  /* 0x0000000510007986 */ /* 0x0001e2000c101124 */
[----:B------:R-:W-:Y:S05]  /*2330*/  BRA `(.L_x_4908) ;  /* 0x0000000c00407947 */ /* 0x000fea0003800000 */
.L_x_4905:
        /* <DEDUP_REMOVED lines=9> */
.L_x_4910:
[----:B------:R-:W0:Y:S02]  /*23d0*/  F2I.FTZ.TRUNC.NTZ R3, R2 ;  /* 0x0000000200037305 */ /* 0x000e24000021f100 */
[----:B0-----:R0:W-:Y:S01]  /*23e0*/  STG.E desc[UR36][R16.64], R3 ;  /* 0x0000000310007986 */ /* 0x0011e2000c101924 */
[----:B------:R-:W-:Y:S05]  /*23f0*/  BRA `(.L_x_4908) ;  /* 0x0000000c00107947 */ /* 0x000fea0003800000 */
.L_x_4909:
[----:B------:R-:W0:Y:S02]  /*2400*/  F2I.FTZ.TRUNC.NTZ R3, R2 ;  /* 0x0000000200037305 */ /* 0x000e24000021f100 */
[----:B0-----:R0:W-:Y:S01]  /*2410*/  STG.E.U16 desc[UR36][R16.64], R3 ;  /* 0x0000000310007986 */ /* 0x0011e2000c101524 */
[----:B------:R-:W-:Y:S05]  /*2420*/  BRA `(.L_x_4908) ;  /* 0x0000000c00047947 */ /* 0x000fea0003800000 */
.L_x_4904:
        /* <DEDUP_REMOVED lines=8> */
.L_x_4912:
[----:B------:R-:W-:-:S05]  /*24b0*/  F2FP.F16.F32.PACK_AB R2, RZ, R2 ;  /* 0x00000002ff02723e */ /* 0x000fca00000000ff */
[----:B------:R0:W-:Y:S01]  /*24c0*/  STG.E.U16 desc[UR36][R16.64], R2 ;  /* 0x0000000210007986 */ /* 0x0001e2000c101524 */
[----:B------:R-:W-:Y:S05]  /*24d0*/  BRA `(.L_x_4908) ;  /* 0x0000000800d87947 */ /* 0x000fea0003800000 */
.L_x_4911:
        /* <DEDUP_REMOVED lines=9> */
.L_x_4914:
[----:B------:R-:W-:-:S04]  /*2570*/  F2FP.F16.F32.PACK_AB R3, RZ, R2 ;  /* 0x00000002ff03723e */ /* 0x000fc800000000ff */
[----:B------:R-:W-:-:S05]  /*2580*/  PRMT R3, R3, 0x5410, RZ ;  /* 0x0000541003037816 */ /* 0x000fca00000000ff */
[----:B------:R0:W-:Y:S01]  /*2590*/  STG.E desc[UR36][R16.64], R3 ;  /* 0x0000000310007986 */ /* 0x0001e2000c101924 */
[----:B------:R-:W-:Y:S05]  /*25a0*/  BRA `(.L_x_4908) ;  /* 0x0000000800a47947 */ /* 0x000fea0003800000 */
.L_x_4913:
[----:B------:R-:W-:-:S06]  /*25b0*/  FMUL.FTZ R2, R2, 1 ;  /* 0x3f80000002027820 */ /* 0x000fcc0000410000 */
[----:B------:R-:W0:Y:S02]  /*25c0*/  F2F.F64.F32 R2, R2 ;  /* 0x0000000200027310 */ /* 0x000e240000201800 */
[----:B0-----:R0:W-:Y:S01]  /*25d0*/  STG.E.64 desc[UR36][R16.64], R2 ;  /* 0x0000000210007986 */ /* 0x0011e2000c101b24 */
[----:B------:R-:W-:Y:S05]  /*25e0*/  BRA `(.L_x_4908) ;  /* 0x0000000800947947 */ /* 0x000fea0003800000 */
.L_x_4903:
        /* <DEDUP_REMOVED lines=12> */
.L_x_4917:
[----:B------:R-:W-:Y:S01]  /*26b0*/  FMUL.FTZ R4, R2, 1 ;  /* 0x3f80000002047820 */ /* 0x000fe20000410000 */
[----:B------:R-:W-:-:S05]  /*26c0*/  CS2R R6, SRZ ;  /* 0x0000000000067805 */ /* 0x000fca000001ff00 */
[----:B------:R-:W0:Y:S02]  /*26d0*/  F2F.F64.F32 R4, R4 ;  /* 0x0000000400047310 */ /* 0x000e240000201800 */
[----:B0-----:R0:W-:Y:S01]  /*26e0*/  STG.E.128 desc[UR36][R16.64], R4 ;  /* 0x0000000410007986 */ /* 0x0011e2000c101d24 */
[----:B------:R-:W-:Y:S05]  /*26f0*/  BRA `(.L_x_4908) ;  /* 0x0000000800507947 */ /* 0x000fea0003800000 */
.L_x_4916:
        /* <DEDUP_REMOVED lines=20> */
.L_x_4921:
[----:B------:R-:W-:Y:S05]  /*2840*/  BSYNC B0 ;  /* 0x0000000000007941 */ /* 0x000fea0003800000 */
.L_x_4920:
[----:B------:R-:W-:-:S05]  /*2850*/  LOP3.LUT R5, R0, R5, RZ, 0xfc, !PT ;  /* 0x0000000500057212 */ /* 0x000fca00078efcff */
[----:B------:R0:W-:Y:S01]  /*2860*/  STG.E.U8 desc[UR36][R16.64], R5 ;  /* 0x0000000510007986 */ /* 0x0001e2000c101124 */
[----:B------:R-:W-:Y:S05]  /*2870*/  BRA `(.L_x_4908) ;  /* 0x0000000400f07947 */ /* 0x000fea0003800000 */
.L_x_4919:
        /* <DEDUP_REMOVED lines=12> */
.L_x_4923:
[----:B------:R-:W-:Y:S01]  /*2940*/  IMAD.MOV.U32 R0, RZ, RZ, 0x7f ;  /* 0x0000007fff007424 */ /* 0x000fe200078e00ff */
[----:B------:R-:W-:-:S04]  /*2950*/  ISETP.GT.U32.AND P0, PT, R4, 0x7f800000, PT ;  /* 0x7f8000000400780c */ /* 0x000fc80003f04070 */
[----:B------:R-:W-:-:S09]  /*2960*/  SEL R0, R0, 0x7c, P0 ;  /* 0x0000007c00007807 */ /* 0x000fd20000000000 */
.L_x_4924:
[----:B------:R-:W-:Y:S05]  /*2970*/  BSYNC B0 ;  /* 0x0000000000007941 */ /* 0x000fea0003800000 */
.L_x_4922:
[----:B------:R-:W-:-:S04]  /*2980*/  LOP3.LUT R2, R2, 0x80000000, RZ, 0xc0, !PT ;  /* 0x8000000002027812 */ /* 0x000fc800078ec0ff */
[----:B------:R-:W-:-:S04]  /*2990*/  SHF.R.U32.HI R3, RZ, 0x18, R2 ;  /* 0x00000018ff037819 */ /* 0x000fc80000011602 */
[----:B------:R-:W-:-:S05]  /*29a0*/  LOP3.LUT R3, R0, R3, RZ, 0xfc, !PT ;  /* 0x0000000300037212 */ /* 0x000fca00078efcff */
[----:B------:R0:W-:Y:S01]  /*29b0*/  STG.E.U8 desc[UR36][R16.64], R3 ;  /* 0x0000000310007986 */ /* 0x0001e2000c101124 */
[----:B------:R-:W-:Y:S05]  /*29c0*/  BRA `(.L_x_4908) ;  /* 0x00000004009c7947 */ /* 0x000fea0003800000 */
.L_x_4918:
[----:B------:R-:W-:-:S05]  /*29d0*/  F2FP.BF16.F32.PACK_AB R2, RZ, R2 ;  /* 0x00000002ff02723e */ /* 0x000fca00000010ff */
[----:B------:R0:W-:Y:S01]  /*29e0*/  STG.E.U16 desc[UR36][R16.64], R2 ;  /* 0x0000000210007986 */ /* 0x0001e2000c101524 */
[----:B------:R-:W-:Y:S05]  /*29f0*/  BRA `(.L_x_4908) ;  /* 0x0000000400907947 */ /* 0x000fea0003800000 */
.L_x_4915:
        /* <DEDUP_REMOVED lines=11> */
.L_x_4927:
        /* <DEDUP_REMOVED lines=16> */
.L_x_4930:
[----:B------:R-:W-:-:S04]  /*2bb0*/  LOP3.LUT R2, R2, 0x80000000, RZ, 0xc0, !PT ;  /* 0x8000000002027812 */ /* 0x000fc800078ec0ff */
[----:B------:R-:W-:-:S04]  /*2bc0*/  SHF.R.U32.HI R3, RZ, 0x18, R2 ;  /* 0x00000018ff037819 */ /* 0x000fc80000011602 */
[----:B------:R-:W-:-:S04]  /*2bd0*/  LOP3.LUT R0, R0, R3, RZ, 0xfc, !PT ;  /* 0x0000000300007212 */ /* 0x000fc800078efcff */
[----:B------:R-:W-:-:S07]  /*2be0*/  PRMT R8, R0, 0x7610, R8 ;  /* 0x0000761000087816 */ /* 0x000fce0000000008 */
.L_x_4929:
[----:B------:R-:W-:Y:S05]  /*2bf0*/  BSYNC B0 ;  /* 0x0000000000007941 */ /* 0x000fea0003800000 */
.L_x_4928:
[----:B------:R0:W-:Y:S01]  /*2c00*/  STG.E.U8 desc[UR36][R16.64], R8 ;  /* 0x0000000810007986 */ /* 0x0001e2000c101124 */
[----:B------:R-:W-:Y:S05]  /*2c10*/  BRA `(.L_x_4908) ;  /* 0x0000000400087947 */ /* 0x000fea0003800000 */
.L_x_4926:
        /* <DEDUP_REMOVED lines=16> */
.L_x_4933:
[----:B------:R-:W-:-:S04]  /*2d20*/  LOP3.LUT R2, R2, 0x80000000, RZ, 0xc0, !PT ;  /* 0x8000000002027812 */ /* 0x000fc800078ec0ff */
[----:B------:R-:W-:-:S04]  /*2d30*/  SHF.R.U32.HI R3, RZ, 0x18, R2 ;  /* 0x00000018ff037819 */ /* 0x000fc80000011602 */
[----:B------:R-:W-:-:S04]  /*2d40*/  LOP3.LUT R0, R0, R3, RZ, 0xfc, !PT ;  /* 0x0000000300007212 */ /* 0x000fc800078efcff */
[----:B------:R-:W-:-:S07]  /*2d50*/  PRMT R8, R0, 0x7610, R8 ;  /* 0x0000761000087816 */ /* 0x000fce0000000008 */
.L_x_4932:
[----:B------:R-:W-:Y:S05]  /*2d60*/  BSYNC B0 ;  /* 0x0000000000007941 */ /* 0x000fea0003800000 */
.L_x_4931:
[----:B------:R3:W-:Y:S01]  /*2d70*/  STG.E.U8 desc[UR36][R16.64], R8 ;  /* 0x0000000810007986 */ /* 0x0007e2000c101124 */
[----:B------:R-:W-:Y:S05]  /*2d80*/  BRA `(.L_x_4908) ;  /* 0x0000000000ac7947 */ /* 0x000fea0003800000 */
.L_x_4925:
        /* <DEDUP_REMOVED lines=21> */
.L_x_4907:
        /* <DEDUP_REMOVED lines=16> */
.L_x_4936:
[----:B------:R-:W-:Y:S05]  /*2fe0*/  BRA `(.L_x_4908) ;  /* 0x0000000000147947 */ /* 0x000fea0003800000 */
.L_x_4935:
[----:B------:R-:W0:Y:S02]  /*2ff0*/  F2I.U64.TRUNC R2, R2 ;  /* 0x0000000200027311 */ /* 0x000e24000020d800 */
[----:B0-----:R2:W-:Y:S01]  /*3000*/  STG.E.64 desc[UR36][R16.64], R2 ;  /* 0x0000000210007986 */ /* 0x0015e2000c101b24 */
[----:B------:R-:W-:Y:S05]  /*3010*/  BRA `(.L_x_4908) ;  /* 0x0000000000087947 */ /* 0x000fea0003800000 */
.L_x_4934:
[----:B------:R-:W0:Y:S02]  /*3020*/  F2I.FTZ.U32.TRUNC.NTZ R3, R2 ;  /* 0x0000000200037305 */ /* 0x000e24000021f000 */
[----:B0-----:R0:W-:Y:S02]  /*3030*/  STG.E desc[UR36][R16.64], R3 ;  /* 0x0000000310007986 */ /* 0x0011e4000c101924 */
.L_x_4908:
[----:B------:R-:W-:-:S04]  /*3040*/  IMAD R18, R23, 0x200, R18 ;  /* 0x0000020017127824 */ /* 0x000fc800078e0212 */
[----:B------:R-:W-:-:S07]  /*3050*/  VIADD R19, R18, 0x80 ;  /* 0x0000008012137836 */ /* 0x000fce0000000000 */
.L_x_4873:
[----:B------:R-:W-:Y:S05]  /*3060*/  BSYNC B7 ;  /* 0x0000000000077941 */ /* 0x000fea0003800000 */
.L_x_4872:
        /* <DEDUP_REMOVED lines=307> */
.L_x_4939:
        /* <DEDUP_REMOVED lines=22> */
.L_x_4944:
[----:B------:R-:W2:Y:S02]  /*4500*/  LDG.E.U8 R0, desc[UR36][R2.64] ;  /* 0x0000002402007981 */ /* 0x000ea4000c1e1100 */
[----:B--2---:R-:W-:Y:S01]  /*4510*/  I2FP.F32.U32 R0, R0 ;  /* 0x0000000000007245 */ /* 0x004fe20000201000 */
[----:B------:R-:W-:Y:S06]  /*4520*/  BRA `(.L_x_4946) ;  /* 0x0000000c002c7947 */ /* 0x000fec0003800000 */
.L_x_4943:
        /* <DEDUP_REMOVED lines=9> */
.L_x_4948:
[----:B------:R-:W2:Y:S02]  /*45c0*/  LDG.E R0, desc[UR36][R2.64] ;  /* 0x0000002402007981 */ /* 0x000ea4000c1e1900 */
[----:B--2---:R-:W-:Y:S01]  /*45d0*/  I2FP.F32.S32 R0, R0 ;  /* 0x0000000000007245 */ /* 0x004fe20000201400 */
[----:B------:R-:W-:Y:S06]  /*45e0*/  BRA `(.L_x_4946) ;  /* 0x0000000800fc7947 */ /* 0x000fec0003800000 */
.L_x_4947:
[----:B------:R-:W2:Y:S02]  /*45f0*/  LDG.E.U16 R0, desc[UR36][R2.64] ;  /* 0x0000002402007981 */ /* 0x000ea4000c1e1500 */
[----:B--2---:R-:W1:Y:S01]  /*4600*/  I2F.S16 R0, R0 ;  /* 0x0000000000007306 */ /* 0x004e620000101400 */
[----:B------:R-:W-:Y:S05]  /*4610*/  BRA `(.L_x_4946) ;  /* 0x0000000800f07947 */ /* 0x000fea0003800000 */
.L_x_4942:
        /* <DEDUP_REMOVED lines=8> */
.L_x_4950:
[----:B------:R-:W2:Y:S02]  /*46a0*/  LDG.E.U16 R0, desc[UR36][R2.64] ;  /* 0x0000002402007981 */ /* 0x000ea4000c1e1500 */
[----:B--2---:R-:W-:Y:S01]  /*46b0*/  HADD2.F32 R0, -RZ, R0.H0_H0 ;  /* 0x20000000ff007230 */ /* 0x004fe20000004100 */
[----:B------:R-:W-:Y:S06]  /*46c0*/  BRA `(.L_x_4946) ;  /* 0x0000000800c47947 */ /* 0x000fec0003800000 */
.L_x_4949:
        /* <DEDUP_REMOVED lines=8> */
.L_x_4952:
[----:B------:R-:W2:Y:S02]  /*4750*/  LDG.E.U16 R0, desc[UR36][R2.64] ;  /* 0x0000002402007981 */ /* 0x000ea4000c1e1500 */
[----:B--2---:R-:W-:Y:S01]  /*4760*/  HADD2.F32 R0, -RZ, R0.H0_H0 ;  /* 0x20000000ff007230 */ /* 0x004fe20000004100 */
[----:B------:R-:W-:Y:S06]  /*4770*/  BRA `(.L_x_4946) ;  /* 0x0000000800987947 */ /* 0x000fec0003800000 */
.L_x_4951:
[----:B------:R-:W2:Y:S01]  /*4780*/  LDG.E.64 R2, desc[UR36][R2.64] ;  /* 0x0000002402027981 */ /* 0x000ea2000c1e1b00 */
[----:B------:R-:W-:Y:S01]  /*4790*/  UMOV UR4, 0xf0000000 ;  /* 0xf000000000047882 */ /* 0x000fe20000000000 */
[----:B------:R-:W-:Y:S01]  /*47a0*/  UMOV UR5, 0x380fffff ;  /* 0x380fffff00057882 */ /* 0x000fe20000000000 */
[----:B--2---:R-:W0:Y:S01]  /*47b0*/  F2F.F32.F64 R0, R2 ;  /* 0x0000000200007310 */ /* 0x004e220000301000 */
[----:B------:R-:W-:-:S14]  /*47c0*/  DSETP.GEU.AND P0, PT, |R2|, UR4, PT ;  /* 0x0000000402007e2a */ /* 0x000fdc000bf0e200 */
[----:B0-----:R-:W-:Y:S01]  /*47d0*/  @!P0 FMUL R0, R0, 1.175494350822287508e-38 ;  /* 0x0080000000008820 */ /* 0x001fe20000400000 */
[----:B------:R-:W-:Y:S06]  /*47e0*/  BRA `(.L_x_4946) ;  /* 0x00000008007c7947 */ /* 0x000fec0003800000 */
.L_x_4941:
        /* <DEDUP_REMOVED lines=12> */
.L_x_4955:
[----:B------:R-:W2:Y:S01]  /*48b0*/  LDG.E.64 R2, desc[UR36][R2.64] ;  /* 0x0000002402027981 */ /* 0x000ea2000c1e1b00 */
[----:B------:R-:W-:Y:S01]  /*48c0*/  UMOV UR4, 0xf0000000 ;  /* 0xf000000000047882 */ /* 0x000fe20000000000 */
[----:B------:R-:W-:Y:S01]  /*48d0*/  UMOV UR5, 0x380fffff ;  /* 0x380fffff00057882 */ /* 0x000fe20000000000 */
[----:B--2---:R-:W0:Y:S01]  /*48e0*/  F2F.F32.F64 R0, R2 ;  /* 0x0000000200007310 */ /* 0x004e220000301000 */
[----:B------:R-:W-:-:S14]  /*48f0*/  DSETP.GEU.AND P0, PT, |R2|, UR4, PT ;  /* 0x0000000402007e2a */ /* 0x000fdc000bf0e200 */
[----:B0-----:R-:W-:Y:S01]  /*4900*/  @!P0 FMUL R0, R0, 1.175494350822287508e-38 ;  /* 0x0080000000008820 */ /* 0x001fe20000400000 */
[----:B------:R-:W-:Y:S06]  /*4910*/  BRA `(.L_x_4946) ;  /* 0x0000000800307947 */ /* 0x000fec0003800000 */
.L_x_4954:
        /* <DEDUP_REMOVED lines=26> */
.L_x_4957:
        /* <DEDUP_REMOVED lines=13> */
.L_x_4956:
[----:B------:R-:W2:Y:S02]  /*4b90*/  LDG.E.U16 R0, desc[UR36][R2.64] ;  /* 0x0000002402007981 */ /* 0x000ea4000c1e1500 */
[----:B--2---:R-:W-:Y:S01]  /*4ba0*/  IMAD.U32 R0, R0, 0x10000, RZ ;  /* 0x0001000000007824 */ /* 0x004fe200078e00ff */
[----:B------:R-:W-:Y:S06]  /*4bb0*/  BRA `(.L_x_4946) ;  /* 0x0000000400887947 */ /* 0x000fec0003800000 */
.L_x_4953:
        /* <DEDUP_REMOVED lines=11> */
.L_x_4960:
        /* <DEDUP_REMOVED lines=20> */
.L_x_4962:
[----:B------:R-:W-:Y:S05]  /*4db0*/  BSYNC B0 ;  /* 0x0000000000007941 */ /* 0x000fea0003800000 */
.L_x_4961:
[----:B------:R-:W-:Y:S01]  /*4dc0*/  LEA R3, R0, 0x3b800000, 0x17 ;  /* 0x3b80000000037811 */ /* 0x000fe200078eb8ff */
[----:B------:R-:W-:-:S05]  /*4dd0*/  IMAD.SHL.U32 R0, R2, 0x100000, RZ ;  /* 0x0010000002007824 */ /* 0x000fca00078e00ff */
[----:B------:R-:W-:Y:S01]  /*4de0*/  LOP3.LUT R0, R3, R0, R4, 0xfe, !PT ;  /* 0x0000000003007212 */ /* 0x000fe200078efe04 */
[----:B------:R-:W-:Y:S06]  /*4df0*/  BRA `(.L_x_4946) ;  /* 0x0000000000f87947 */ /* 0x000fec0003800000 */
.L_x_4959:
        /* <DEDUP_REMOVED lines=20> */
.L_x_4964:
[----:B------:R-:W-:Y:S05]  /*4f40*/  BSYNC B0 ;  /* 0x0000000000007941 */ /* 0x000fea0003800000 */
.L_x_4963:
[----:B------:R-:W-:Y:S01]  /*4f50*/  LEA R3, R0, 0x37800000, 0x17 ;  /* 0x3780000000037811 */ /* 0x000fe200078eb8ff */
[----:B------:R-:W-:-:S05]  /*4f60*/  IMAD.SHL.U32 R0, R2, 0x200000, RZ ;  /* 0x0020000002007824 */ /* 0x000fca00078e00ff */
[----:B------:R-:W-:Y:S01]  /*4f70*/  LOP3.LUT R0, R3, R0, R4, 0xfe, !PT ;  /* 0x0000000003007212 */ /* 0x000fe200078efe04 */
[----:B------:R-:W-:Y:S06]  /*4f80*/  BRA `(.L_x_4946) ;  /* 0x0000000000947947 */ /* 0x000fec0003800000 */
.L_x_4958:
        /* <DEDUP_REMOVED lines=14> */
.L_x_4945:
        /* <DEDUP_REMOVED lines=16> */
.L_x_4967:
[----:B------:R-:W-:Y:S01]  /*5170*/  IMAD.MOV.U32 R0, RZ, RZ, RZ ;  /* 0x000000ffff007224 */ /* 0x000fe200078e00ff */
[----:B------:R-:W-:Y:S06]  /*5180*/  BRA `(.L_x_4946) ;  /* 0x0000000000147947 */ /* 0x000fec0003800000 */
.L_x_4966:
[----:B------:R-:W2:Y:S02]  /*5190*/  LDG.E.64 R2, desc[UR36][R2.64] ;  /* 0x0000002402027981 */ /* 0x000ea4000c1e1b00 */
[----:B--2---:R0:W1:Y:S01]  /*51a0*/  I2F.U64 R0, R2 ;  /* 0x0000000200007312 */ /* 0x0040620000301000 */
[----:B------:R-:W-:Y:S05]  /*51b0*/  BRA `(.L_x_4946) ;  /* 0x0000000000087947 */ /* 0x000fea0003800000 */
.L_x_4965:
[----:B------:R-:W2:Y:S02]  /*51c0*/  LDG.E R0, desc[UR36][R2.64] ;  /* 0x0000002402007981 */ /* 0x000ea4000c1e1900 */
[----:B--2---:R-:W-:-:S07]  /*51d0*/  I2FP.F32.U32 R0, R0 ;  /* 0x0000000000007245 */ /* 0x004fce0000201000 */
.L_x_4946:
[----:B------:R-:W-:Y:S05]  /*51e0*/  BSYNC B6 ;  /* 0x0000000000067941 */ /* 0x000fea0003800000 */
.L_x_4940:
[----:B------:R-:W1:Y:S08]  /*51f0*/  LDC.U8 R5, c[0x0][0x428] ;  /* 0x00010a00ff057b82 */ /* 0x000e700000000000 */
[----:B0-2-4-:R-:W3:Y:S01]  /*5200*/  LDC R3, c[0x0][0x424] ;  /* 0x00010900ff037b82 */ /* 0x015ee20000000800 */
[----:B-1----:R-:W-:-:S04]  /*5210*/  PRMT R4, R5, 0x9910, RZ ;  /* 0x0000991005047816 */ /* 0x002fc800000000ff */
[----:B------:R-:W-:Y:S02]  /*5220*/  ISETP.GT.AND P0, PT, R4, 0x9, PT ;  /* 0x000000090400780c */ /* 0x000fe40003f04270 */
[----:B---3-5:R-:W-:-:S11]  /*5230*/  LOP3.LUT R2, R0, 0x80000000, R3, 0xb8, !PT ;  /* 0x8000000000027812 */ /* 0x028fd600078eb803 */
        /* <DEDUP_REMOVED lines=12> */
.L_x_4971:
[----:B------:R-:W0:Y:S02]  /*5300*/  F2I.S64.TRUNC R2, R2 ;  /* 0x0000000200027311 */ /* 0x000e24000020d900 */
[----:B0-----:R-:W-:-:S05]  /*5310*/  IMAD.MOV.U32 R5, RZ, RZ, R2 ;  /* 0x000000ffff057224 */ /* 0x001fca00078e0002 */
[----:B------:R4:W-:Y:S01]  /*5320*/  STG.E.U8 desc[UR36][R16.64], R5 ;  /* 0x0000000510007986 */ /* 0x0009e2000c101124 */
[----:B------:R-:W-:Y:S05]  /*5330*/  BRA `(.L_x_4973) ;  /* 0x0000000c00407947 */ /* 0x000fea0003800000 */
.L_x_4970:
        /* <DEDUP_REMOVED lines=9> */
.L_x_4975:
[----:B------:R-:W0:Y:S02]  /*53d0*/  F2I.FTZ.TRUNC.NTZ R3, R2 ;  /* 0x0000000200037305 */ /* 0x000e24000021f100 */
[----:B0-----:R2:W-:Y:S01]  /*53e0*/  STG.E desc[UR36][R16.64], R3 ;  /* 0x0000000310007986 */ /* 0x0015e2000c101924 */
[----:B------:R-:W-:Y:S05]  /*53f0*/  BRA `(.L_x_4973) ;  /* 0x0000000c00107947 */ /* 0x000fea0003800000 */
.L_x_4974:
[----:B------:R-:W0:Y:S02]  /*5400*/  F2I.FTZ.TRUNC.NTZ R3, R2 ;  /* 0x0000000200037305 */ /* 0x000e24000021f100 */
[----:B0-----:R0:W-:Y:S01]  /*5410*/  STG.E.U16 desc[UR36][R16.64], R3 ;  /* 0x0000000310007986 */ /* 0x0011e2000c101524 */
[----:B------:R-:W-:Y:S05]  /*5420*/  BRA `(.L_x_4973) ;  /* 0x0000000c00047947 */ /* 0x000fea0003800000 */
.L_x_4969:
        /* <DEDUP_REMOVED lines=8> */
.L_x_4977:
[----:B------:R-:W-:-:S05]  /*54b0*/  F2FP.F16.F32.PACK_AB R2, RZ, R2 ;  /* 0x00000002ff02723e */ /* 0x000fca00000000ff */
[----:B------:R0:W-:Y:S01]  /*54c0*/  STG.E.U16 desc[UR36][R16.64], R2 ;  /* 0x0000000210007986 */ /* 0x0001e2000c101524 */
[----:B------:R-:W-:Y:S05]  /*54d0*/  BRA `(.L_x_4973) ;  /* 0x0000000800d87947 */ /* 0x000fea0003800000 */
.L_x_4976:
        /* <DEDUP_REMOVED lines=9> */
.L_x_4979:
[----:B------:R-:W-:-:S04]  /*5570*/  F2FP.F16.F32.PACK_AB R3, RZ, R2 ;  /* 0x00000002ff03723e */ /* 0x000fc800000000ff */
[----:B------:R-:W-:-:S05]  /*5580*/  PRMT R3, R3, 0x5410, RZ ;  /* 0x0000541003037816 */ /* 0x000fca00000000ff */
[----:B------:R0:W-:Y:S01]  /*5590*/  STG.E desc[UR36][R16.64], R3 ;  /* 0x0000000310007986 */ /* 0x0001e2000c101924 */
[----:B------:R-:W-:Y:S05]  /*55a0*/  BRA `(.L_x_4973) ;  /* 0x0000000800a47947 */ /* 0x000fea0003800000 */
.L_x_4978:
[----:B------:R-:W-:-:S06]  /*55b0*/  FMUL.FTZ R2, R2, 1 ;  /* 0x3f80000002027820 */ /* 0x000fcc0000410000 */
[----:B------:R-:W0:Y:S02]  /*55c0*/  F2F.F64.F32 R2, R2 ;  /* 0x0000000200027310 */ /* 0x000e240000201800 */
[----:B0-----:R0:W-:Y:S01]  /*55d0*/  STG.E.64 desc[UR36][R16.64], R2 ;  /* 0x0000000210007986 */ /* 0x0011e2000c101b24 */
[----:B------:R-:W-:Y:S05]  /*55e0*/  BRA `(.L_x_4973) ;  /* 0x0000000800947947 */ /* 0x000fea0003800000 */
.L_x_4968:
        /* <DEDUP_REMOVED lines=12> */
.L_x_4982:
[----:B------:R-:W-:Y:S01]  /*56b0*/  FMUL.FTZ R4, R2, 1 ;  /* 0x3f80000002047820 */ /* 0x000fe20000410000 */
[----:B------:R-:W-:-:S05]  /*56c0*/  CS2R R6, SRZ ;  /* 0x0000000000067805 */ /* 0x000fca000001ff00 */
[----:B------:R-:W0:Y:S02]  /*56d0*/  F2F.F64.F32 R4, R4 ;  /* 0x0000000400047310 */ /* 0x000e240000201800 */
[----:B0-----:R0:W-:Y:S01]  /*56e0*/  STG.E.128 desc[UR36][R16.64], R4 ;  /* 0x0000000410007986 */ /* 0x0011e2000c101d24 */
[----:B------:R-:W-:Y:S05]  /*56f0*/  BRA `(.L_x_4973) ;  /* 0x0000000800507947 */ /* 0x000fea0003800000 */
.L_x_4981:
        /* <DEDUP_REMOVED lines=20> */
.L_x_4986:
[----:B------:R-:W-:Y:S05]  /*5840*/  BSYNC B0 ;  /* 0x0000000000007941 */ /* 0x000fea0003800000 */
.L_x_4985:
[----:B------:R-:W-:-:S05]  /*5850*/  LOP3.LUT R5, R0, R5, RZ, 0xfc, !PT ;  /* 0x0000000500057212 */ /* 0x000fca00078efcff */
[----:B------:R0:W-:Y:S01]  /*5860*/  STG.E.U8 desc[UR36][R16.64], R5 ;  /* 0x0000000510007986 */ /* 0x0001e2000c101124 */
[----:B------:R-:W-:Y:S05]  /*5870*/  BRA `(.L_x_4973) ;  /* 0x0000000400f07947 */ /* 0x000fea0003800000 */
.L_x_4984:
        /* <DEDUP_REMOVED lines=12> */
.L_x_4988:
[----:B------:R-:W-:Y:S01]  /*5940*/  IMAD.MOV.U32 R0, RZ, RZ, 0x7f ;  /* 0x0000007fff007424 */ /* 0x000fe200078e00ff */
[----:B------:R-:W-:-:S04]  /*5950*/  ISETP.GT.U32.AND P0, PT, R4, 0x7f800000, PT ;  /* 0x7f8000000400780c */ /* 0x000fc80003f04070 */
[----:B------:R-:W-:-:S09]  /*5960*/  SEL R0, R0, 0x7c, P0 ;  /* 0x0000007c00007807 */ /* 0x000fd20000000000 */
.L_x_4989:
[----:B------:R-:W-:Y:S05]  /*5970*/  BSYNC B0 ;  /* 0x0000000000007941 */ /* 0x000fea0003800000 */
.L_x_4987:
[----:B------:R-:W-:-:S04]  /*5980*/  LOP3.LUT R2, R2, 0x80000000, RZ, 0xc0, !PT ;  /* 0x8000000002027812 */ /* 0x000fc800078ec0ff */
[----:B------:R-:W-:-:S04]  /*5990*/  SHF.R.U32.HI R3, RZ, 0x18, R2 ;  /* 0x00000018ff037819 */ /* 0x000fc80000011602 */
[----:B------:R-:W-:-:S05]  /*59a0*/  LOP3.LUT R3, R0, R3, RZ, 0xfc, !PT ;  /* 0x0000000300037212 */ /* 0x000fca00078efcff */
[----:B------:R0:W-:Y:S01]  /*59b0*/  STG.E.U8 desc[UR36][R16.64], R3 ;  /* 0x0000000310007986 */ /* 0x0001e2000c101124 */
[----:B------:R-:W-:Y:S05]  /*59c0*/  BRA `(.L_x_4973) ;  /* 0x00000004009c7947 */ /* 0x000fea0003800000 */
.L_x_4983:
[----:B------:R-:W-:-:S05]  /*59d0*/  F2FP.BF16.F32.PACK_AB R2, RZ, R2 ;  /* 0x00000002ff02723e */ /* 0x000fca00000010ff */
[----:B------:R0:W-:Y:S01]  /*59e0*/  STG.E.U16 desc[UR36][R16.64], R2 ;  /* 0x0000000210007986 */ /* 0x0001e2000c101524 */
[----:B------:R-:W-:Y:S05]  /*59f0*/  BRA `(.L_x_4973) ;  /* 0x0000000400907947 */ /* 0x000fea0003800000 */
.L_x_4980:
        /* <DEDUP_REMOVED lines=11> */
.L_x_4992:
        /* <DEDUP_REMOVED lines=16> */
.L_x_4995:
[----:B------:R-:W-:-:S04]  /*5bb0*/  LOP3.LUT R2, R2, 0x80000000, RZ, 0xc0, !PT ;  /* 0x8000000002027812 */ /* 0x000fc800078ec0ff */
[----:B------:R-:W-:-:S04]  /*5bc0*/  SHF.R.U32.HI R3, RZ, 0x18, R2 ;  /* 0x00000018ff037819 */ /* 0x000fc80000011602 */
[----:B------:R-:W-:-:S04]  /*5bd0*/  LOP3.LUT R0, R0, R3, RZ, 0xfc, !PT ;  /* 0x0000000300007212 */ /* 0x000fc800078efcff */
[----:B------:R-:W-:-:S07]  /*5be0*/  PRMT R8, R0, 0x7610, R8 ;  /* 0x0000761000087816 */ /* 0x000fce0000000008 */
.L_x_4994:
[----:B------:R-:W-:Y:S05]  /*5bf0*/  BSYNC B0 ;  /* 0x0000000000007941 */ /* 0x000fea0003800000 */
.L_x_4993:
[----:B------:R0:W-:Y:S01]  /*5c00*/  STG.E.U8 desc[UR36][R16.64], R8 ;  /* 0x0000000810007986 */ /* 0x0001e2000c101124 */
[----:B------:R-:W-:Y:S05]  /*5c10*/  BRA `(.L_x_4973) ;  /* 0x0000000400087947 */ /* 0x000fea0003800000 */
.L_x_4991:
        /* <DEDUP_REMOVED lines=16> */
.L_x_4998:
[----:B------:R-:W-:-:S04]  /*5d20*/  LOP3.LUT R2, R2, 0x80000000, RZ, 0xc0, !PT ;  /* 0x8000000002027812 */ /* 0x000fc800078ec0ff */
[----:B------:R-:W-:-:S04]  /*5d30*/  SHF.R.U32.HI R3, RZ, 0x18, R2 ;  /* 0x00000018ff037819 */ /* 0x000fc80000011602 */
[----:B------:R-:W-:-:S04]  /*5d40*/  LOP3.LUT R0, R0, R3, RZ, 0xfc, !PT ;  /* 0x0000000300007212 */ /* 0x000fc800078efcff */
[----:B------:R-:W-:-:S07]  /*5d50*/  PRMT R8, R0, 0x7610, R8 ;  /* 0x0000761000087816 */ /* 0x000fce0000000008 */
.L_x_4997:
[----:B------:R-:W-:Y:S05]  /*5d60*/  BSYNC B0 ;  /* 0x0000000000007941 */ /* 0x000fea0003800000 */
.L_x_4996:
[----:B------:R0:W-:Y:S01]  /*5d70*/  STG.E.U8 desc[UR36][R16.64], R8 ;  /* 0x0000000810007986 */ /* 0x0001e2000c101124 */
[----:B------:R-:W-:Y:S05]  /*5d80*/  BRA `(.L_x_4973) ;  /* 0x0000000000ac7947 */ /* 0x000fea0003800000 */
.L_x_4990:
        /* <DEDUP_REMOVED lines=21> */
.L_x_4972:
        /* <DEDUP_REMOVED lines=16> */
.L_x_5001:
[----:B------:R-:W-:Y:S05]  /*5fe0*/  BRA `(.L_x_4973) ;  /* 0x0000000000147947 */ /* 0x000fea0003800000 */
.L_x_5000:
[----:B------:R-:W0:Y:S02]  /*5ff0*/  F2I.U64.TRUNC R2, R2 ;  /* 0x0000000200027311 */ /* 0x000e24000020d800 */
[----:B0-----:R0:W-:Y:S01]  /*6000*/  STG.E.64 desc[UR36][R16.64], R2 ;  /* 0x0000000210007986 */ /* 0x0011e2000c101b24 */
[----:B------:R-:W-:Y:S05]  /*6010*/  BRA `(.L_x_4973) ;  /* 0x0000000000087947 */ /* 0x000fea0003800000 */
.L_x_4999:
[----:B------:R-:W0:Y:S02]  /*6020*/  F2I.FTZ.U32.TRUNC.NTZ R3, R2 ;  /* 0x0000000200037305 */ /* 0x000e24000021f000 */
[----:B0-----:R0:W-:Y:S02]  /*6030*/  STG.E desc[UR36][R16.64], R3 ;  /* 0x0000000310007986 */ /* 0x0011e4000c101924 */
.L_x_4973:
[----:B------:R-:W-:-:S07]  /*6040*/  VIADD R19, R19, 0x80 ;  /* 0x0000008013137836 */ /* 0x000fce0000000000 */
.L_x_4938:
[----:B------:R-:W-:Y:S05]  /*6050*/  BSYNC B7 ;  /* 0x0000000000077941 */ /* 0x000fea0003800000 */
.L_x_4937:
        /* <DEDUP_REMOVED lines=307> */
.L_x_5004:
        /* <DEDUP_REMOVED lines=20> */
[----:B--2---:R-:W3:Y:S01]  /*74d0*/  I2F.S16 R0, R0 ;  /* 0x0000000000007306 */ /* 0x004ee20000101400 */
[----:B------:R-:W-:Y:S05]  /*74e0*/  BRA `(.L_x_5011) ;  /* 0x0000000c00387947 */ /* 0x000fea0003800000 */
.L_x_5009:
[----:B------:R-:W2:Y:S02]  /*74f0*/  LDG.E.U8 R0, desc[UR36][R2.64] ;  /* 0x0000002402007981 */ /* 0x000ea4000c1e1100 */
[----:B--2---:R-:W-:Y:S01]  /*7500*/  I2FP.F32.U32 R0, R0 ;  /* 0x0000000000007245 */ /* 0x004fe20000201000 */
[----:B------:R-:W-:Y:S06]  /*7510*/  BRA `(.L_x_5011) ;  /* 0x0000000c002c7947 */ /* 0x000fec0003800000 */
.L_x_5008:
        /* <DEDUP_REMOVED lines=9> */
.L_x_5013:
[----:B------:R-:W2:Y:S02]  /*75b0*/  LDG.E R0, desc[UR36][R2.64] ;  /* 0x0000002402007981 */ /* 0x000ea4000c1e1900 */
[----:B--2---:R-:W-:Y:S01]  /*75c0*/  I2FP.F32.S32 R0, R0 ;  /* 0x0000000000007245 */ /* 0x004fe20000201400 */
[----:B------:R-:W-:Y:S06]  /*75d0*/  BRA `(.L_x_5011) ;  /* 0x0000000800fc7947 */ /* 0x000fec0003800000 */
.L_x_5012:
[----:B------:R-:W2:Y:S02]  /*75e0*/  LDG.E.U16 R0, desc[UR36][R2.64] ;  /* 0x0000002402007981 */ /* 0x000ea4000c1e1500 */
[----:B--2---:R-:W0:Y:S01]  /*75f0*/  I2F.S16 R0, R0 ;  /* 0x0000000000007306 */ /* 0x004e220000101400 */
[----:B------:R-:W-:Y:S05]  /*7600*/  BRA `(.L_x_5011) ;  /* 0x0000000800f07947 */ /* 0x000fea0003800000 */
.L_x_5007:
        /* <DEDUP_REMOVED lines=8> */
.L_x_5015:
[----:B------:R-:W2:Y:S02]  /*7690*/  LDG.E.U16 R0, desc[UR36][R2.64] ;  /* 0x0000002402007981 */ /* 0x000ea4000c1e1500 */
[----:B--2---:R-:W-:Y:S01]  /*76a0*/  HADD2.F32 R0, -RZ, R0.H0_H0 ;  /* 0x20000000ff007230 */ /* 0x004fe20000004100 */
[----:B------:R-:W-:Y:S06]  /*76b0*/  BRA `(.L_x_5011) ;  /* 0x0000000800c47947 */ /* 0x000fec0003800000 */
.L_x_5014:
        /* <DEDUP_REMOVED lines=8> */
.L_x_5017:
[----:B------:R-:W2:Y:S02]  /*7740*/  LDG.E.U16 R0, desc[UR36][R2.64] ;  /* 0x0000002402007981 */ /* 0x000ea4000c1e1500 */
[----:B--2---:R-:W-:Y:S01]  /*7750*/  HADD2.F32 R0, -RZ, R0.H0_H0 ;  /* 0x20000000ff007230 */ /* 0x004fe20000004100 */
[----:B------:R-:W-:Y:S06]  /*7760*/  BRA `(.L_x_5011) ;  /* 0x0000000800987947 */ /* 0x000fec0003800000 */
.L_x_5016:
[----:B------:R-:W2:Y:S01]  /*7770*/  LDG.E.64 R2, desc[UR36][R2.64] ;  /* 0x0000002402027981 */ /* 0x000ea2000c1e1b00 */
[----:B------:R-:W-:Y:S01]  /*7780*/  UMOV UR4, 0xf0000000 ;  /* 0xf000000000047882 */ /* 0x000fe20000000000 */
[----:B------:R-:W-:Y:S01]  /*7790*/  UMOV UR5, 0x380fffff ;  /* 0x380fffff00057882 */ /* 0x000fe20000000000 */
[----:B--2---:R-:W0:Y:S01]  /*77a0*/  F2F.F32.F64 R0, R2 ;  /* 0x0000000200007310 */ /* 0x004e220000301000 */
[----:B------:R-:W-:-:S14]  /*77b0*/  DSETP.GEU.AND P0, PT, |R2|, UR4, PT ;  /* 0x0000000402007e2a */ /* 0x000fdc000bf0e200 */
[----:B0-----:R-:W-:Y:S01]  /*77c0*/  @!P0 FMUL R0, R0, 1.175494350822287508e-38 ;  /* 0x0080000000008820 */ /* 0x001fe20000400000 */
[----:B------:R-:W-:Y:S06]  /*77d0*/  BRA `(.L_x_5011) ;  /* 0x00000008007c7947 */ /* 0x000fec0003800000 */
.L_x_5006:
        /* <DEDUP_REMOVED lines=12> */
.L_x_5020:
[----:B------:R-:W2:Y:S01]  /*78a0*/  LDG.E.64 R2, desc[UR36][R2.64] ;  /* 0x0000002402027981 */ /* 0x000ea2000c1e1b00 */
[----:B------:R-:W-:Y:S01]  /*78b0*/  UMOV UR4, 0xf0000000 ;  /* 0xf000000000047882 */ /* 0x000fe20000000000 */
[----:B------:R-:W-:Y:S01]  /*78c0*/  UMOV UR5, 0x380fffff ;  /* 0x380fffff00057882 */ /* 0x000fe20000000000 */
[----:B--2---:R-:W0:Y:S01]  /*78d0*/  F2F.F32.F64 R0, R2 ;  /* 0x0000000200007310 */ /* 0x004e220000301000 */
[----:B------:R-:W-:-:S14]  /*78e0*/  DSETP.GEU.AND P0, PT, |R2|, UR4, PT ;  /* 0x0000000402007e2a */ /* 0x000fdc000bf0e200 */
[----:B0-----:R-:W-:Y:S01]  /*78f0*/  @!P0 FMUL R0, R0, 1.175494350822287508e-38 ;  /* 0x0080000000008820 */ /* 0x001fe20000400000 */
[----:B------:R-:W-:Y:S06]  /*7900*/  BRA `(.L_x_5011) ;  /* 0x0000000800307947 */ /* 0x000fec0003800000 */
.L_x_5019:
        /* <DEDUP_REMOVED lines=26> */
.L_x_5022:
        /* <DEDUP_REMOVED lines=13> */
.L_x_5021:
[----:B------:R-:W2:Y:S02]  /*7b80*/  LDG.E.U16 R0, desc[UR36][R2.64] ;  /* 0x0000002402007981 */ /* 0x000ea4000c1e1500 */
[----:B--2---:R-:W-:Y:S01]  /*7b90*/  IMAD.U32 R0, R0, 0x10000, RZ ;  /* 0x0001000000007824 */ /* 0x004fe200078e00ff */
[----:B------:R-:W-:Y:S06]  /*7ba0*/  BRA `(.L_x_5011) ;  /* 0x0000000400887947 */ /* 0x000fec0003800000 */
.L_x_5018:
        /* <DEDUP_REMOVED lines=11> */
.L_x_5025:
        /* <DEDUP_REMOVED lines=20> */
.L_x_5027:
[----:B------:R-:W-:Y:S05]  /*7da0*/  BSYNC B0 ;  /* 0x0000000000007941 */ /* 0x000fea0003800000 */
.L_x_5026:
[----:B------:R-:W-:Y:S01]  /*7db0*/  LEA R3, R0, 0x3b800000, 0x17 ;  /* 0x3b80000000037811 */ /* 0x000fe200078eb8ff */
[----:B------:R-:W-:-:S05]  /*7dc0*/  IMAD.SHL.U32 R0, R2, 0x100000, RZ ;  /* 0x0010000002007824 */ /* 0x000fca00078e00ff */
[----:B------:R-:W-:Y:S01]  /*7dd0*/  LOP3.LUT R0, R3, R0, R4, 0xfe, !PT ;  /* 0x0000000003007212 */ /* 0x000fe200078efe04 */
[----:B------:R-:W-:Y:S06]  /*7de0*/  BRA `(.L_x_5011) ;  /* 0x0000000000f87947 */ /* 0x000fec0003800000 */
.L_x_5024:
        /* <DEDUP_REMOVED lines=20> */
.L_x_5029:
[----:B------:R-:W-:Y:S05]  /*7f30*/  BSYNC B0 ;  /* 0x0000000000007941 */ /* 0x000fea0003800000 */
.L_x_5028:
[----:B------:R-:W-:Y:S01]  /*7f40*/  LEA R3, R0, 0x37800000, 0x17 ;  /* 0x3780000000037811 */ /* 0x000fe200078eb8ff */
[----:B------:R-:W-:-:S05]  /*7f50*/  IMAD.SHL.U32 R0, R2, 0x200000, RZ ;  /* 0x0020000002007824 */ /* 0x000fca00078e00ff */
[----:B------:R-:W-:Y:S01]  /*7f60*/  LOP3.LUT R0, R3, R0, R4, 0xfe, !PT ;  /* 0x0000000003007212 */ /* 0x000fe200078efe04 */
[----:B------:R-:W-:Y:S06]  /*7f70*/  BRA `(.L_x_5011) ;  /* 0x0000000000947947 */ /* 0x000fec0003800000 */
.L_x_5023:
        /* <DEDUP_REMOVED lines=14> */
.L_x_5010:
        /* <DEDUP_REMOVED lines=16> */
.L_x_5032:
[----:B------:R-:W-:Y:S01]  /*8160*/  IMAD.MOV.U32 R0, RZ, RZ, RZ ;  /* 0x000000ffff007224 */ /* 0x000fe200078e00ff */
[----:B------:R-:W-:Y:S06]  /*8170*/  BRA `(.L_x_5011) ;  /* 0x0000000000147947 */ /* 0x000fec0003800000 */
.L_x_5031:
[----:B------:R-:W2:Y:S02]  /*8180*/  LDG.E.64 R2, desc[UR36][R2.64] ;  /* 0x0000002402027981 */ /* 0x000ea4000c1e1b00 */
[----:B--2---:R0:W1:Y:S01]  /*8190*/  I2F.U64 R0, R2 ;  /* 0x0000000200007312 */ /* 0x0040620000301000 */
[----:B------:R-:W-:Y:S05]  /*81a0*/  BRA `(.L_x_5011) ;  /* 0x0000000000087947 */ /* 0x000fea0003800000 */
.L_x_5030:
[----:B------:R-:W2:Y:S02]  /*81b0*/  LDG.E R0, desc[UR36][R2.64] ;  /* 0x0000002402007981 */ /* 0x000ea4000c1e1900 */
[----:B--2---:R-:W-:-:S07]  /*81c0*/  I2FP.F32.U32 R0, R0 ;  /* 0x0000000000007245 */ /* 0x004fce0000201000 */
.L_x_5011:
[----:B------:R-:W-:Y:S05]  /*81d0*/  BSYNC B6 ;  /* 0x0000000000067941 */ /* 0x000fea0003800000 */
.L_x_5005:
[----:B------:R-:W2:Y:S08]  /*81e0*/  LDC.U8 R5, c[0x0][0x428] ;  /* 0x00010a00ff057b82 */ /* 0x000eb00000000000 */
[----:B01--4-:R-:W3:Y:S01]  /*81f0*/  LDC R3, c[0x0][0x424] ;  /* 0x00010900ff037b82 */ /* 0x013ee20000000800 */
[----:B--2---:R-:W-:-:S04]  /*8200*/  PRMT R4, R5, 0x9910, RZ ;  /* 0x0000991005047816 */ /* 0x004fc800000000ff */
        /* <DEDUP_REMOVED lines=14> */
.L_x_5036:
[----:B------:R-:W0:Y:S02]  /*82f0*/  F2I.S64.TRUNC R2, R2 ;  /* 0x0000000200027311 */ /* 0x000e24000020d900 */
[----:B0-----:R-:W-:-:S05]  /*8300*/  IMAD.MOV.U32 R5, RZ, RZ, R2 ;  /* 0x000000ffff057224 */ /* 0x001fca00078e0002 */
[----:B------:R0:W-:Y:S01]  /*8310*/  STG.E.U8 desc[UR36][R16.64], R5 ;  /* 0x0000000510007986 */ /* 0x0001e2000c101124 */
[----:B------:R-:W-:Y:S05]  /*8320*/  BRA `(.L_x_5038) ;  /* 0x0000000c00407947 */ /* 0x000fea0003800000 */
.L_x_5035:
        /* <DEDUP_REMOVED lines=9> */
.L_x_5040:
[----:B------:R-:W0:Y:S02]  /*83c0*/  F2I.FTZ.TRUNC.NTZ R3, R2 ;  /* 0x0000000200037305 */ /* 0x000e24000021f100 */
[----:B0-----:R0:W-:Y:S01]  /*83d0*/  STG.E desc[UR36][R16.64], R3 ;  /* 0x0000000310007986 */ /* 0x0011e2000c101924 */
[----:B------:R-:W-:Y:S05]  /*83e0*/  BRA `(.L_x_5038) ;  /* 0x0000000c00107947 */ /* 0x000fea0003800000 */
.L_x_5039:
[----:B------:R-:W0:Y:S02]  /*83f0*/  F2I.FTZ.TRUNC.NTZ R3, R2 ;  /* 0x0000000200037305 */ /* 0x000e24000021f100 */
[----:B0-----:R0:W-:Y:S01]  /*8400*/  STG.E.U16 desc[UR36][R16.64], R3 ;  /* 0x0000000310007986 */ /* 0x0011e2000c101524 */
[----:B------:R-:W-:Y:S05]  /*8410*/  BRA `(.L_x_5038) ;  /* 0x0000000c00047947 */ /* 0x000fea0003800000 */
.L_x_5034:
        /* <DEDUP_REMOVED lines=8> */
.L_x_5042:
[----:B------:R-:W-:-:S05]  /*84a0*/  F2FP.F16.F32.PACK_AB R2, RZ, R2 ;  /* 0x00000002ff02723e */ /* 0x000fca00000000ff */
[----:B------:R0:W-:Y:S01]  /*84b0*/  STG.E.U16 desc[UR36][R16.64], R2 ;  /* 0x0000000210007986 */ /* 0x0001e2000c101524 */
[----:B------:R-:W-:Y:S05]  /*84c0*/  BRA `(.L_x_5038) ;  /* 0x0000000800d87947 */ /* 0x000fea0003800000 */
.L_x_5041:
        /* <DEDUP_REMOVED lines=9> */
.L_x_5044:
[----:B------:R-:W-:-:S04]  /*8560*/  F2FP.F16.F32.PACK_AB R3, RZ, R2 ;  /* 0x00000002ff03723e */ /* 0x000fc800000000ff */
[----:B------:R-:W-:-:S05]  /*8570*/  PRMT R3, R3, 0x5410, RZ ;  /* 0x0000541003037816 */ /* 0x000fca00000000ff */
[----:B------:R0:W-:Y:S01]  /*8580*/  STG.E desc[UR36][R16.64], R3 ;  /* 0x0000000310007986 */ /* 0x0001e2000c101924 */
[----:B------:R-:W-:Y:S05]  /*8590*/  BRA `(.L_x_5038) ;  /* 0x0000000800a47947 */ /* 0x000fea0003800000 */
.L_x_5043:
[----:B------:R-:W-:-:S06]  /*85a0*/  FMUL.FTZ R2, R2, 1 ;  /* 0x3f80000002027820 */ /* 0x000fcc0000410000 */
[----:B------:R-:W0:Y:S02]  /*85b0*/  F2F.F64.F32 R2, R2 ;  /* 0x0000000200027310 */ /* 0x000e240000201800 */
[----:B0-----:R0:W-:Y:S01]  /*85c0*/  STG.E.64 desc[UR36][R16.64], R2 ;  /* 0x0000000210007986 */ /* 0x0011e2000c101b24 */
[----:B------:R-:W-:Y:S05]  /*85d0*/  BRA `(.L_x_5038) ;  /* 0x0000000800947947 */ /* 0x000fea0003800000 */
.L_x_5033:
        /* <DEDUP_REMOVED lines=12> */
.L_x_5047:
[----:B------:R-:W-:Y:S01]  /*86a0*/  FMUL.FTZ R4, R2, 1 ;  /* 0x3f80000002047820 */ /* 0x000fe20000410000 */
[----:B------:R-:W-:-:S05]  /*86b0*/  CS2R R6, SRZ ;  /* 0x0000000000067805 */ /* 0x000fca000001ff00 */
[----:B------:R-:W0:Y:S02]  /*86c0*/  F2F.F64.F32 R4, R4 ;  /* 0x0000000400047310 */ /* 0x000e240000201800 */
[----:B0-----:R0:W-:Y:S01]  /*86d0*/  STG.E.128 desc[UR36][R16.64], R4 ;  /* 0x0000000410007986 */ /* 0x0011e2000c101d24 */
[----:B------:R-:W-:Y:S05]  /*86e0*/  BRA `(.L_x_5038) ;  /* 0x0000000800507947 */ /* 0x000fea0003800000 */
.L_x_5046:
        /* <DEDUP_REMOVED lines=20> */
.L_x_5051:
[----:B------:R-:W-:Y:S05]  /*8830*/  BSYNC B0 ;  /* 0x0000000000007941 */ /* 0x000fea0003800000 */
.L_x_5050:
[----:B------:R-:W-:-:S05]  /*8840*/  LOP3.LUT R5, R0, R5, RZ, 0xfc, !PT ;  /* 0x0000000500057212 */ /* 0x000fca00078efcff */
[----:B------:R0:W-:Y:S01]  /*8850*/  STG.E.U8 desc[UR36][R16.64], R5 ;  /* 0x0000000510007986 */ /* 0x0001e2000c101124 */
[----:B------:R-:W-:Y:S05]  /*8860*/  BRA `(.L_x_5038) ;  /* 0x0000000400f07947 */ /* 0x000fea0003800000 */
.L_x_5049:
        /* <DEDUP_REMOVED lines=12> */
.L_x_5053:
[----:B------:R-:W-:Y:S01]  /*8930*/  IMAD.MOV.U32 R0, RZ, RZ, 0x7f ;  /* 0x0000007fff007424 */ /* 0x000fe200078e00ff */
[----:B------:R-:W-:-:S04]  /*8940*/  ISETP.GT.U32.AND P0, PT, R4, 0x7f800000, PT ;  /* 0x7f8000000400780c */ /* 0x000fc80003f04070 */
[----:B------:R-:W-:-:S09]  /*8950*/  SEL R0, R0, 0x7c, P0 ;  /* 0x0000007c00007807 */ /* 0x000fd20000000000 */
.L_x_5054:
[----:B------:R-:W-:Y:S05]  /*8960*/  BSYNC B0 ;  /* 0x0000000000007941 */ /* 0x000fea0003800000 */
.L_x_5052:
[----:B------:R-:W-:-:S04]  /*8970*/  LOP3.LUT R2, R2, 0x80000000, RZ, 0xc0, !PT ;  /* 0x8000000002027812 */ /* 0x000fc800078ec0ff */
[----:B------:R-:W-:-:S04]  /*8980*/  SHF.R.U32.HI R3, RZ, 0x18, R2 ;  /* 0x00000018ff037819 */ /* 0x000fc80000011602 */
[----:B------:R-:W-:-:S05]  /*8990*/  LOP3.LUT R3, R0, R3, RZ, 0xfc, !PT ;  /* 0x0000000300037212 */ /* 0x000fca00078efcff */
[----:B------:R0:W-:Y:S01]  /*89a0*/  STG.E.U8 desc[UR36][R16.64], R3 ;  /* 0x0000000310007986 */ /* 0x0001e2000c101124 */
[----:B------:R-:W-:Y:S05]  /*89b0*/  BRA `(.L_x_5038) ;  /* 0x00000004009c7947 */ /* 0x000fea0003800000 */
.L_x_5048:
[----:B------:R-:W-:-:S05]  /*89c0*/  F2FP.BF16.F32.PACK_AB R2, RZ, R2 ;  /* 0x00000002ff02723e */ /* 0x000fca00000010ff */
[----:B------:R0:W-:Y:S01]  /*89d0*/  STG.E.U16 desc[UR36][R16.64], R2 ;  /* 0x0000000210007986 */ /* 0x0001e2000c101524 */
[----:B------:R-:W-:Y:S05]  /*89e0*/  BRA `(.L_x_5038) ;  /* 0x0000000400907947 */ /* 0x000fea0003800000 */
.L_x_5045:
        /* <DEDUP_REMOVED lines=11> */
.L_x_5057:
        /* <DEDUP_REMOVED lines=16> */
.L_x_5060:
[----:B------:R-:W-:-:S04]  /*8ba0*/  LOP3.LUT R2, R2, 0x80000000, RZ, 0xc0, !PT ;  /* 0x8000000002027812 */ /* 0x000fc800078ec0ff */
[----:B------:R-:W-:-:S04]  /*8bb0*/  SHF.R.U32.HI R3, RZ, 0x18, R2 ;  /* 0x00000018ff037819 */ /* 0x000fc80000011602 */
[----:B------:R-:W-:-:S04]  /*8bc0*/  LOP3.LUT R0, R0, R3, RZ, 0xfc, !PT ;  /* 0x0000000300007212 */ /* 0x000fc800078efcff */
[----:B------:R-:W-:-:S07]  /*8bd0*/  PRMT R8, R0, 0x7610, R8 ;  /* 0x0000761000087816 */ /* 0x000fce0000000008 */
.L_x_5059:
[----:B------:R-:W-:Y:S05]  /*8be0*/  BSYNC B0 ;  /* 0x0000000000007941 */ /* 0x000fea0003800000 */
.L_x_5058:
[----:B------:R3:W-:Y:S01]  /*8bf0*/  STG.E.U8 desc[UR36][R16.64], R8 ;  /* 0x0000000810007986 */ /* 0x0007e2000c101124 */
[----:B------:R-:W-:Y:S05]  /*8c00*/  BRA `(.L_x_5038) ;  /* 0x0000000400087947 */ /* 0x000fea0003800000 */
.L_x_5056:
        /* <DEDUP_REMOVED lines=16> */
.L_x_5063:
[----:B------:R-:W-:-:S04]  /*8d10*/  LOP3.LUT R2, R2, 0x80000000, RZ, 0xc0, !PT ;  /* 0x8000000002027812 */ /* 0x000fc800078ec0ff */
[----:B------:R-:W-:-:S04]  /*8d20*/  SHF.R.U32.HI R3, RZ, 0x18, R2 ;  /* 0x00000018ff037819 */ /* 0x000fc80000011602 */
[----:B------:R-:W-:-:S04]  /*8d30*/  LOP3.LUT R0, R0, R3, RZ, 0xfc, !PT ;  /* 0x0000000300007212 */ /* 0x000fc800078efcff */
[----:B------:R-:W-:-:S07]  /*8d40*/  PRMT R8, R0, 0x7610, R8 ;  /* 0x0000761000087816 */ /* 0x000fce0000000008 */
.L_x_5062:
[----:B------:R-:W-:Y:S05]  /*8d50*/  BSYNC B0 ;  /* 0x0000000000007941 */ /* 0x000fea0003800000 */
.L_x_5061:
[----:B------:R0:W-:Y:S01]  /*8d60*/  STG.E.U8 desc[UR36][R16.64], R8 ;  /* 0x0000000810007986 */ /* 0x0001e2000c101124 */
[----:B------:R-:W-:Y:S05]  /*8d70*/  BRA `(.L_x_5038) ;  /* 0x0000000000ac7947 */ /* 0x000fea0003800000 */
.L_x_5055:
        /* <DEDUP_REMOVED lines=21> */
.L_x_5037:
        /* <DEDUP_REMOVED lines=16> */
.L_x_5066:
[----:B------:R-:W-:Y:S05]  /*8fd0*/  BRA `(.L_x_5038) ;  /* 0x0000000000147947 */ /* 0x000fea0003800000 */
.L_x_5065:
[----:B------:R-:W0:Y:S02]  /*8fe0*/  F2I.U64.TRUNC R2, R2 ;  /* 0x0000000200027311 */ /* 0x000e24000020d800 */
[----:B0-----:R2:W-:Y:S01]  /*8ff0*/  STG.E.64 desc[UR36][R16.64], R2 ;  /* 0x0000000210007986 */ /* 0x0015e2000c101b24 */
[----:B------:R-:W-:Y:S05]  /*9000*/  BRA `(.L_x_5038) ;  /* 0x0000000000087947 */ /* 0x000fea0003800000 */
.L_x_5064:
[----:B------:R-:W0:Y:S02]  /*9010*/  F2I.FTZ.U32.TRUNC.NTZ R3, R2 ;  /* 0x0000000200037305 */ /* 0x000e24000021f000 */
[----:B0-----:R0:W-:Y:S02]  /*9020*/  STG.E desc[UR36][R16.64], R3 ;  /* 0x0000000310007986 */ /* 0x0011e4000c101924 */
.L_x_5038:
[----:B------:R-:W-:-:S07]  /*9030*/  VIADD R19, R19, 0x80 ;  /* 0x0000008013137836 */ /* 0x000fce0000000000 */
.L_x_5003:
[----:B------:R-:W-:Y:S05]  /*9040*/  BSYNC B7 ;  /* 0x0000000000077941 */ /* 0x000fea0003800000 */
.L_x_5002:
        /* <DEDUP_REMOVED lines=306> */
.L_x_5067:
        /* <DEDUP_REMOVED lines=20> */
[----:B--2---:R-:W2:Y:S01]  /*a4b0*/  I2F.S16 R0, R0 ;  /* 0x0000000000007306 */ /* 0x004ea20000101400 */
[----:B------:R-:W-:Y:S05]  /*a4c0*/  BRA `(.L_x_5074) ;  /* 0x0000000c00387947 */ /* 0x000fea0003800000 */
.L_x_5072:
[----:B------:R-:W2:Y:S02]  /*a4d0*/  LDG.E.U8 R0, desc[UR36][R2.64] ;  /* 0x0000002402007981 */ /* 0x000ea4000c1e1100 */
[----:B--2---:R-:W-:Y:S01]  /*a4e0*/  I2FP.F32.U32 R0, R0 ;  /* 0x0000000000007245 */ /* 0x004fe20000201000 */
[----:B------:R-:W-:Y:S06]  /*a4f0*/  BRA `(.L_x_5074) ;  /* 0x0000000c002c7947 */ /* 0x000fec0003800000 */
.L_x_5071:
[----:B------:R-:W-:-:S13]  /*a500*/  ISETP.NE.AND P0, PT, R4, 0x2, PT ;  /* 0x000000020400780c */ /* 0x000fda0003f05270 */
[----:B------:R-:W-:Y:S05]  /*a510*/  @!P0 BRA `(.L_x_5075) ;  /* 0x0000000000288947 */ /* 0x000fea0003800000 */
[----:B------:R-:W-:-:S13]  /*a520*/  ISETP.NE.AND P0, PT, R4, 0x3, PT ;  /* 0x000000030400780c */ /* 0x000fda0003f05270 */
[----:B------:R-:W-:Y:S05]  /*a530*/  @!P0 BRA `(.L_x_5076) ;  /* 0x0000000000148947 */ /* 0x000fea0003800000 */
[----:B------:R-:W-:-:S13]  /*a540*/  ISETP.NE.AND P0, PT, R4, 0x4, PT ;  /* 0x000000040400780c */ /* 0x000fda0003f05270 */
[----:B------:R-:W-:Y:S05]  /*a550*/  @P0 BRA `(.L_x_5073) ;  /* 0x0000000800b80947 */ /* 0x000fea0003800000 */
[----:B------:R-:W2:Y:S02]  /*a560*/  LDG.E.64 R2, desc[UR36][R2.64] ;  /* 0x0000002402027981 */ /* 0x000ea4000c1e1b00 */
[----:B--2---:R3:W4:Y:S01]  /*a570*/  I2F.S64 R0, R2 ;  /* 0x0000000200007312 */ /* 0x0047220000301400 */
[----:B------:R-:W-:Y:S05]  /*a580*/  BRA `(.L_x_5074) ;  /* 0x0000000c00087947 */ /* 0x000fea0003800000 */
.L_x_5076:
[----:B------:R-:W2:Y:S02]  /*a590*/  LDG.E R0, desc[UR36][R2.64] ;  /* 0x0000002402007981 */ /* 0x000ea4000c1e1900 */
[----:B--2---:R-:W-:Y:S01]  /*a5a0*/  I2FP.F32.S32 R0, R0 ;  /* 0x0000000000007245 */ /* 0x004fe20000201400 */
[----:B------:R-:W-:Y:S06]  /*a5b0*/  BRA `(.L_x_5074) ;  /* 0x0000000800fc7947 */ /* 0x000fec0003800000 */
.L_x_5075:
[----:B------:R-:W2:Y:S02]  /*a5c0*/  LDG.E.U16 R0, desc[UR36][R2.64] ;  /* 0x0000002402007981 */ /* 0x000ea4000c1e1500 */
[----:B--2---:R-:W0:Y:S01]  /*a5d0*/  I2F.S16 R0, R0 ;  /* 0x0000000000007306 */ /* 0x004e220000101400 */
[----:B------:R-:W-:Y:S05]  /*a5e0*/  BRA `(.L_x_5074) ;  /* 0x0000000800f07947 */ /* 0x000fea0003800000 */
.L_x_5070:
        /* <DEDUP_REMOVED lines=8> */
.L_x_5078:
[----:B------:R-:W2:Y:S02]  /*a670*/  LDG.E.U16 R0, desc[UR36][R2.64] ;  /* 0x0000002402007981 */ /* 0x000ea4000c1e1500 */
[----:B--2---:R-:W-:Y:S01]  /*a680*/  HADD2.F32 R0, -RZ, R0.H0_H0 ;  /* 0x20000000ff007230 */ /* 0x004fe20000004100 */
[----:B------:R-:W-:Y:S06]  /*a690*/  BRA `(.L_x_5074) ;  /* 0x0000000800c47947 */ /* 0x000fec0003800000 */
.L_x_5077:
        /* <DEDUP_REMOVED lines=8> */
.L_x_5080:
[----:B------:R-:W2:Y:S02]  /*a720*/  LDG.E.U16 R0, desc[UR36][R2.64] ;  /* 0x0000002402007981 */ /* 0x000ea4000c1e1500 */
[----:B--2---:R-:W-:Y:S01]  /*a730*/  HADD2.F32 R0, -RZ, R0.H0_H0 ;  /* 0x20000000ff007230 */ /* 0x004fe20000004100 */
[----:B------:R-:W-:Y:S06]  /*a740*/  BRA `(.L_x_5074) ;  /* 0x0000000800987947 */ /* 0x000fec0003800000 */
.L_x_5079:
[----:B------:R-:W2:Y:S01]  /*a750*/  LDG.E.64 R2, desc[UR36][R2.64] ;  /* 0x0000002402027981 */ /* 0x000ea2000c1e1b00 */
[----:B------:R-:W-:Y:S01]  /*a760*/  UMOV UR4, 0xf0000000 ;  /* 0xf000000000047882 */ /* 0x000fe20000000000 */
[----:B------:R-:W-:Y:S01]  /*a770*/  UMOV UR5, 0x380fffff ;  /* 0x380fffff00057882 */ /* 0x000fe20000000000 */
[----:B--2---:R-:W0:Y:S01]  /*a780*/  F2F.F32.F64 R0, R2 ;  /* 0x0000000200007310 */ /* 0x004e220000301000 */
[----:B------:R-:W-:-:S14]  /*a790*/  DSETP.GEU.AND P0, PT, |R2|, UR4, PT ;  /* 0x0000000402007e2a */ /* 0x000fdc000bf0e200 */
[----:B0-----:R-:W-:Y:S01]  /*a7a0*/  @!P0 FMUL R0, R0, 1.175494350822287508e-38 ;  /* 0x0080000000008820 */ /* 0x001fe20000400000 */
[----:B------:R-:W-:Y:S06]  /*a7b0*/  BRA `(.L_x_5074) ;  /* 0x00000008007c7947 */ /* 0x000fec0003800000 */
.L_x_5069:
        /* <DEDUP_REMOVED lines=12> */
.L_x_5083:
[----:B------:R-:W2:Y:S01]  /*a880*/  LDG.E.64 R2, desc[UR36][R2.64] ;  /* 0x0000002402027981 */ /* 0x000ea2000c1e1b00 */
[----:B------:R-:W-:Y:S01]  /*a890*/  UMOV UR4, 0xf0000000 ;  /* 0xf000000000047882 */ /* 0x000fe20000000000 */
[----:B------:R-:W-:Y:S01]  /*a8a0*/  UMOV UR5, 0x380fffff ;  /* 0x380fffff00057882 */ /* 0x000fe20000000000 */
[----:B--2---:R-:W0:Y:S01]  /*a8b0*/  F2F.F32.F64 R0, R2 ;  /* 0x0000000200007310 */ /* 0x004e220000301000 */
[----:B------:R-:W-:-:S14]  /*a8c0*/  DSETP.GEU.AND P0, PT, |R2|, UR4, PT ;  /* 0x0000000402007e2a */ /* 0x000fdc000bf0e200 */
[----:B0-----:R-:W-:Y:S01]  /*a8d0*/  @!P0 FMUL R0, R0, 1.175494350822287508e-38 ;  /* 0x0080000000008820 */ /* 0x001fe20000400000 */
[----:B------:R-:W-:Y:S06]  /*a8e0*/  BRA `(.L_x_5074) ;  /* 0x0000000800307947 */ /* 0x000fec0003800000 */
.L_x_5082:
        /* <DEDUP_REMOVED lines=26> */
.L_x_5085:
        /* <DEDUP_REMOVED lines=13> */
.L_x_5084:
[----:B------:R-:W2:Y:S02]  /*ab60*/  LDG.E.U16 R0, desc[UR36][R2.64] ;  /* 0x0000002402007981 */ /* 0x000ea4000c1e1500 */
[----:B--2---:R-:W-:Y:S01]  /*ab70*/  IMAD.U32 R0, R0, 0x10000, RZ ;  /* 0x0001000000007824 */ /* 0x004fe200078e00ff */
[----:B------:R-:W-:Y:S06]  /*ab80*/  BRA `(.L_x_5074) ;  /* 0x0000000400887947 */ /* 0x000fec0003800000 */
.L_x_5081:
        /* <DEDUP_REMOVED lines=11> */
.L_x_5088:
        /* <DEDUP_REMOVED lines=20> */
.L_x_5090:
[----:B------:R-:W-:Y:S05]  /*ad80*/  BSYNC B0 ;  /* 0x0000000000007941 */ /* 0x000fea0003800000 */
.L_x_5089:
[----:B------:R-:W-:Y:S01]  /*ad90*/  LEA R3, R0, 0x3b800000, 0x17 ;  /* 0x3b80000000037811 */ /* 0x000fe200078eb8ff */
[----:B------:R-:W-:-:S05]  /*ada0*/  IMAD.SHL.U32 R0, R2, 0x100000, RZ ;  /* 0x0010000002007824 */ /* 0x000fca00078e00ff */
[----:B------:R-:W-:Y:S01]  /*adb0*/  LOP3.LUT R0, R3, R0, R4, 0xfe, !PT ;  /* 0x0000000003007212 */ /* 0x000fe200078efe04 */
[----:B------:R-:W-:Y:S06]  /*adc0*/  BRA `(.L_x_5074) ;  /* 0x0000000000f87947 */ /* 0x000fec0003800000 */
.L_x_5087:
        /* <DEDUP_REMOVED lines=20> */
.L_x_5092:
[----:B------:R-:W-:Y:S05]  /*af10*/  BSYNC B0 ;  /* 0x0000000000007941 */ /* 0x000fea0003800000 */
.L_x_5091:
[----:B------:R-:W-:Y:S01]  /*af20*/  LEA R3, R0, 0x37800000, 0x17 ;  /* 0x3780000000037811 */ /* 0x000fe200078eb8ff */
[----:B------:R-:W-:-:S05]  /*af30*/  IMAD.SHL.U32 R0, R2, 0x200000, RZ ;  /* 0x0020000002007824 */ /* 0x000fca00078e00ff */
[----:B------:R-:W-:Y:S01]  /*af40*/  LOP3.LUT R0, R3, R0, R4, 0xfe, !PT ;  /* 0x0000000003007212 */ /* 0x000fe200078efe04 */
[----:B------:R-:W-:Y:S06]  /*af50*/  BRA `(.L_x_5074) ;  /* 0x0000000000947947 */ /* 0x000fec0003800000 */
.L_x_5086:
        /* <DEDUP_REMOVED lines=14> */
.L_x_5073:
        /* <DEDUP_REMOVED lines=16> */
.L_x_5095:
[----:B------:R-:W-:Y:S01]  /*b140*/  IMAD.MOV.U32 R0, RZ, RZ, RZ ;  /* 0x000000ffff007224 */ /* 0x000fe200078e00ff */
[----:B------:R-:W-:Y:S06]  /*b150*/  BRA `(.L_x_5074) ;  /* 0x0000000000147947 */ /* 0x000fec0003800000 */
.L_x_5094:
[----:B------:R-:W2:Y:S02]  /*b160*/  LDG.E.64 R2, desc[UR36][R2.64] ;  /* 0x0000002402027981 */ /* 0x000ea4000c1e1b00 */
[----:B--2---:R0:W1:Y:S01]  /*b170*/  I2F.U64 R0, R2 ;  /* 0x0000000200007312 */ /* 0x0040620000301000 */
[----:B------:R-:W-:Y:S05]  /*b180*/  BRA `(.L_x_5074) ;  /* 0x0000000000087947 */ /* 0x000fea0003800000 */
.L_x_5093:
[----:B------:R-:W2:Y:S02]  /*b190*/  LDG.E R0, desc[UR36][R2.64] ;  /* 0x0000002402007981 */ /* 0x000ea4000c1e1900 */
[----:B--2---:R-:W-:-:S07]  /*b1a0*/  I2FP.F32.U32 R0, R0 ;  /* 0x0000000000007245 */ /* 0x004fce0000201000 */
.L_x_5074:
[----:B------:R-:W-:Y:S05]  /*b1b0*/  BSYNC B6 ;  /* 0x0000000000067941 */ /* 0x000fea0003800000 */
.L_x_5068:
[----:B------:R-:W2:Y:S08]  /*b1c0*/  LDC.U8 R5, c[0x0][0x428] ;  /* 0x00010a00ff057b82 */ /* 0x000eb00000000000 */
[----:B01-3--:R-:W4:Y:S01]  /*b1d0*/  LDC R3, c[0x0][0x424] ;  /* 0x00010900ff037b82 */ /* 0x00bf220000000800 */
[----:B--2---:R-:W-:-:S04]  /*b1e0*/  PRMT R4, R5, 0x9910, RZ ;  /* 0x0000991005047816 */ /* 0x004fc800000000ff */
[----:B------:R-:W-:Y:S02]  /*b1f0*/  ISETP.GT.AND P0, PT, R4, 0x9, PT ;  /* 0x000000090400780c */ /* 0x000fe40003f04270 */
[----:B----45:R-:W-:-:S11]  /*b200*/  LOP3.LUT R2, R0, 0x80000000, R3, 0xb8, !PT ;  /* 0x8000000000027812 */ /* 0x030fd600078eb803 */
        /* <DEDUP_REMOVED lines=12> */
.L_x_5099:
[----:B------:R-:W0:Y:S02]  /*b2d0*/  F2I.S64.TRUNC R2, R2 ;  /* 0x0000000200027311 */ /* 0x000e24000020d900 */
[----:B0-----:R-:W-:-:S05]  /*b2e0*/  IMAD.MOV.U32 R5, RZ, RZ, R2 ;  /* 0x000000ffff057224 */ /* 0x001fca00078e0002 */
[----:B------:R-:W-:Y:S01]  /*b2f0*/  STG.E.U8 desc[UR36][R16.64], R5 ;  /* 0x0000000510007986 */ /* 0x000fe2000c101124 */
[----:B------:R-:W-:Y:S05]  /*b300*/  EXIT ;  /* 0x000000000000794d */ /* 0x000fea0003800000 */
.L_x_5098:
        /* <DEDUP_REMOVED lines=9> */
.L_x_5102:
[----:B------:R-:W0:Y:S02]  /*b3a0*/  F2I.FTZ.TRUNC.NTZ R3, R2 ;  /* 0x0000000200037305 */ /* 0x000e24000021f100 */
[----:B0-----:R-:W-:Y:S01]  /*b3b0*/  STG.E desc[UR36][R16.64], R3 ;  /* 0x0000000310007986 */ /* 0x001fe2000c101924 */
[----:B------:R-:W-:Y:S05]  /*b3c0*/  EXIT ;  /* 0x000000000000794d */ /* 0x000fea0003800000 */
.L_x_5101:
[----:B------:R-:W0:Y:S02]  /*b3d0*/  F2I.FTZ.TRUNC.NTZ R3, R2 ;  /* 0x0000000200037305 */ /* 0x000e24000021f100 */
[----:B0-----:R-:W-:Y:S01]  /*b3e0*/  STG.E.U16 desc[UR36][R16.64], R3 ;  /* 0x0000000310007986 */ /* 0x001fe2000c101524 */
[----:B------:R-:W-:Y:S05]  /*b3f0*/  EXIT ;  /* 0x000000000000794d */ /* 0x000fea0003800000 */
.L_x_5097:
        /* <DEDUP_REMOVED lines=8> */
.L_x_5104:
[----:B------:R-:W-:-:S05]  /*b480*/  F2FP.F16.F32.PACK_AB R2, RZ, R2 ;  /* 0x00000002ff02723e */ /* 0x000fca00000000ff */
[----:B------:R-:W-:Y:S01]  /*b490*/  STG.E.U16 desc[UR36][R16.64], R2 ;  /* 0x0000000210007986 */ /* 0x000fe2000c101524 */
[----:B------:R-:W-:Y:S05]  /*b4a0*/  EXIT ;  /* 0x000000000000794d */ /* 0x000fea0003800000 */
.L_x_5103:
        /* <DEDUP_REMOVED lines=9> */
.L_x_5106:
[----:B------:R-:W-:-:S04]  /*b540*/  F2FP.F16.F32.PACK_AB R3, RZ, R2 ;  /* 0x00000002ff03723e */ /* 0x000fc800000000ff */
[----:B------:R-:W-:-:S05]  /*b550*/  PRMT R3, R3, 0x5410, RZ ;  /* 0x0000541003037816 */ /* 0x000fca00000000ff */
[----:B------:R-:W-:Y:S01]  /*b560*/  STG.E desc[UR36][R16.64], R3 ;  /* 0x0000000310007986 */ /* 0x000fe2000c101924 */
[----:B------:R-:W-:Y:S05]  /*b570*/  EXIT ;  /* 0x000000000000794d */ /* 0x000fea0003800000 */
.L_x_5105:
[----:B------:R-:W-:-:S06]  /*b580*/  FMUL.FTZ R2, R2, 1 ;  /* 0x3f80000002027820 */ /* 0x000fcc0000410000 */
[----:B------:R-:W0:Y:S02]  /*b590*/  F2F.F64.F32 R2, R2 ;  /* 0x0000000200027310 */ /* 0x000e240000201800 */
[----:B0-----:R-:W-:Y:S01]  /*b5a0*/  STG.E.64 desc[UR36][R16.64], R2 ;  /* 0x0000000210007986 */ /* 0x001fe2000c101b24 */
[----:B------:R-:W-:Y:S05]  /*b5b0*/  EXIT ;  /* 0x000000000000794d */ /* 0x000fea0003800000 */
.L_x_5096:
        /* <DEDUP_REMOVED lines=12> */
.L_x_5109:
[----:B------:R-:W-:Y:S01]  /*b680*/  FMUL.FTZ R4, R2, 1 ;  /* 0x3f80000002047820 */ /* 0x000fe20000410000 */
[----:B------:R-:W-:-:S05]  /*b690*/  CS2R R6, SRZ ;  /* 0x0000000000067805 */ /* 0x000fca000001ff00 */
[----:B------:R-:W0:Y:S02]  /*b6a0*/  F2F.F64.F32 R4, R4 ;  /* 0x0000000400047310 */ /* 0x000e240000201800 */
[----:B0-----:R-:W-:Y:S01]  /*b6b0*/  STG.E.128 desc[UR36][R16.64], R4 ;  /* 0x0000000410007986 */ /* 0x001fe2000c101d24 */
[----:B------:R-:W-:Y:S05]  /*b6c0*/  EXIT ;  /* 0x000000000000794d */ /* 0x000fea0003800000 */
.L_x_5108:
        /* <DEDUP_REMOVED lines=20> */
.L_x_5113:
[----:B------:R-:W-:Y:S05]  /*b810*/  BSYNC B0 ;  /* 0x0000000000007941 */ /* 0x000fea0003800000 */
.L_x_5112:
[----:B------:R-:W-:-:S05]  /*b820*/  LOP3.LUT R5, R0, R5, RZ, 0xfc, !PT ;  /* 0x0000000500057212 */ /* 0x000fca00078efcff */
[----:B------:R-:W-:Y:S01]  /*b830*/  STG.E.U8 desc[UR36][R16.64], R5 ;  /* 0x0000000510007986 */ /* 0x000fe2000c101124 */
[----:B------:R-:W-:Y:S05]  /*b840*/  EXIT ;  /* 0x000000000000794d */ /* 0x000fea0003800000 */
.L_x_5111:
        /* <DEDUP_REMOVED lines=12> */
.L_x_5115:
[----:B------:R-:W-:Y:S01]  /*b910*/  IMAD.MOV.U32 R0, RZ, RZ, 0x7f ;  /* 0x0000007fff007424 */ /* 0x000fe200078e00ff */
[----:B------:R-:W-:-:S04]  /*b920*/  ISETP.GT.U32.AND P0, PT, R4, 0x7f800000, PT ;  /* 0x7f8000000400780c */ /* 0x000fc80003f04070 */
[----:B------:R-:W-:-:S09]  /*b930*/  SEL R0, R0, 0x7c, P0 ;  /* 0x0000007c00007807 */ /* 0x000fd20000000000 */
.L_x_5116:
[----:B------:R-:W-:Y:S05]  /*b940*/  BSYNC B0 ;  /* 0x0000000000007941 */ /* 0x000fea0003800000 */
.L_x_5114:
[----:B------:R-:W-:-:S04]  /*b950*/  LOP3.LUT R2, R2, 0x80000000, RZ, 0xc0, !PT ;  /* 0x8000000002027812 */ /* 0x000fc800078ec0ff */
[----:B------:R-:W-:-:S04]  /*b960*/  SHF.R.U32.HI R3, RZ, 0x18, R2 ;  /* 0x00000018ff037819 */ /* 0x000fc80000011602 */
[----:B------:R-:W-:-:S05]  /*b970*/  LOP3.LUT R3, R0, R3, RZ, 0xfc, !PT ;  /* 0x0000000300037212 */ /* 0x000fca00078efcff */
[----:B------:R-:W-:Y:S01]  /*b980*/  STG.E.U8 desc[UR36][R16.64], R3 ;  /* 0x0000000310007986 */ /* 0x000fe2000c101124 */
[----:B------:R-:W-:Y:S05]  /*b990*/  EXIT ;  /* 0x000000000000794d */ /* 0x000fea0003800000 */
.L_x_5110:
[----:B------:R-:W-:-:S05]  /*b9a0*/  F2FP.BF16.F32.PACK_AB R2, RZ, R2 ;  /* 0x00000002ff02723e */ /* 0x000fca00000010ff */
[----:B------:R-:W-:Y:S01]  /*b9b0*/  STG.E.U16 desc[UR36][R16.64], R2 ;  /* 0x0000000210007986 */ /* 0x000fe2000c101524 */
[----:B------:R-:W-:Y:S05]  /*b9c0*/  EXIT ;  /* 0x000000000000794d */ /* 0x000fea0003800000 */
.L_x_5107:
        /* <DEDUP_REMOVED lines=11> */
.L_x_5119:
        /* <DEDUP_REMOVED lines=16> */
.L_x_5122:
[----:B------:R-:W-:-:S04]  /*bb80*/  LOP3.LUT R2, R2, 0x80000000, RZ, 0xc0, !PT ;  /* 0x8000000002027812 */ /* 0x000fc800078ec0ff */
[----:B------:R-:W-:-:S04]  /*bb90*/  SHF.R.U32.HI R3, RZ, 0x18, R2 ;  /* 0x00000018ff037819 */ /* 0x000fc80000011602 */
[----:B------:R-:W-:-:S04]  /*bba0*/  LOP3.LUT R0, R0, R3, RZ, 0xfc, !PT ;  /* 0x0000000300007212 */ /* 0x000fc800078efcff */
[----:B------:R-:W-:-:S07]  /*bbb0*/  PRMT R8, R0, 0x7610, R8 ;  /* 0x0000761000087816 */ /* 0x000fce0000000008 */
.L_x_5121:
[----:B------:R-:W-:Y:S05]  /*bbc0*/  BSYNC B0 ;  /* 0x0000000000007941 */ /* 0x000fea0003800000 */
.L_x_5120:
[----:B------:R-:W-:Y:S01]  /*bbd0*/  STG.E.U8 desc[UR36][R16.64], R8 ;  /* 0x0000000810007986 */ /* 0x000fe2000c101124 */
[----:B------:R-:W-:Y:S05]  /*bbe0*/  EXIT ;  /* 0x000000000000794d */ /* 0x000fea0003800000 */
.L_x_5118:
        /* <DEDUP_REMOVED lines=16> */
.L_x_5125:
[----:B------:R-:W-:-:S04]  /*bcf0*/  LOP3.LUT R2, R2, 0x80000000, RZ, 0xc0, !PT ;  /* 0x8000000002027812 */ /* 0x000fc800078ec0ff */
[----:B------:R-:W-:-:S04]  /*bd00*/  SHF.R.U32.HI R3, RZ, 0x18, R2 ;  /* 0x00000018ff037819 */ /* 0x000fc80000011602 */
[----:B------:R-:W-:-:S04]  /*bd10*/  LOP3.LUT R0, R0, R3, RZ, 0xfc, !PT ;  /* 0x0000000300007212 */ /* 0x000fc800078efcff */
[----:B------:R-:W-:-:S07]  /*bd20*/  PRMT R8, R0, 0x7610, R8 ;  /* 0x0000761000087816 */ /* 0x000fce0000000008 */
.L_x_5124:
[----:B------:R-:W-:Y:S05]  /*bd30*/  BSYNC B0 ;  /* 0x0000000000007941 */ /* 0x000fea0003800000 */
.L_x_5123:
[----:B------:R-:W-:Y:S01]  /*bd40*/  STG.E.U8 desc[UR36][R16.64], R8 ;  /* 0x0000000810007986 */ /* 0x000fe2000c101124 */
[----:B------:R-:W-:Y:S05]  /*bd50*/  EXIT ;  /* 0x000000000000794d */ /* 0x000fea0003800000 */
.L_x_5117:
        /* <DEDUP_REMOVED lines=21> */
.L_x_5100:
        /* <DEDUP_REMOVED lines=16> */
.L_x_5128:
[----:B------:R-:W-:Y:S05]  /*bfb0*/  EXIT ;  /* 0x000000000000794d */ /* 0x000fea0003800000 */
.L_x_5127:
[----:B------:R-:W0:Y:S02]  /*bfc0*/  F2I.U64.TRUNC R2, R2 ;  /* 0x0000000200027311 */ /* 0x000e24000020d800 */
[----:B0-----:R-:W-:Y:S01]  /*bfd0*/  STG.E.64 desc[UR36][R16.64], R2 ;  /* 0x0000000210007986 */ /* 0x001fe2000c101b24 */
[----:B------:R-:W-:Y:S05]  /*bfe0*/  EXIT ;  /* 0x000000000000794d */ /* 0x000fea0003800000 */
.L_x_5126:
[----:B------:R-:W0:Y:S02]  /*bff0*/  F2I.FTZ.U32.TRUNC.NTZ R3, R2 ;  /* 0x0000000200037305 */ /* 0x000e24000021f000 */
[----:B0-----:R-:W-:Y:S01]  /*c000*/  STG.E desc[UR36][R16.64], R3 ;  /* 0x0000000310007986 */ /* 0x001fe2000c101924 */
[----:B------:R-:W-:Y:S05]  /*c010*/  EXIT ;  /* 0x000000000000794d */ /* 0x000fea0003800000 */
.L_x_5129:
        /* <DEDUP_REMOVED lines=14> */
.L_x_8058:


//--------------------- .text._ZN2at6native27unrolled_elementwise_kernelINS0_13BUnaryFunctorIfffZZZNS0_20copysign_kernel_cudaERNS_18TensorIteratorBaseEENKUlvE_clEvENKUlvE0_clEvEUlffE_EESt5arrayIPcLm2EELi4E23TrivialOffsetCalculatorILi1EjESD_NS0_6memory12LoadWithCastILi1EEENSE_13StoreWithCastILi1EEEEEviT_T0_T2_T3_T4_T5_ --------------------------
	.section	.text._ZN2at6native27unrolled_elementwise_kernelINS0_13BUnaryFunctorIfffZZZNS0_20copysign_kernel_cudaERNS_18TensorIteratorBaseEENKUlvE_clEvENKUlvE0_clEvEUlffE_EESt5arrayIPcLm2EELi4E23TrivialOffsetCalculatorILi1EjESD_NS0_6memory12LoadWithCastILi1EEENSE_13StoreWithCastILi1EEEEEviT_T0_T2_T3_T4_T5_,"ax",@progbits
	.align	128
        .global         _ZN2at6native27unrolled_elementwise_kernelINS0_13BUnaryFunctorIfffZZZNS0_20copysign_kernel_cudaERNS_18TensorIteratorBaseEENKUlvE_clEvENKUlvE0_clEvEUlffE_EESt5arrayIPcLm2EELi4E23TrivialOffsetCalculatorILi1EjESD_NS0_6memory12LoadWithCastILi1EEENSE_13StoreWithCastILi1EEEEEviT_T0_T2_T3_T4_T5_
        .type           _ZN2at6native27unrolled_elementwise_kernelINS0_13BUnaryFunctorIfffZZZNS0_20copysign_kernel_cudaERNS_18TensorIteratorBaseEENKUlvE_clEvENKUlvE0_clEvEUlffE_EESt5arrayIPcLm2EELi4E23TrivialOffsetCalculatorILi1EjESD_NS0_6memory12LoadWithCastILi1EEENSE_13StoreWithCastILi1EEEEEviT_T0_T2_T3_T4_T5_,@function
        .size           _ZN2at6native27unrolled_elementwise_kernelINS0_13BUnaryFunctorIfffZZZNS0_20copysign_kernel_cudaERNS_18TensorIteratorBaseEENKUlvE_clEvENKUlvE0_clEvEUlffE_EESt5arrayIPcLm2EELi4E23TrivialOffsetCalculatorILi1EjESD_NS0_6memory12LoadWithCastILi1EEENSE_13StoreWithCastILi1EEEEEviT_T0_T2_T3_T4_T5_,(.L_x_8059 - _ZN2at6native27unrolled_elementwise_kernelINS0_13BUnaryFunctorIfffZZZNS0_20copysign_kernel_cudaERNS_18TensorIteratorBaseEENKUlvE_clEvENKUlvE0_clEvEUlffE_EESt5arrayIPcLm2EELi4E23TrivialOffsetCalculatorILi1EjESD_NS0_6memory12LoadWithCastILi1EEENSE_13StoreWithCastILi1EEEEEviT_T0_T2_T3_T4_T5_)
        .other          _ZN2at6native27unrolled_elementwise_kernelINS0_13BUnaryFunctorIfffZZZNS0_20copysign_kernel_cudaERNS_18TensorIteratorBaseEENKUlvE_clEvENKUlvE0_clEvEUlffE_EESt5arrayIPcLm2EELi4E23TrivialOffsetCalculatorILi1EjESD_NS0_6memory12LoadWithCastILi1EEENSE_13StoreWithCastILi1EEEEEviT_T0_T2_T3_T4_T5_,@"STO_CUDA_ENTRY STV_DEFAULT"
_ZN2at6native27unrolled_elementwise_kernelINS0_13BUnaryFunctorIfffZZZNS0_20copysign_kernel_cudaERNS_18TensorIteratorBaseEENKUlvE_clEvENKUlvE0_clEvEUlffE_EESt5arrayIPcLm2EELi4E23TrivialOffsetCalculatorILi1EjESD_NS0_6memory12LoadWithCastILi1EEENSE_13StoreWithCastILi1EEEEEviT_T0_T2_T3_T4_T5_:
.text._ZN2at6native27unrolled_elementwise_kernelINS0_13BUnaryFunctorIfffZZZNS0_20copysign_kernel_cudaERNS_18TensorIteratorBaseEENKUlvE_clEvENKUlvE0_clEvEUlffE_EESt5arrayIPcLm2EELi4E23TrivialOffsetCalculatorILi1EjESD_NS0_6memory12LoadWithCastILi1EEENSE_13StoreWithCastILi1EEEEEviT_T0_T2_T3_T4_T5_:
[----:B------:R-:W0:Y:S01]  /*0000*/  LDC R1, c[0x0][0x28] ;  /* 0x00000a00ff017b82 */ /* 0x000e220000000800 */
[----:B------:R-:W1:Y:S07]  /*0010*/  S2R R2, SR_CTAID.X ;  /* 0x0000000000027919 */ /* 0x000e6e0000002500 */
[----:B------:R-:W1:Y:S01]  /*0020*/  LDC R17, c[0x0][0x210] ;  /* 0x00008400ff117b82 */ /* 0x000e620000000800 */
[----:B------:R-:W-:Y:S01]  /*0030*/  ULDC.64 UR36, c[0x0][0x208] ;  /* 0x0000820000247ab9 */ /* 0x000fe20000000a00 */
[----:B------:R-:W-:Y:S01]  /*0040*/  BSSY B7, `(.L_x_5130) ;  /* 0x00000ee000077945 */ /* 0x000fe20003800000 */
[----:B------:R-:W2:Y:S01]  /*0050*/  S2R R16, SR_TID.X ;  /* 0x0000000000107919 */ /* 0x000ea20000002100 */
[----:B------:R-:W-:-:S04]  /*0060*/  CS2R R22, SRZ ;  /* 0x0000000000167805 */ /* 0x000fc8000001ff00 */
[----:B------:R-:W3:Y:S01]  /*0070*/  LDC.U8 R19, c[0x0][0x234] ;  /* 0x00008d00ff137b82 */ /* 0x000ee20000000000 */
[----:B-1----:R-:W-:-:S05]  /*0080*/  IMAD R17, R2, -0x200, R17 ;  /* 0xfffffe0002117824 */ /* 0x002fca00078e0211 */
[----:B--2---:R-:W-:-:S13]  /*0090*/  ISETP.GE.AND P0, PT, R16, R17, PT ;  /* 0x000000111000720c */ /* 0x004fda0003f06270 */
[----:B0--3--:R-:W-:Y:S05]  /*00a0*/  @P0 BRA `(.L_x_5131) ;  /* 0x0000000c009c0947 */ /* 0x009fea0003800000 */
        /* <DEDUP_REMOVED lines=21> */
.L_x_5136:
[----:B------:R-:W2:Y:S02]  /*0200*/  LDG.E.U8 R4, desc[UR36][R4.64] ;  /* 0x0000002404047981 */ /* 0x000ea4000c1e1100 */
[----:B--2---:R-:W-:Y:S01]  /*0210*/  I2FP.F32.U32 R22, R4 ;  /* 0x0000000400167245 */ /* 0x004fe20000201000 */
[----:B------:R-:W-:Y:S06]  /*0220*/  BRA `(.L_x_5138) ;  /* 0x0000000c00307947 */ /* 0x000fec0003800000 */
.L_x_5135:
        /* <DEDUP_REMOVED lines=9> */
.L_x_5140:
[----:B------:R-:W2:Y:S02]  /*02c0*/  LDG.E R4, desc[UR36][R4.64] ;  /* 0x0000002404047981 */ /* 0x000ea4000c1e1900 */
[----:B--2---:R-:W-:Y:S01]  /*02d0*/  I2FP.F32.S32 R22, R4 ;  /* 0x0000000400167245 */ /* 0x004fe20000201400 */
[----:B------:R-:W-:Y:S06]  /*02e0*/  BRA `(.L_x_5138) ;  /* 0x0000000c00007947 */ /* 0x000fec0003800000 */
.L_x_5139:
[----:B------:R-:W2:Y:S02]  /*02f0*/  LDG.E.U16 R4, desc[UR36][R4.64] ;  /* 0x0000002404047981 */ /* 0x000ea4000c1e1500 */
[----:B--2---:R2:W3:Y:S01]  /*0300*/  I2F.S16 R22, R4 ;  /* 0x0000000400167306 */ /* 0x0044e20000101400 */
[----:B------:R-:W-:Y:S05]  /*0310*/  BRA `(.L_x_5138) ;  /* 0x0000000800f47947 */ /* 0x000fea0003800000 */
.L_x_5134:
        /* <DEDUP_REMOVED lines=8> */
.L_x_5142:
[----:B------:R-:W2:Y:S02]  /*03a0*/  LDG.E.U16 R4, desc[UR36][R4.64] ;  /* 0x0000002404047981 */ /* 0x000ea4000c1e1500 */
[----:B--2---:R-:W-:Y:S01]  /*03b0*/  HADD2.F32 R22, -RZ, R4.H0_H0 ;  /* 0x20000004ff167230 */ /* 0x004fe20000004100 */
[----:B------:R-:W-:Y:S06]  /*03c0*/  BRA `(.L_x_5138) ;  /* 0x0000000800c87947 */ /* 0x000fec0003800000 */
.L_x_5141:
        /* <DEDUP_REMOVED lines=8> */
.L_x_5144:
[----:B------:R-:W2:Y:S02]  /*0450*/  LDG.E.U16 R4, desc[UR36][R4.64] ;  /* 0x0000002404047981 */ /* 0x000ea4000c1e1500 */
[----:B--2---:R-:W-:Y:S01]  /*0460*/  HADD2.F32 R22, -RZ, R4.H0_H0 ;  /* 0x20000004ff167230 */ /* 0x004fe20000004100 */
[----:B------:R-:W-:Y:S06]  /*0470*/  BRA `(.L_x_5138) ;  /* 0x00000008009c7947 */ /* 0x000fec0003800000 */
.L_x_5143:
[----:B------:R-:W2:Y:S01]  /*0480*/  LDG.E.64 R4, desc[UR36][R4.64] ;  /* 0x0000002404047981 */ /* 0x000ea2000c1e1b00 */
[----:B------:R-:W-:Y:S01]  /*0490*/  UMOV UR4, 0xf0000000 ;  /* 0xf000000000047882 */ /* 0x000fe20000000000 */
[----:B------:R-:W-:Y:S01]  /*04a0*/  UMOV UR5, 0x380fffff ;  /* 0x380fffff00057882 */ /* 0x000fe20000000000 */
[----:B--2---:R-:W0:Y:S01]  /*04b0*/  F2F.F32.F64 R22, R4 ;  /* 0x0000000400167310 */ /* 0x004e220000301000 */
[----:B------:R-:W-:-:S14]  /*04c0*/  DSETP.GEU.AND P0, PT, |R4|, UR4, PT ;  /* 0x0000000404007e2a */ /* 0x000fdc000bf0e200 */
[----:B0-----:R-:W-:Y:S01]  /*04d0*/  @!P0 FMUL R22, R22, 1.175494350822287508e-38 ;  /* 0x0080000016168820 */ /* 0x001fe20000400000 */
[----:B------:R-:W-:Y:S06]  /*04e0*/  BRA `(.L_x_5138) ;  /* 0x0000000800807947 */ /* 0x000fec0003800000 */
.L_x_5133:
        /* <DEDUP_REMOVED lines=12> */
.L_x_5147:
[----:B------:R-:W2:Y:S01]  /*05b0*/  LDG.E.64 R4, desc[UR36][R4.64] ;  /* 0x0000002404047981 */ /* 0x000ea2000c1e1b00 */
[----:B------:R-:W-:Y:S01]  /*05c0*/  UMOV UR4, 0xf0000000 ;  /* 0xf000000000047882 */ /* 0x000fe20000000000 */
[----:B------:R-:W-:Y:S01]  /*05d0*/  UMOV UR5, 0x380fffff ;  /* 0x380fffff00057882 */ /* 0x000fe20000000000 */
[----:B--2---:R-:W0:Y:S01]  /*05e0*/  F2F.F32.F64 R22, R4 ;  /* 0x0000000400167310 */ /* 0x004e220000301000 */
[----:B------:R-:W-:-:S14]  /*05f0*/  DSETP.GEU.AND P0, PT, |R4|, UR4, PT ;  /* 0x0000000404007e2a */ /* 0x000fdc000bf0e200 */
[----:B0-----:R-:W-:Y:S01]  /*0600*/  @!P0 FMUL R22, R22, 1.175494350822287508e-38 ;  /* 0x0080000016168820 */ /* 0x001fe20000400000 */
[----:B------:R-:W-:Y:S06]  /*0610*/  BRA `(.L_x_5138) ;  /* 0x0000000800347947 */ /* 0x000fec0003800000 */
.L_x_5146:
        /* <DEDUP_REMOVED lines=26> */
.L_x_5149:
        /* <DEDUP_REMOVED lines=14> */
.L_x_5148:
[----:B------:R-:W2:Y:S02]  /*08a0*/  LDG.E.U16 R4, desc[UR36][R4.64] ;  /* 0x0000002404047981 */ /* 0x000ea4000c1e1500 */
[----:B--2---:R-:W-:Y:S01]  /*08b0*/  IMAD.U32 R22, R4, 0x10000, RZ ;  /* 0x0001000004167824 */ /* 0x004fe200078e00ff */
[----:B------:R-:W-:Y:S06]  /*08c0*/  BRA `(.L_x_5138) ;  /* 0x0000000400887947 */ /* 0x000fec0003800000 */
.L_x_5145:
        /* <DEDUP_REMOVED lines=11> */
.L_x_5152:
        /* <DEDUP_REMOVED lines=20> */
.L_x_5154:
[----:B------:R-:W-:Y:S05]  /*0ac0*/  BSYNC B0 ;  /* 0x0000000000007941 */ /* 0x000fea0003800000 */
.L_x_5153:
[----:B------:R-:W-:Y:S01]  /*0ad0*/  IMAD.SHL.U32 R3, R3, 0x100000, RZ ;  /* 0x0010000003037824 */ /* 0x000fe200078e00ff */
[----:B------:R-:W-:-:S04]  /*0ae0*/  LEA R5, R0, 0x3b800000, 0x17 ;  /* 0x3b80000000057811 */ /* 0x000fc800078eb8ff */
[----:B------:R-:W-:Y:S01]  /*0af0*/  LOP3.LUT R22, R5, R3, R22, 0xfe, !PT ;  /* 0x0000000305167212 */ /* 0x000fe200078efe16 */
[----:B------:R-:W-:Y:S06]  /*0b00*/  BRA `(.L_x_5138) ;  /* 0x0000000000f87947 */ /* 0x000fec0003800000 */
.L_x_5151:
        /* <DEDUP_REMOVED lines=20> */
.L_x_5156:
[----:B------:R-:W-:Y:S05]  /*0c50*/  BSYNC B0 ;  /* 0x0000000000007941 */ /* 0x000fea0003800000 */
.L_x_5155:
[----:B------:R-:W-:Y:S01]  /*0c60*/  IMAD.SHL.U32 R3, R3, 0x200000, RZ ;  /* 0x0020000003037824 */ /* 0x000fe200078e00ff */
[----:B------:R-:W-:-:S04]  /*0c70*/  LEA R5, R0, 0x37800000, 0x17 ;  /* 0x3780000000057811 */ /* 0x000fc800078eb8ff */
[----:B------:R-:W-:Y:S01]  /*0c80*/  LOP3.LUT R22, R5, R3, R22, 0xfe, !PT ;  /* 0x0000000305167212 */ /* 0x000fe200078efe16 */
[----:B------:R-:W-:Y:S06]  /*0c90*/  BRA `(.L_x_5138) ;  /* 0x0000000000947947 */ /* 0x000fec0003800000 */
.L_x_5150:
        /* <DEDUP_REMOVED lines=14> */
.L_x_5137:
        /* <DEDUP_REMOVED lines=16> */
.L_x_5159:
[----:B------:R-:W-:Y:S01]  /*0e80*/  IMAD.MOV.U32 R22, RZ, RZ, RZ ;  /* 0x000000ffff167224 */ /* 0x000fe200078e00ff */
[----:B------:R-:W-:Y:S06]  /*0e90*/  BRA `(.L_x_5138) ;  /* 0x0000000000147947 */ /* 0x000fec0003800000 */
.L_x_5158:
[----:B------:R-:W2:Y:S02]  /*0ea0*/  LDG.E.64 R4, desc[UR36][R4.64] ;  /* 0x0000002404047981 */ /* 0x000ea4000c1e1b00 */
[----:B--2---:R0:W1:Y:S01]  /*0eb0*/  I2F.U64 R22, R4 ;  /* 0x0000000400167312 */ /* 0x0040620000301000 */
[----:B------:R-:W-:Y:S05]  /*0ec0*/  BRA `(.L_x_5138) ;  /* 0x0000000000087947 */ /* 0x000fea0003800000 */
.L_x_5157:
[----:B------:R-:W2:Y:S02]  /*0ed0*/  LDG.E R4, desc[UR36][R4.64] ;  /* 0x0000002404047981 */ /* 0x000ea4000c1e1900 */
[----:B--2---:R-:W-:-:S07]  /*0ee0*/  I2FP.F32.U32 R22, R4 ;  /* 0x0000000400167245 */ /* 0x004fce0000201000 */
.L_x_5138:
[----:B------:R-:W-:Y:S05]  /*0ef0*/  BSYNC B6 ;  /* 0x0000000000067941 */ /* 0x000fea0003800000 */
.L_x_5132:
[----:B------:R-:W2:Y:S02]  /*0f00*/  S2R R16, SR_TID.X ;  /* 0x0000000000107919 */ /* 0x000ea40000002100 */
[----:B--2---:R-:W-:-:S07]  /*0f10*/  VIADD R16, R16, 0x80 ;  /* 0x0000008010107836 */ /* 0x004fce0000000000 */
.L_x_5131:
[----:B------:R-:W-:Y:S05]  /*0f20*/  BSYNC B7 ;  /* 0x0000000000077941 */ /* 0x000fea0003800000 */
.L_x_5130:
[----:B------:R-:W-:Y:S01]  /*0f30*/  ISETP.GE.AND P0, PT, R16, R17, PT ;  /* 0x000000111000720c */ /* 0x000fe20003f06270 */
[----:B------:R-:W-:-:S12]  /*0f40*/  BSSY B7, `(.L_x_5160) ;  /* 0x00000e8000077945 */ /* 0x000fd80003800000 */
[----:B------:R-:W-:Y:S05]  /*0f50*/  @P0 BRA `(.L_x_5161) ;  /* 0x0000000c00980947 */ /* 0x000fea0003800000 */
[----:B0---4-:R-:W0:Y:S01]  /*0f60*/  LDC.64 R4, c[0x0][0x228] ;  /* 0x00008a00ff047b82 */ /* 0x011e220000000a00 */
[----:B------:R-:W-:Y:S01]  /*0f70*/  IMAD R0, R2, 0x200, R16 ;  /* 0x0000020002007824 */ /* 0x000fe200078e0210 */
[----:B------:R-:W-:Y:S01]  /*0f80*/  PRMT R6, R19, 0x9910, RZ ;  /* 0x0000991013067816 */ /* 0x000fe200000000ff */
[----:B------:R-:W-:Y:S01]  /*0f90*/  ULDC UR4, c[0x0][0x238] ;  /* 0x00008e0000047ab9 */ /* 0x000fe20000000800 */
[----:B------:R-:W-:Y:S01]  /*0fa0*/  BSSY B6, `(.L_x_5162) ;  /* 0x00000e0000067945 */ /* 0x000fe20003800000 */
        /* <DEDUP_REMOVED lines=17> */
.L_x_5166:
[----:B------:R-:W2:Y:S02]  /*10c0*/  LDG.E.U8 R4, desc[UR36][R4.64] ;  /* 0x0000002404047981 */ /* 0x000ea4000c1e1100 */
[----:B--2---:R-:W-:Y:S01]  /*10d0*/  I2FP.F32.U32 R23, R4 ;  /* 0x0000000400177245 */ /* 0x004fe20000201000 */
[----:B------:R-:W-:Y:S06]  /*10e0*/  BRA `(.L_x_5168) ;  /* 0x0000000c002c7947 */ /* 0x000fec0003800000 */
.L_x_5165:
        /* <DEDUP_REMOVED lines=9> */
.L_x_5170:
[----:B------:R-:W2:Y:S02]  /*1180*/  LDG.E R4, desc[UR36][R4.64] ;  /* 0x0000002404047981 */ /* 0x000ea4000c1e1900 */
[----:B--2---:R-:W-:Y:S01]  /*1190*/  I2FP.F32.S32 R23, R4 ;  /* 0x0000000400177245 */ /* 0x004fe20000201400 */
[----:B------:R-:W-:Y:S06]  /*11a0*/  BRA `(.L_x_5168) ;  /* 0x0000000800fc7947 */ /* 0x000fec0003800000 */
.L_x_5169:
[----:B------:R-:W2:Y:S02]  /*11b0*/  LDG.E.U16 R4, desc[UR36][R4.64] ;  /* 0x0000002404047981 */ /* 0x000ea4000c1e1500 */
[----:B--2---:R0:W2:Y:S01]  /*11c0*/  I2F.S16 R23, R4 ;  /* 0x0000000400177306 */ /* 0x0040a20000101400 */
[----:B------:R-:W-:Y:S05]  /*11d0*/  BRA `(.L_x_5168) ;  /* 0x0000000800f07947 */ /* 0x000fea0003800000 */
.L_x_5164:
        /* <DEDUP_REMOVED lines=8> */
.L_x_5172:
[----:B------:R-:W2:Y:S02]  /*1260*/  LDG.E.U16 R4, desc[UR36][R4.64] ;  /* 0x0000002404047981 */ /* 0x000ea4000c1e1500 */
[----:B--2---:R-:W-:Y:S01]  /*1270*/  HADD2.F32 R23, -RZ, R4.H0_H0 ;  /* 0x20000004ff177230 */ /* 0x004fe20000004100 */
[----:B------:R-:W-:Y:S06]  /*1280*/  BRA `(.L_x_5168) ;  /* 0x0000000800c47947 */ /* 0x000fec0003800000 */
.L_x_5171:
        /* <DEDUP_REMOVED lines=8> */
.L_x_5174:
[----:B------:R-:W2:Y:S02]  /*1310*/  LDG.E.U16 R4, desc[UR36][R4.64] ;  /* 0x0000002404047981 */ /* 0x000ea4000c1e1500 */
[----:B--2---:R-:W-:Y:S01]  /*1320*/  HADD2.F32 R23, -RZ, R4.H0_H0 ;  /* 0x20000004ff177230 */ /* 0x004fe20000004100 */
[----:B------:R-:W-:Y:S06]  /*1330*/  BRA `(.L_x_5168) ;  /* 0x0000000800987947 */ /* 0x000fec0003800000 */
.L_x_5173:
[----:B------:R-:W2:Y:S01]  /*1340*/  LDG.E.64 R4, desc[UR36][R4.64] ;  /* 0x0000002404047981 */ /* 0x000ea2000c1e1b00 */
[----:B------:R-:W-:Y:S01]  /*1350*/  UMOV UR4, 0xf0000000 ;  /* 0xf000000000047882 */ /* 0x000fe20000000000 */
[----:B------:R-:W-:Y:S01]  /*1360*/  UMOV UR5, 0x380fffff ;  /* 0x380fffff00057882 */ /* 0x000fe20000000000 */
[----:B--2---:R-:W0:Y:S01]  /*1370*/  F2F.F32.F64 R23, R4 ;  /* 0x0000000400177310 */ /* 0x004e220000301000 */
[----:B------:R-:W-:-:S14]  /*1380*/  DSETP.GEU.AND P0, PT, |R4|, UR4, PT ;  /* 0x0000000404007e2a */ /* 0x000fdc000bf0e200 */
[----:B0-----:R-:W-:Y:S01]  /*1390*/  @!P0 FMUL R23, R23, 1.175494350822287508e-38 ;  /* 0x0080000017178820 */ /* 0x001fe20000400000 */
[----:B------:R-:W-:Y:S06]  /*13a0*/  BRA `(.L_x_5168) ;  /* 0x00000008007c7947 */ /* 0x000fec0003800000 */
.L_x_5163:
        /* <DEDUP_REMOVED lines=12> */
.L_x_5177:
[----:B------:R-:W2:Y:S01]  /*1470*/  LDG.E.64 R4, desc[UR36][R4.64] ;  /* 0x0000002404047981 */ /* 0x000ea2000c1e1b00 */
[----:B------:R-:W-:Y:S01]  /*1480*/  UMOV UR4, 0xf0000000 ;  /* 0xf000000000047882 */ /* 0x000fe20000000000 */
[----:B------:R-:W-:Y:S01]  /*1490*/  UMOV UR5, 0x380fffff ;  /* 0x380fffff00057882 */ /* 0x000fe20000000000 */
[----:B--2---:R-:W0:Y:S01]  /*14a0*/  F2F.F32.F64 R23, R4 ;  /* 0x0000000400177310 */ /* 0x004e220000301000 */
[----:B------:R-:W-:-:S14]  /*14b0*/  DSETP.GEU.AND P0, PT, |R4|, UR4, PT ;  /* 0x0000000404007e2a */ /* 0x000fdc000bf0e200 */
[----:B0-----:R-:W-:Y:S01]  /*14c0*/  @!P0 FMUL R23, R23, 1.175494350822287508e-38 ;  /* 0x0080000017178820 */ /* 0x001fe20000400000 */
[----:B------:R-:W-:Y:S06]  /*14d0*/  BRA `(.L_x_5168) ;  /* 0x0000000800307947 */ /* 0x000fec0003800000 */
.L_x_5176:
        /* <DEDUP_REMOVED lines=26> */
.L_x_5179:
        /* <DEDUP_REMOVED lines=13> */
.L_x_5178:
[----:B------:R-:W2:Y:S02]  /*1750*/  LDG.E.U16 R4, desc[UR36][R4.64] ;  /* 0x0000002404047981 */ /* 0x000ea4000c1e1500 */
[----:B--2---:R-:W-:Y:S01]  /*1760*/  IMAD.U32 R23, R4, 0x10000, RZ ;  /* 0x0001000004177824 */ /* 0x004fe200078e00ff */
[----:B------:R-:W-:Y:S06]  /*1770*/  BRA `(.L_x_5168) ;  /* 0x0000000400887947 */ /* 0x000fec0003800000 */
.L_x_5175:
        /* <DEDUP_REMOVED lines=11> */
.L_x_5182:
        /* <DEDUP_REMOVED lines=20> */
.L_x_5184:
[----:B------:R-:W-:Y:S05]  /*1970*/  BSYNC B0 ;  /* 0x0000000000007941 */ /* 0x000fea0003800000 */
.L_x_5183:
[----:B------:R-:W-:Y:S01]  /*1980*/  IMAD.SHL.U32 R3, R3, 0x100000, RZ ;  /* 0x0010000003037824 */ /* 0x000fe200078e00ff */
[----:B------:R-:W-:-:S04]  /*1990*/  LEA R0, R0, 0x3b800000, 0x17 ;  /* 0x3b80000000007811 */ /* 0x000fc800078eb8ff */
[----:B------:R-:W-:Y:S01]  /*19a0*/  LOP3.LUT R23, R0, R3, R23, 0xfe, !PT ;  /* 0x0000000300177212 */ /* 0x000fe200078efe17 */
[----:B------:R-:W-:Y:S06]  /*19b0*/  BRA `(.L_x_5168) ;  /* 0x0000000000f87947 */ /* 0x000fec0003800000 */
.L_x_5181:
        /* <DEDUP_REMOVED lines=20> */
.L_x_5186:
[----:B------:R-:W-:Y:S05]  /*1b00*/  BSYNC B0 ;  /* 0x0000000000007941 */ /* 0x000fea0003800000 */
.L_x_5185:
[----:B------:R-:W-:Y:S01]  /*1b10*/  IMAD.SHL.U32 R3, R3, 0x200000, RZ ;  /* 0x0020000003037824 */ /* 0x000fe200078e00ff */
[----:B------:R-:W-:-:S04]  /*1b20*/  LEA R0, R0, 0x37800000, 0x17 ;  /* 0x3780000000007811 */ /* 0x000fc800078eb8ff */
[----:B------:R-:W-:Y:S01]  /*1b30*/  LOP3.LUT R23, R0, R3, R23, 0xfe, !PT ;  /* 0x0000000300177212 */ /* 0x000fe200078efe17 */
[----:B------:R-:W-:Y:S06]  /*1b40*/  BRA `(.L_x_5168) ;  /* 0x0000000000947947 */ /* 0x000fec0003800000 */
.L_x_5180:
        /* <DEDUP_REMOVED lines=14> */
.L_x_5167:
        /* <DEDUP_REMOVED lines=16> */
.L_x_5189:
[----:B------:R-:W-:Y:S01]  /*1d30*/  IMAD.MOV.U32 R23, RZ, RZ, RZ ;  /* 0x000000ffff177224 */ /* 0x000fe200078e00ff */
[----:B------:R-:W-:Y:S06]  /*1d40*/  BRA `(.L_x_5168) ;  /* 0x0000000000147947 */ /* 0x000fec0003800000 */
.L_x_5188:
[----:B------:R-:W2:Y:S02]  /*1d50*/  LDG.E.64 R4, desc[UR36][R4.64] ;  /* 0x0000002404047981 */ /* 0x000ea4000c1e1b00 */
[----:B--2---:R0:W2:Y:S01]  /*1d60*/  I2F.U64 R23, R4 ;  /* 0x0000000400177312 */ /* 0x0040a20000301000 */
[----:B------:R-:W-:Y:S05]  /*1d70*/  BRA `(.L_x_5168) ;  /* 0x0000000000087947 */ /* 0x000fea0003800000 */
.L_x_5187:
[----:B------:R-:W2:Y:S02]  /*1d80*/  LDG.E R4, desc[UR36][R4.64] ;  /* 0x0000002404047981 */ /* 0x000ea4000c1e1900 */
[----:B--2---:R-:W-:-:S07]  /*1d90*/  I2FP.F32.U32 R23, R4 ;  /* 0x0000000400177245 */ /* 0x004fce0000201000 */
.L_x_5168:
[----:B------:R-:W-:Y:S05]  /*1da0*/  BSYNC B6 ;  /* 0x0000000000067941 */ /* 0x000fea0003800000 */
.L_x_5162:
[----:B------:R-:W-:-:S07]  /*1db0*/  VIADD R16, R16, 0x80 ;  /* 0x0000008010107836 */ /* 0x000fce0000000000 */
.L_x_5161:
[----:B------:R-:W-:Y:S05]  /*1dc0*/  BSYNC B7 ;  /* 0x0000000000077941 */ /* 0x000fea0003800000 */
.L_x_5160:
[----:B------:R-:W-:Y:S01]  /*1dd0*/  ISETP.GE.AND P0, PT, R16, R17, PT ;  /* 0x000000111000720c */ /* 0x000fe20003f06270 */
[----:B------:R-:W-:Y:S01]  /*1de0*/  BSSY B7, `(.L_x_5190) ;  /* 0x00000ea000077945 */ /* 0x000fe20003800000 */
[----:B------:R-:W-:Y:S02]  /*1df0*/  IMAD.MOV.U32 R18, RZ, RZ, RZ ;  /* 0x000000ffff127224 */ /* 0x000fe400078e00ff */
[----:B------:R-:W-:-:S09]  /*1e00*/  IMAD.MOV.U32 R24, RZ, RZ, RZ ;  /* 0x000000ffff187224 */ /* 0x000fd200078e00ff */
[----:B------:R-:W-:Y:S05]  /*1e10*/  @P0 BRA `(.L_x_5191) ;  /* 0x0000000c00980947 */ /* 0x000fea0003800000 */
[----:B0-2-4-:R-:W0:Y:S01]  /*1e20*/  LDC.64 R4, c[0x0][0x228] ;  /* 0x00008a00ff047b82 */ /* 0x015e220000000a00 */
        /* <DEDUP_REMOVED lines=21> */
.L_x_5196:
[----:B------:R-:W2:Y:S02]  /*1f80*/  LDG.E.U8 R4, desc[UR36][R4.64] ;  /* 0x0000002404047981 */ /* 0x000ea4000c1e1100 */
[----:B--2---:R-:W-:Y:S01]  /*1f90*/  I2FP.F32.U32 R24, R4 ;  /* 0x0000000400187245 */ /* 0x004fe20000201000 */
[----:B------:R-:W-:Y:S06]  /*1fa0*/  BRA `(.L_x_5198) ;  /* 0x0000000c002c7947 */ /* 0x000fec0003800000 */
.L_x_5195:
        /* <DEDUP_REMOVED lines=9> */
.L_x_5200:
[----:B------:R-:W2:Y:S02]  /*2040*/  LDG.E R4, desc[UR36][R4.64] ;  /* 0x0000002404047981 */ /* 0x000ea4000c1e1900 */
[----:B--2---:R-:W-:Y:S01]  /*2050*/  I2FP.F32.S32 R24, R4 ;  /* 0x0000000400187245 */ /* 0x004fe20000201400 */
[----:B------:R-:W-:Y:S06]  /*2060*/  BRA `(.L_x_5198) ;  /* 0x0000000800fc7947 */ /* 0x000fec0003800000 */
.L_x_5199:
[----:B------:R-:W2:Y:S02]  /*2070*/  LDG.E.U16 R4, desc[UR36][R4.64] ;  /* 0x0000002404047981 */ /* 0x000ea4000c1e1500 */
[----:B--2---:R4:W0:Y:S01]  /*2080*/  I2F.S16 R24, R4 ;  /* 0x0000000400187306 */ /* 0x0048220000101400 */
[----:B------:R-:W-:Y:S05]  /*2090*/  BRA `(.L_x_5198) ;  /* 0x0000000800f07947 */ /* 0x000fea0003800000 */
.L_x_5194:
        /* <DEDUP_REMOVED lines=8> */
.L_x_5202:
[----:B------:R-:W2:Y:S02]  /*2120*/  LDG.E.U16 R4, desc[UR36][R4.64] ;  /* 0x0000002404047981 */ /* 0x000ea4000c1e1500 */
[----:B--2---:R-:W-:Y:S01]  /*2130*/  HADD2.F32 R24, -RZ, R4.H0_H0 ;  /* 0x20000004ff187230 */ /* 0x004fe20000004100 */
[----:B------:R-:W-:Y:S06]  /*2140*/  BRA `(.L_x_5198) ;  /* 0x0000000800c47947 */ /* 0x000fec0003800000 */
.L_x_5201:
        /* <DEDUP_REMOVED lines=8> */
.L_x_5204:
[----:B------:R-:W2:Y:S02]  /*21d0*/  LDG.E.U16 R4, desc[UR36][R4.64] ;  /* 0x0000002404047981 */ /* 0x000ea4000c1e1500 */
[----:B--2---:R-:W-:Y:S01]  /*21e0*/  HADD2.F32 R24, -RZ, R4.H0_H0 ;  /* 0x20000004ff187230 */ /* 0x004fe20000004100 */
[----:B------:R-:W-:Y:S06]  /*21f0*/  BRA `(.L_x_5198) ;  /* 0x0000000800987947 */ /* 0x000fec0003800000 */
.L_x_5203:
[----:B------:R-:W2:Y:S01]  /*2200*/  LDG.E.64 R4, desc[UR36][R4.64] ;  /* 0x0000002404047981 */ /* 0x000ea2000c1e1b00 */
[----:B------:R-:W-:Y:S01]  /*2210*/  UMOV UR4, 0xf0000000 ;  /* 0xf000000000047882 */ /* 0x000fe20000000000 */
[----:B------:R-:W-:Y:S01]  /*2220*/  UMOV UR5, 0x380fffff ;  /* 0x380fffff00057882 */ /* 0x000fe20000000000 */
[----:B--2---:R-:W0:Y:S01]  /*2230*/  F2F.F32.F64 R24, R4 ;  /* 0x0000000400187310 */ /* 0x004e220000301000 */
[----:B------:R-:W-:-:S14]  /*2240*/  DSETP.GEU.AND P0, PT, |R4|, UR4, PT ;  /* 0x0000000404007e2a */ /* 0x000fdc000bf0e200 */
[----:B0-----:R-:W-:Y:S01]  /*2250*/  @!P0 FMUL R24, R24, 1.175494350822287508e-38 ;  /* 0x0080000018188820 */ /* 0x001fe20000400000 */
[----:B------:R-:W-:Y:S06]  /*2260*/  BRA `(.L_x_5198) ;  /* 0x00000008007c7947 */ /* 0x000fec0003800000 */
.L_x_5193:
        /* <DEDUP_REMOVED lines=12> */
.L_x_5207:
[----:B------:R-:W2:Y:S01]  /*2330*/  LDG.E.64 R4, desc[UR36][R4.64] ;  /* 0x0000002404047981 */ /* 0x000ea2000c1e1b00 */
[----:B------:R-:W-:Y:S01]  /*2340*/  UMOV UR4, 0xf0000000 ;  /* 0xf000000000047882 */ /* 0x000fe20000000000 */
[----:B------:R-:W-:Y:S01]  /*2350*/  UMOV UR5, 0x380fffff ;  /* 0x380fffff00057882 */ /* 0x000fe20000000000 */
[----:B--2---:R-:W0:Y:S01]  /*2360*/  F2F.F32.F64 R24, R4 ;  /* 0x0000000400187310 */ /* 0x004e220000301000 */
[----:B------:R-:W-:-:S14]  /*2370*/  DSETP.GEU.AND P0, PT, |R4|, UR4, PT ;  /* 0x0000000404007e2a */ /* 0x000fdc000bf0e200 */
[----:B0-----:R-:W-:Y:S01]  /*2380*/  @!P0 FMUL R24, R24, 1.175494350822287508e-38 ;  /* 0x0080000018188820 */ /* 0x001fe20000400000 */
[----:B------:R-:W-:Y:S06]  /*2390*/  BRA `(.L_x_5198) ;  /* 0x0000000800307947 */ /* 0x000fec0003800000 */
.L_x_5206:
        /* <DEDUP_REMOVED lines=26> */
.L_x_5209:
        /* <DEDUP_REMOVED lines=13> */
.L_x_5208:
[----:B------:R-:W2:Y:S02]  /*2610*/  LDG.E.U16 R4, desc[UR36][R4.64] ;  /* 0x0000002404047981 */ /* 0x000ea4000c1e1500 */
[----:B--2---:R-:W-:Y:S01]  /*2620*/  IMAD.U32 R24, R4, 0x10000, RZ ;  /* 0x0001000004187824 */ /* 0x004fe200078e00ff */
[----:B------:R-:W-:Y:S06]  /*2630*/  BRA `(.L_x_5198) ;  /* 0x0000000400887947 */ /* 0x000fec0003800000 */
.L_x_5205:
        /* <DEDUP_REMOVED lines=11> */
.L_x_5212:
        /* <DEDUP_REMOVED lines=20> */
.L_x_5214:
[----:B------:R-:W-:Y:S05]  /*2830*/  BSYNC B0 ;  /* 0x0000000000007941 */ /* 0x000fea0003800000 */
.L_x_5213:
[----:B------:R-:W-:Y:S01]  /*2840*/  IMAD.SHL.U32 R3, R3, 0x100000, RZ ;  /* 0x0010000003037824 */ /* 0x000fe200078e00ff */
[----:B------:R-:W-:-:S04]  /*2850*/  LEA R5, R0, 0x3b800000, 0x17 ;  /* 0x3b80000000057811 */ /* 0x000fc800078eb8ff */
[----:B------:R-:W-:Y:S01]  /*2860*/  LOP3.LUT R24, R5, R3, R24, 0xfe, !PT ;  /* 0x0000000305187212 */ /* 0x000fe200078efe18 */
[----:B------:R-:W-:Y:S06]  /*2870*/  BRA `(.L_x_5198) ;  /* 0x0000000000f87947 */ /* 0x000fec0003800000 */
.L_x_5211:
        /* <DEDUP_REMOVED lines=20> */
.L_x_5216:
[----:B------:R-:W-:Y:S05]  /*29c0*/  BSYNC B0 ;  /* 0x0000000000007941 */ /* 0x000fea0003800000 */
.L_x_5215:
[----:B------:R-:W-:Y:S01]  /*29d0*/  IMAD.SHL.U32 R3, R3, 0x200000, RZ ;  /* 0x0020000003037824 */ /* 0x000fe200078e00ff */
[----:B------:R-:W-:-:S04]  /*29e0*/  LEA R5, R0, 0x37800000, 0x17 ;  /* 0x3780000000057811 */ /* 0x000fc800078eb8ff */
[----:B------:R-:W-:Y:S01]  /*29f0*/  LOP3.LUT R24, R5, R3, R24, 0xfe, !PT ;  /* 0x0000000305187212 */ /* 0x000fe200078efe18 */
[----:B------:R-:W-:Y:S06]  /*2a00*/  BRA `(.L_x_5198) ;  /* 0x0000000000947947 */ /* 0x000fec0003800000 */
.L_x_5210:
        /* <DEDUP_REMOVED lines=14> */
.L_x_5197:
        /* <DEDUP_REMOVED lines=16> */
.L_x_5219:
[----:B------:R-:W-:Y:S01]  /*2bf0*/  IMAD.MOV.U32 R24, RZ, RZ, RZ ;  /* 0x000000ffff187224 */ /* 0x000fe200078e00ff */
[----:B------:R-:W-:Y:S06]  /*2c00*/  BRA `(.L_x_5198) ;  /* 0x0000000000147947 */ /* 0x000fec0003800000 */
.L_x_5218:
[----:B------:R-:W2:Y:S02]  /*2c10*/  LDG.E.64 R24, desc[UR36][R4.64] ;  /* 0x0000002404187981 */ /* 0x000ea4000c1e1b00 */
[----:B--2---:R0:W2:Y:S01]  /*2c20*/  I2F.U64 R24, R24 ;  /* 0x0000001800187312 */ /* 0x0040a20000301000 */
[----:B------:R-:W-:Y:S05]  /*2c30*/  BRA `(.L_x_5198) ;  /* 0x0000000000087947 */ /* 0x000fea0003800000 */
.L_x_5217:
[----:B------:R-:W2:Y:S02]  /*2c40*/  LDG.E R4, desc[UR36][R4.64] ;  /* 0x0000002404047981 */ /* 0x000ea4000c1e1900 */
[----:B--2---:R-:W-:-:S07]  /*2c50*/  I2FP.F32.U32 R24, R4 ;  /* 0x0000000400187245 */ /* 0x004fce0000201000 */
.L_x_5198:
[----:B------:R-:W-:Y:S05]  /*2c60*/  BSYNC B6 ;  /* 0x0000000000067941 */ /* 0x000fea0003800000 */
.L_x_5192:
[----:B------:R-:W-:-:S07]  /*2c70*/  VIADD R16, R16, 0x80 ;  /* 0x0000008010107836 */ /* 0x000fce0000000000 */
.L_x_5191:
[----:B------:R-:W-:Y:S05]  /*2c80*/  BSYNC B7 ;  /* 0x0000000000077941 */ /* 0x000fea0003800000 */
.L_x_5190:
[----:B------:R-:W-:Y:S01]  /*2c90*/  ISETP.GE.AND P0, PT, R16, R17, PT ;  /* 0x000000111000720c */ /* 0x000fe20003f06270 */
[----:B------:R-:W-:-:S12]  /*2ca0*/  BSSY B6, `(.L_x_5220) ;  /* 0x00000e1000067945 */ /* 0x000fd80003800000 */
[----:B------:R-:W-:Y:S05]  /*2cb0*/  @P0 BRA `(.L_x_5221) ;  /* 0x0000000c007c0947 */ /* 0x000fea0003800000 */
[----:B0-2-4-:R-:W0:Y:S01]  /*2cc0*/  LDC.64 R4, c[0x0][0x228] ;  /* 0x00008a00ff047b82 */ /* 0x015e220000000a00 */
        /* <DEDUP_REMOVED lines=19> */
.L_x_5225:
[----:B------:R-:W2:Y:S02]  /*2e00*/  LDG.E.U8 R4, desc[UR36][R4.64] ;  /* 0x0000002404047981 */ /* 0x000ea4000c1e1100 */
[----:B--2---:R-:W-:Y:S01]  /*2e10*/  I2FP.F32.U32 R18, R4 ;  /* 0x0000000400127245 */ /* 0x004fe20000201000 */
[----:B------:R-:W-:Y:S06]  /*2e20*/  BRA `(.L_x_5221) ;  /* 0x0000000c00207947 */ /* 0x000fec0003800000 */
.L_x_5224:
        /* <DEDUP_REMOVED lines=9> */
.L_x_5228:
[----:B------:R-:W2:Y:S02]  /*2ec0*/  LDG.E R4, desc[UR36][R4.64] ;  /* 0x0000002404047981 */ /* 0x000ea4000c1e1900 */
[----:B--2---:R-:W-:Y:S01]  /*2ed0*/  I2FP.F32.S32 R18, R4 ;  /* 0x0000000400127245 */ /* 0x004fe20000201400 */
[----:B------:R-:W-:Y:S06]  /*2ee0*/  BRA `(.L_x_5221) ;  /* 0x0000000800f07947 */ /* 0x000fec0003800000 */
.L_x_5227:
[----:B------:R-:W2:Y:S02]  /*2ef0*/  LDG.E.U16 R4, desc[UR36][R4.64] ;  /* 0x0000002404047981 */ /* 0x000ea4000c1e1500 */
[----:B--2---:R0:W2:Y:S01]  /*2f00*/  I2F.S16 R18, R4 ;  /* 0x0000000400127306 */ /* 0x0040a20000101400 */
[----:B------:R-:W-:Y:S05]  /*2f10*/  BRA `(.L_x_5221) ;  /* 0x0000000800e47947 */ /* 0x000fea0003800000 */
.L_x_5223:
        /* <DEDUP_REMOVED lines=8> */
.L_x_5230:
[----:B------:R-:W2:Y:S02]  /*2fa0*/  LDG.E.U16 R4, desc[UR36][R4.64] ;  /* 0x0000002404047981 */ /* 0x000ea4000c1e1500 */
[----:B--2---:R-:W-:Y:S01]  /*2fb0*/  HADD2.F32 R18, -RZ, R4.H0_H0 ;  /* 0x20000004ff127230 */ /* 0x004fe20000004100 */
[----:B------:R-:W-:Y:S06]  /*2fc0*/  BRA `(.L_x_5221) ;  /* 0x0000000800b87947 */ /* 0x000fec0003800000 */
.L_x_5229:
        /* <DEDUP_REMOVED lines=8> */
.L_x_5232:
[----:B------:R-:W2:Y:S02]  /*3050*/  LDG.E.U16 R4, desc[UR36][R4.64] ;  /* 0x0000002404047981 */ /* 0x000ea4000c1e1500 */
[----:B--2---:R-:W-:Y:S01]  /*3060*/  HADD2.F32 R18, -RZ, R4.H0_H0 ;  /* 0x20000004ff127230 */ /* 0x004fe20000004100 */
[----:B------:R-:W-:Y:S06]  /*3070*/  BRA `(.L_x_5221) ;  /* 0x00000008008c7947 */ /* 0x000fec0003800000 */
.L_x_5231:
[----:B------:R-:W2:Y:S01]  /*3080*/  LDG.E.64 R4, desc[UR36][R4.64] ;  /* 0x0000002404047981 */ /* 0x000ea2000c1e1b00 */
[----:B------:R-:W-:Y:S01]  /*3090*/  UMOV UR4, 0xf0000000 ;  /* 0xf000000000047882 */ /* 0x000fe20000000000 */
[----:B------:R-:W-:Y:S01]  /*30a0*/  UMOV UR5, 0x380fffff ;  /* 0x380fffff00057882 */ /* 0x000fe20000000000 */
[----:B--2---:R-:W0:Y:S01]  /*30b0*/  F2F.F32.F64 R18, R4 ;  /* 0x0000000400127310 */ /* 0x004e220000301000 */
[----:B------:R-:W-:-:S14]  /*30c0*/  DSETP.GEU.AND P0, PT, |R4|, UR4, PT ;  /* 0x0000000404007e2a */ /* 0x000fdc000bf0e200 */
[----:B0-----:R-:W-:Y:S01]  /*30d0*/  @!P0 FMUL R18, R18, 1.175494350822287508e-38 ;  /* 0x0080000012128820 */ /* 0x001fe20000400000 */
[----:B------:R-:W-:Y:S06]  /*30e0*/  BRA `(.L_x_5221) ;  /* 0x0000000800707947 */ /* 0x000fec0003800000 */
.L_x_5222:
        /* <DEDUP_REMOVED lines=12> */
.L_x_5235:
[----:B------:R-:W2:Y:S01]  /*31b0*/  LDG.E.64 R4, desc[UR36][R4.64] ;  /* 0x0000002404047981 */ /* 0x000ea2000c1e1b00 */
[----:B------:R-:W-:Y:S01]  /*31c0*/  UMOV UR4, 0xf0000000 ;  /* 0xf000000000047882 */ /* 0x000fe20000000000 */
[----:B------:R-:W-:Y:S01]  /*31d0*/  UMOV UR5, 0x380fffff ;  /* 0x380fffff00057882 */ /* 0x000fe20000000000 */
[----:B--2---:R-:W0:Y:S01]  /*31e0*/  F2F.F32.F64 R18, R4 ;  /* 0x0000000400127310 */ /* 0x004e220000301000 */
[----:B------:R-:W-:-:S14]  /*31f0*/  DSETP.GEU.AND P0, PT, |R4|, UR4, PT ;  /* 0x0000000404007e2a */ /* 0x000fdc000bf0e200 */
[----:B0-----:R-:W-:Y:S01]  /*3200*/  @!P0 FMUL R18, R18, 1.175494350822287508e-38 ;  /* 0x0080000012128820 */ /* 0x001fe20000400000 */
[----:B------:R-:W-:Y:S06]  /*3210*/  BRA `(.L_x_5221) ;  /* 0x0000000800247947 */ /* 0x000fec0003800000 */
.L_x_5234:
        /* <DEDUP_REMOVED lines=26> */
.L_x_5237:
        /* <DEDUP_REMOVED lines=13> */
.L_x_5236:
[----:B------:R-:W2:Y:S02]  /*3490*/  LDG.E.U16 R4, desc[UR36][R4.64] ;  /* 0x0000002404047981 */ /* 0x000ea4000c1e1500 */
[----:B--2---:R-:W-:Y:S01]  /*34a0*/  IMAD.U32 R18, R4, 0x10000, RZ ;  /* 0x0001000004127824 */ /* 0x004fe200078e00ff */
[----:B------:R-:W-:Y:S06]  /*34b0*/  BRA `(.L_x_5221) ;  /* 0x00000004007c7947 */ /* 0x000fec0003800000 */
.L_x_5233:
        /* <DEDUP_REMOVED lines=11> */
.L_x_5240:
        /* <DEDUP_REMOVED lines=19> */
.L_x_5242:
[----:B------:R-:W-:Y:S05]  /*36a0*/  BSYNC B0 ;  /* 0x0000000000007941 */ /* 0x000fea0003800000 */
.L_x_5241:
[----:B------:R-:W-:Y:S01]  /*36b0*/  IMAD.SHL.U32 R3, R3, 0x100000, RZ ;  /* 0x0010000003037824 */ /* 0x000fe200078e00ff */
[----:B------:R-:W-:-:S04]  /*36c0*/  LEA R5, R0, 0x3b800000, 0x17 ;  /* 0x3b80000000057811 */ /* 0x000fc800078eb8ff */
[----:B------:R-:W-:Y:S01]  /*36d0*/  LOP3.LUT R18, R5, R3, R18, 0xfe, !PT ;  /* 0x0000000305127212 */ /* 0x000fe200078efe12 */
[----:B------:R-:W-:Y:S06]  /*36e0*/  BRA `(.L_x_5221) ;  /* 0x0000000000f07947 */ /* 0x000fec0003800000 */
.L_x_5239:
        /* <DEDUP_REMOVED lines=19> */
.L_x_5244:
[----:B------:R-:W-:Y:S05]  /*3820*/  BSYNC B0 ;  /* 0x0000000000007941 */ /* 0x000fea0003800000 */
.L_x_5243:
[----:B------:R-:W-:Y:S01]  /*3830*/  IMAD.SHL.U32 R3, R3, 0x200000, RZ ;  /* 0x0020000003037824 */ /* 0x000fe200078e00ff */
[----:B------:R-:W-:-:S04]  /*3840*/  LEA R5, R0, 0x37800000, 0x17 ;  /* 0x3780000000057811 */ /* 0x000fc800078eb8ff */
[----:B------:R-:W-:Y:S01]  /*3850*/  LOP3.LUT R18, R5, R3, R18, 0xfe, !PT ;  /* 0x0000000305127212 */ /* 0x000fe200078efe12 */
[----:B------:R-:W-:Y:S06]  /*3860*/  BRA `(.L_x_5221) ;  /* 0x0000000000907947 */ /* 0x000fec0003800000 */
.L_x_5238:
        /* <DEDUP_REMOVED lines=14> */
.L_x_5226:
        /* <DEDUP_REMOVED lines=16> */
.L_x_5247:
[----:B------:R-:W-:Y:S05]  /*3a50*/  BRA `(.L_x_5221) ;  /* 0x0000000000147947 */ /* 0x000fea0003800000 */
.L_x_5246:
[----:B------:R-:W2:Y:S02]  /*3a60*/  LDG.E.64 R18, desc[UR36][R4.64] ;  /* 0x0000002404127981 */ /* 0x000ea4000c1e1b00 */
[----:B--2---:R0:W2:Y:S01]  /*3a70*/  I2F.U64 R18, R18 ;  /* 0x0000001200127312 */ /* 0x0040a20000301000 */
[----:B------:R-:W-:Y:S05]  /*3a80*/  BRA `(.L_x_5221) ;  /* 0x0000000000087947 */ /* 0x000fea0003800000 */
.L_x_5245:
[----:B------:R-:W2:Y:S02]  /*3a90*/  LDG.E R4, desc[UR36][R4.64] ;  /* 0x0000002404047981 */ /* 0x000ea4000c1e1900 */
[----:B--2---:R-:W-:-:S07]  /*3aa0*/  I2FP.F32.U32 R18, R4 ;  /* 0x0000000400127245 */ /* 0x004fce0000201000 */
.L_x_5221:
[----:B------:R-:W-:Y:S05]  /*3ab0*/  BSYNC B6 ;  /* 0x0000000000067941 */ /* 0x000fea0003800000 */
.L_x_5220:
[----:B0-----:R-:W0:Y:S01]  /*3ac0*/  S2R R19, SR_TID.X ;  /* 0x0000000000137919 */ /* 0x001e220000002100 */
[----:B------:R-:W1:Y:S01]  /*3ad0*/  LDC R3, c[0x0][0x218] ;  /* 0x00008600ff037b82 */ /* 0x000e620000000800 */
[----:B------:R-:W-:Y:S07]  /*3ae0*/  BSSY B6, `(.L_x_5248) ;  /* 0x00000f2000067945 */ /* 0x000fee0003800000 */
[----:B------:R-:W0:Y:S01]  /*3af0*/  LDC.U8 R16, c[0x0][0x23c] ;  /* 0x00008f00ff107b82 */ /* 0x000e220000000000 */
[----:B-12345:R-:W-:-:S02]  /*3b00*/  LOP3.LUT R4, R22, 0x80000000, R3, 0xb8, !PT ;  /* 0x8000000016047812 */ /* 0x03efc400078eb803 */
[--C-:B------:R-:W-:Y:S02]  /*3b10*/  LOP3.LUT R22, R23, 0x80000000, R3.reuse, 0xb8, !PT ;  /* 0x8000000017167812 */ /* 0x100fe400078eb803 */
[--C-:B------:R-:W-:Y:S02]  /*3b20*/  LOP3.LUT R24, R24, 0x80000000, R3.reuse, 0xb8, !PT ;  /* 0x8000000018187812 */ /* 0x100fe400078eb803 */
[----:B------:R-:W-:Y:S02]  /*3b30*/  LOP3.LUT R18, R18, 0x80000000, R3, 0xb8, !PT ;  /* 0x8000000012127812 */ /* 0x000fe400078eb803 */
[----:B0-----:R-:W-:-:S13]  /*3b40*/  ISETP.GE.AND P0, PT, R19, R17, PT ;  /* 0x000000111300720c */ /* 0x001fda0003f06270 */
        /* <DEDUP_REMOVED lines=23> */
.L_x_5253:
[----:B------:R-:W0:Y:S02]  /*3cc0*/  F2I.S64.TRUNC R4, R4 ;  /* 0x0000000400047311 */ /* 0x000e24000020d900 */
[----:B0-----:R-:W-:-:S05]  /*3cd0*/  IMAD.MOV.U32 R3, RZ, RZ, R4 ;  /* 0x000000ffff037224 */ /* 0x001fca00078e0004 */
[----:B------:R0:W-:Y:S01]  /*3ce0*/  STG.E.U8 desc[UR36][R8.64], R3 ;  /* 0x0000000308007986 */ /* 0x0001e2000c101124 */
[----:B------:R-:W-:Y:S05]  /*3cf0*/  BRA `(.L_x_5249) ;  /* 0x0000000c00407947 */ /* 0x000fea0003800000 */
.L_x_5252:
        /* <DEDUP_REMOVED lines=9> */
.L_x_5256:
[----:B------:R-:W0:Y:S02]  /*3d90*/  F2I.FTZ.TRUNC.NTZ R3, R4 ;  /* 0x0000000400037305 */ /* 0x000e24000021f100 */
[----:B0-----:R0:W-:Y:S01]  /*3da0*/  STG.E desc[UR36][R8.64], R3 ;  /* 0x0000000308007986 */ /* 0x0011e2000c101924 */
[----:B------:R-:W-:Y:S05]  /*3db0*/  BRA `(.L_x_5249) ;  /* 0x0000000c00107947 */ /* 0x000fea0003800000 */
.L_x_5255:
[----:B------:R-:W0:Y:S02]  /*3dc0*/  F2I.FTZ.TRUNC.NTZ R3, R4 ;  /* 0x0000000400037305 */ /* 0x000e24000021f100 */
[----:B0-----:R0:W-:Y:S01]  /*3dd0*/  STG.E.U16 desc[UR36][R8.64], R3 ;  /* 0x0000000308007986 */ /* 0x0011e2000c101524 */
[----:B------:R-:W-:Y:S05]  /*3de0*/  BRA `(.L_x_5249) ;  /* 0x0000000c00047947 */ /* 0x000fea0003800000 */
.L_x_5251:
        /* <DEDUP_REMOVED lines=8> */
.L_x_5258:
[----:B------:R-:W-:-:S05]  /*3e70*/  F2FP.F16.F32.PACK_AB R4, RZ, R4 ;  /* 0x00000004ff04723e */ /* 0x000fca00000000ff */
[----:B------:R0:W-:Y:S01]  /*3e80*/  STG.E.U16 desc[UR36][R8.64], R4 ;  /* 0x0000000408007986 */ /* 0x0001e2000c101524 */
[----:B------:R-:W-:Y:S05]  /*3e90*/  BRA `(.L_x_5249) ;  /* 0x0000000800d87947 */ /* 0x000fea0003800000 */
.L_x_5257:
        /* <DEDUP_REMOVED lines=9> */
.L_x_5260:
[----:B------:R-:W-:-:S04]  /*3f30*/  F2FP.F16.F32.PACK_AB R3, RZ, R4 ;  /* 0x00000004ff03723e */ /* 0x000fc800000000ff */
[----:B------:R-:W-:-:S05]  /*3f40*/  PRMT R3, R3, 0x5410, RZ ;  /* 0x0000541003037816 */ /* 0x000fca00000000ff */
[----:B------:R0:W-:Y:S01]  /*3f50*/  STG.E desc[UR36][R8.64], R3 ;  /* 0x0000000308007986 */ /* 0x0001e2000c101924 */
[----:B------:R-:W-:Y:S05]  /*3f60*/  BRA `(.L_x_5249) ;  /* 0x0000000800a47947 */ /* 0x000fea0003800000 */
.L_x_5259:
[----:B------:R-:W-:-:S06]  /*3f70*/  FMUL.FTZ R4, R4, 1 ;  /* 0x3f80000004047820 */ /* 0x000fcc0000410000 */
[----:B------:R-:W0:Y:S02]  /*3f80*/  F2F.F64.F32 R4, R4 ;  /* 0x0000000400047310 */ /* 0x000e240000201800 */
[----:B0-----:R0:W-:Y:S01]  /*3f90*/  STG.E.64 desc[UR36][R8.64], R4 ;  /* 0x0000000408007986 */ /* 0x0011e2000c101b24 */
[----:B------:R-:W-:Y:S05]  /*3fa0*/  BRA `(.L_x_5249) ;  /* 0x0000000800947947 */ /* 0x000fea0003800000 */
.L_x_5250:
        /* <DEDUP_REMOVED lines=12> */
.L_x_5263:
[----:B------:R-:W-:Y:S01]  /*4070*/  FMUL.FTZ R4, R4, 1 ;  /* 0x3f80000004047820 */ /* 0x000fe20000410000 */
[----:B------:R-:W-:-:S05]  /*4080*/  CS2R R6, SRZ ;  /* 0x0000000000067805 */ /* 0x000fca000001ff00 */
[----:B------:R-:W0:Y:S02]  /*4090*/  F2F.F64.F32 R4, R4 ;  /* 0x0000000400047310 */ /* 0x000e240000201800 */
[----:B0-----:R0:W-:Y:S01]  /*40a0*/  STG.E.128 desc[UR36][R8.64], R4 ;  /* 0x0000000408007986 */ /* 0x0011e2000c101d24 */
[----:B------:R-:W-:Y:S05]  /*40b0*/  BRA `(.L_x_5249) ;  /* 0x0000000800507947 */ /* 0x000fea0003800000 */
.L_x_5262:
        /* <DEDUP_REMOVED lines=20> */
.L_x_5267:
[----:B------:R-:W-:Y:S05]  /*4200*/  BSYNC B0 ;  /* 0x0000000000007941 */ /* 0x000fea0003800000 */
.L_x_5266:
[----:B------:R-:W-:-:S05]  /*4210*/  LOP3.LUT R5, R0, R5, RZ, 0xfc, !PT ;  /* 0x0000000500057212 */ /* 0x000fca00078efcff */
[----:B------:R0:W-:Y:S01]  /*4220*/  STG.E.U8 desc[UR36][R8.64], R5 ;  /* 0x0000000508007986 */ /* 0x0001e2000c101124 */
[----:B------:R-:W-:Y:S05]  /*4230*/  BRA `(.L_x_5249) ;  /* 0x0000000400f07947 */ /* 0x000fea0003800000 */
.L_x_5265:
        /* <DEDUP_REMOVED lines=12> */
.L_x_5269:
[----:B------:R-:W-:Y:S01]  /*4300*/  IMAD.MOV.U32 R0, RZ, RZ, 0x7f ;  /* 0x0000007fff007424 */ /* 0x000fe200078e00ff */
[----:B------:R-:W-:-:S04]  /*4310*/  ISETP.GT.U32.AND P0, PT, R5, 0x7f800000, PT ;  /* 0x7f8000000500780c */ /* 0x000fc80003f04070 */
[----:B------:R-:W-:-:S09]  /*4320*/  SEL R0, R0, 0x7c, P0 ;  /* 0x0000007c00007807 */ /* 0x000fd20000000000 */
.L_x_5270:
[----:B------:R-:W-:Y:S05]  /*4330*/  BSYNC B0 ;  /* 0x0000000000007941 */ /* 0x000fea0003800000 */
.L_x_5268:
[----:B------:R-:W-:-:S04]  /*4340*/  LOP3.LUT R4, R4, 0x80000000, RZ, 0xc0, !PT ;  /* 0x8000000004047812 */ /* 0x000fc800078ec0ff */
[----:B------:R-:W-:-:S04]  /*4350*/  SHF.R.U32.HI R3, RZ, 0x18, R4 ;  /* 0x00000018ff037819 */ /* 0x000fc80000011604 */
[----:B------:R-:W-:-:S05]  /*4360*/  LOP3.LUT R3, R0, R3, RZ, 0xfc, !PT ;  /* 0x0000000300037212 */ /* 0x000fca00078efcff */
[----:B------:R0:W-:Y:S01]  /*4370*/  STG.E.U8 desc[UR36][R8.64], R3 ;  /* 0x0000000308007986 */ /* 0x0001e2000c101124 */
[----:B------:R-:W-:Y:S05]  /*4380*/  BRA `(.L_x_5249) ;  /* 0x00000004009c7947 */ /* 0x000fea0003800000 */
.L_x_5264:
[----:B------:R-:W-:-:S05]  /*4390*/  F2FP.BF16.F32.PACK_AB R4, RZ, R4 ;  /* 0x00000004ff04723e */ /* 0x000fca00000010ff */
[----:B------:R0:W-:Y:S01]  /*43a0*/  STG.E.U16 desc[UR36][R8.64], R4 ;  /* 0x0000000408007986 */ /* 0x0001e2000c101524 */
[----:B------:R-:W-:Y:S05]  /*43b0*/  BRA `(.L_x_5249) ;  /* 0x0000000400907947 */ /* 0x000fea0003800000 */
.L_x_5261:
        /* <DEDUP_REMOVED lines=11> */
.L_x_5273:
        /* <DEDUP_REMOVED lines=16> */
.L_x_5276:
[----:B------:R-:W-:-:S04]  /*4570*/  LOP3.LUT R4, R4, 0x80000000, RZ, 0xc0, !PT ;  /* 0x8000000004047812 */ /* 0x000fc800078ec0ff */
[----:B------:R-:W-:-:S04]  /*4580*/  SHF.R.U32.HI R4, RZ, 0x18, R4 ;  /* 0x00000018ff047819 */ /* 0x000fc80000011604 */
[----:B------:R-:W-:-:S04]  /*4590*/  LOP3.LUT R3, R3, R4, RZ, 0xfc, !PT ;  /* 0x0000000403037212 */ /* 0x000fc800078efcff */
[----:B------:R-:W-:-:S07]  /*45a0*/  PRMT R0, R3, 0x7610, R0 ;  /* 0x0000761003007816 */ /* 0x000fce0000000000 */
.L_x_5275:
[----:B------:R-:W-:Y:S05]  /*45b0*/  BSYNC B0 ;  /* 0x0000000000007941 */ /* 0x000fea0003800000 */
.L_x_5274:
[----:B------:R3:W-:Y:S01]  /*45c0*/  STG.E.U8 desc[UR36][R8.64], R0 ;  /* 0x0000000008007986 */ /* 0x0007e2000c101124 */
[----:B------:R-:W-:Y:S05]  /*45d0*/  BRA `(.L_x_5249) ;  /* 0x0000000400087947 */ /* 0x000fea0003800000 */
.L_x_5272:
        /* <DEDUP_REMOVED lines=16> */
.L_x_5279:
[----:B------:R-:W-:-:S04]  /*46e0*/  LOP3.LUT R4, R4, 0x80000000, RZ, 0xc0, !PT ;  /* 0x8000000004047812 */ /* 0x000fc800078ec0ff */
[----:B------:R-:W-:-:S04]  /*46f0*/  SHF.R.U32.HI R4, RZ, 0x18, R4 ;  /* 0x00000018ff047819 */ /* 0x000fc80000011604 */
[----:B------:R-:W-:-:S04]  /*4700*/  LOP3.LUT R3, R3, R4, RZ, 0xfc, !PT ;  /* 0x0000000403037212 */ /* 0x000fc800078efcff */
[----:B------:R-:W-:-:S07]  /*4710*/  PRMT R0, R3, 0x7610, R0 ;  /* 0x0000761003007816 */ /* 0x000fce0000000000 */
.L_x_5278:
[----:B------:R-:W-:Y:S05]  /*4720*/  BSYNC B0 ;  /* 0x0000000000007941 */ /* 0x000fea0003800000 */
.L_x_5277:
[----:B------:R0:W-:Y:S01]  /*4730*/  STG.E.U8 desc[UR36][R8.64], R0 ;  /* 0x0000000008007986 */ /* 0x0001e2000c101124 */
[----:B------:R-:W-:Y:S05]  /*4740*/  BRA `(.L_x_5249) ;  /* 0x0000000000ac7947 */ /* 0x000fea0003800000 */
.L_x_5271:
        /* <DEDUP_REMOVED lines=21> */
.L_x_5254:
        /* <DEDUP_REMOVED lines=16> */
.L_x_5282:
[----:B------:R-:W-:Y:S05]  /*49a0*/  BRA `(.L_x_5249) ;  /* 0x0000000000147947 */ /* 0x000fea0003800000 */
.L_x_5281:
[----:B------:R-:W0:Y:S02]  /*49b0*/  F2I.U64.TRUNC R4, R4 ;  /* 0x0000000400047311 */ /* 0x000e24000020d800 */
[----:B0-----:R2:W-:Y:S01]  /*49c0*/  STG.E.64 desc[UR36][R8.64], R4 ;  /* 0x0000000408007986 */ /* 0x0015e2000c101b24 */
[----:B------:R-:W-:Y:S05]  /*49d0*/  BRA `(.L_x_5249) ;  /* 0x0000000000087947 */ /* 0x000fea0003800000 */
.L_x_5280:
[----:B------:R-:W0:Y:S02]  /*49e0*/  F2I.FTZ.U32.TRUNC.NTZ R3, R4 ;  /* 0x0000000400037305 */ /* 0x000e24000021f000 */
[----:B0-----:R0:W-:Y:S02]  /*49f0*/  STG.E desc[UR36][R8.64], R3 ;  /* 0x0000000308007986 */ /* 0x0011e4000c101924 */
.L_x_5249:
[----:B------:R-:W-:Y:S05]  /*4a00*/  BSYNC B6 ;  /* 0x0000000000067941 */ /* 0x000fea0003800000 */
.L_x_5248:
        /* <DEDUP_REMOVED lines=24> */
.L_x_5288:
[----:B------:R-:W0:Y:S02]  /*4b90*/  F2I.S64.TRUNC R22, R22 ;  /* 0x0000001600167311 */ /* 0x000e24000020d900 */
[----:B0-----:R-:W-:-:S05]  /*4ba0*/  IMAD.MOV.U32 R3, RZ, RZ, R22 ;  /* 0x000000ffff037224 */ /* 0x001fca00078e0016 */
[----:B------:R0:W-:Y:S01]  /*4bb0*/  STG.E.U8 desc[UR36][R8.64], R3 ;  /* 0x0000000308007986 */ /* 0x0001e2000c101124 */
[----:B------:R-:W-:Y:S05]  /*4bc0*/  BRA `(.L_x_5290) ;  /* 0x0000000c00407947 */ /* 0x000fea0003800000 */
.L_x_5287:
        /* <DEDUP_REMOVED lines=9> */
.L_x_5292:
[----:B------:R-:W0:Y:S02]  /*4c60*/  F2I.FTZ.TRUNC.NTZ R3, R22 ;  /* 0x0000001600037305 */ /* 0x000e24000021f100 */
[----:B0-----:R0:W-:Y:S01]  /*4c70*/  STG.E desc[UR36][R8.64], R3 ;  /* 0x0000000308007986 */ /* 0x0011e2000c101924 */
[----:B------:R-:W-:Y:S05]  /*4c80*/  BRA `(.L_x_5290) ;  /* 0x0000000c00107947 */ /* 0x000fea0003800000 */
.L_x_5291:
[----:B------:R-:W0:Y:S02]  /*4c90*/  F2I.FTZ.TRUNC.NTZ R3, R22 ;  /* 0x0000001600037305 */ /* 0x000e24000021f100 */
[----:B0-----:R0:W-:Y:S01]  /*4ca0*/  STG.E.U16 desc[UR36][R8.64], R3 ;  /* 0x0000000308007986 */ /* 0x0011e2000c101524 */
[----:B------:R-:W-:Y:S05]  /*4cb0*/  BRA `(.L_x_5290) ;  /* 0x0000000c00047947 */ /* 0x000fea0003800000 */
.L_x_5286:
        /* <DEDUP_REMOVED lines=8> */
.L_x_5294:
[----:B------:R-:W-:-:S05]  /*4d40*/  F2FP.F16.F32.PACK_AB R22, RZ, R22 ;  /* 0x00000016ff16723e */ /* 0x000fca00000000ff */
[----:B------:R0:W-:Y:S01]  /*4d50*/  STG.E.U16 desc[UR36][R8.64], R22 ;  /* 0x0000001608007986 */ /* 0x0001e2000c101524 */
[----:B------:R-:W-:Y:S05]  /*4d60*/  BRA `(.L_x_5290) ;  /* 0x0000000800d87947 */ /* 0x000fea0003800000 */
.L_x_5293:
        /* <DEDUP_REMOVED lines=9> */
.L_x_5296:
[----:B------:R-:W-:-:S04]  /*4e00*/  F2FP.F16.F32.PACK_AB R3, RZ, R22 ;  /* 0x00000016ff03723e */ /* 0x000fc800000000ff */
[----:B------:R-:W-:-:S05]  /*4e10*/  PRMT R3, R3, 0x5410, RZ ;  /* 0x0000541003037816 */ /* 0x000fca00000000ff */
[----:B------:R0:W-:Y:S01]  /*4e20*/  STG.E desc[UR36][R8.64], R3 ;  /* 0x0000000308007986 */ /* 0x0001e2000c101924 */
[----:B------:R-:W-:Y:S05]  /*4e30*/  BRA `(.L_x_5290) ;  /* 0x0000000800a47947 */ /* 0x000fea0003800000 */
.L_x_5295:
[----:B------:R-:W-:-:S06]  /*4e40*/  FMUL.FTZ R4, R22, 1 ;  /* 0x3f80000016047820 */ /* 0x000fcc0000410000 */
[----:B------:R-:W0:Y:S02]  /*4e50*/  F2F.F64.F32 R4, R4 ;  /* 0x0000000400047310 */ /* 0x000e240000201800 */
[----:B0-----:R0:W-:Y:S01]  /*4e60*/  STG.E.64 desc[UR36][R8.64], R4 ;  /* 0x0000000408007986 */ /* 0x0011e2000c101b24 */
[----:B------:R-:W-:Y:S05]  /*4e70*/  BRA `(.L_x_5290) ;  /* 0x0000000800947947 */ /* 0x000fea0003800000 */
.L_x_5285:
        /* <DEDUP_REMOVED lines=12> */
.L_x_5299:
[----:B------:R-:W-:Y:S01]  /*4f40*/  FMUL.FTZ R4, R22, 1 ;  /* 0x3f80000016047820 */ /* 0x000fe20000410000 */
[----:B------:R-:W-:-:S05]  /*4f50*/  CS2R R6, SRZ ;  /* 0x0000000000067805 */ /* 0x000fca000001ff00 */
[----:B------:R-:W0:Y:S02]  /*4f60*/  F2F.F64.F32 R4, R4 ;  /* 0x0000000400047310 */ /* 0x000e240000201800 */
[----:B0-----:R0:W-:Y:S01]  /*4f70*/  STG.E.128 desc[UR36][R8.64], R4 ;  /* 0x0000000408007986 */ /* 0x0011e2000c101d24 */
[----:B------:R-:W-:Y:S05]  /*4f80*/  BRA `(.L_x_5290) ;  /* 0x0000000800507947 */ /* 0x000fea0003800000 */
.L_x_5298:
        /* <DEDUP_REMOVED lines=20> */
.L_x_5303:
[----:B------:R-:W-:Y:S05]  /*50d0*/  BSYNC B0 ;  /* 0x0000000000007941 */ /* 0x000fea0003800000 */
.L_x_5302:
[----:B------:R-:W-:-:S05]  /*50e0*/  LOP3.LUT R5, R0, R5, RZ, 0xfc, !PT ;  /* 0x0000000500057212 */ /* 0x000fca00078efcff */
[----:B------:R0:W-:Y:S01]  /*50f0*/  STG.E.U8 desc[UR36][R8.64], R5 ;  /* 0x0000000508007986 */ /* 0x0001e2000c101124 */
[----:B------:R-:W-:Y:S05]  /*5100*/  BRA `(.L_x_5290) ;  /* 0x0000000400f07947 */ /* 0x000fea0003800000 */
.L_x_5301:
        /* <DEDUP_REMOVED lines=12> */
.L_x_5305:
[----:B------:R-:W-:Y:S01]  /*51d0*/  IMAD.MOV.U32 R0, RZ, RZ, 0x7f ;  /* 0x0000007fff007424 */ /* 0x000fe200078e00ff */
[----:B------:R-:W-:-:S04]  /*51e0*/  ISETP.GT.U32.AND P0, PT, R4, 0x7f800000, PT ;  /* 0x7f8000000400780c */ /* 0x000fc80003f04070 */
[----:B------:R-:W-:-:S09]  /*51f0*/  SEL R0, R0, 0x7c, P0 ;  /* 0x0000007c00007807 */ /* 0x000fd20000000000 */
.L_x_5306:
[----:B------:R-:W-:Y:S05]  /*5200*/  BSYNC B0 ;  /* 0x0000000000007941 */ /* 0x000fea0003800000 */
.L_x_5304:
[----:B------:R-:W-:-:S04]  /*5210*/  LOP3.LUT R22, R22, 0x80000000, RZ, 0xc0, !PT ;  /* 0x8000000016167812 */ /* 0x000fc800078ec0ff */
[----:B------:R-:W-:-:S04]  /*5220*/  SHF.R.U32.HI R3, RZ, 0x18, R22 ;  /* 0x00000018ff037819 */ /* 0x000fc80000011616 */
[----:B------:R-:W-:-:S05]  /*5230*/  LOP3.LUT R3, R0, R3, RZ, 0xfc, !PT ;  /* 0x0000000300037212 */ /* 0x000fca00078efcff */
[----:B------:R0:W-:Y:S01]  /*5240*/  STG.E.U8 desc[UR36][R8.64], R3 ;  /* 0x0000000308007986 */ /* 0x0001e2000c101124 */
[----:B------:R-:W-:Y:S05]  /*5250*/  BRA `(.L_x_5290) ;  /* 0x00000004009c7947 */ /* 0x000fea0003800000 */
.L_x_5300:
[----:B------:R-:W-:-:S05]  /*5260*/  F2FP.BF16.F32.PACK_AB R22, RZ, R22 ;  /* 0x00000016ff16723e */ /* 0x000fca00000010ff */
[----:B------:R0:W-:Y:S01]  /*5270*/  STG.E.U16 desc[UR36][R8.64], R22 ;  /* 0x0000001608007986 */ /* 0x0001e2000c101524 */
[----:B------:R-:W-:Y:S05]  /*5280*/  BRA `(.L_x_5290) ;  /* 0x0000000400907947 */ /* 0x000fea0003800000 */
.L_x_5297:
        /* <DEDUP_REMOVED lines=11> */
.L_x_5309:
        /* <DEDUP_REMOVED lines=16> */
.L_x_5312:
[----:B------:R-:W-:-:S04]  /*5440*/  LOP3.LUT R22, R22, 0x80000000, RZ, 0xc0, !PT ;  /* 0x8000000016167812 */ /* 0x000fc800078ec0ff */
[----:B------:R-:W-:-:S04]  /*5450*/  SHF.R.U32.HI R3, RZ, 0x18, R22 ;  /* 0x00000018ff037819 */ /* 0x000fc80000011616 */
[----:B------:R-:W-:-:S04]  /*5460*/  LOP3.LUT R0, R0, R3, RZ, 0xfc, !PT ;  /* 0x0000000300007212 */ /* 0x000fc800078efcff */
[----:B------:R-:W-:-:S07]  /*5470*/  PRMT R4, R0, 0x7610, R4 ;  /* 0x0000761000047816 */ /* 0x000fce0000000004 */
.L_x_5311:
[----:B------:R-:W-:Y:S05]  /*5480*/  BSYNC B0 ;  /* 0x0000000000007941 */ /* 0x000fea0003800000 */
.L_x_5310:
[----:B------:R3:W-:Y:S01]  /*5490*/  STG.E.U8 desc[UR36][R8.64], R4 ;  /* 0x0000000408007986 */ /* 0x0007e2000c101124 */
[----:B------:R-:W-:Y:S05]  /*54a0*/  BRA `(.L_x_5290) ;  /* 0x0000000400087947 */ /* 0x000fea0003800000 */
.L_x_5308:
        /* <DEDUP_REMOVED lines=16> */
.L_x_5315:
[----:B------:R-:W-:-:S04]  /*55b0*/  LOP3.LUT R22, R22, 0x80000000, RZ, 0xc0, !PT ;  /* 0x8000000016167812 */ /* 0x000fc800078ec0ff */
[----:B------:R-:W-:-:S04]  /*55c0*/  SHF.R.U32.HI R3, RZ, 0x18, R22 ;  /* 0x00000018ff037819 */ /* 0x000fc80000011616 */
[----:B------:R-:W-:-:S04]  /*55d0*/  LOP3.LUT R0, R0, R3, RZ, 0xfc, !PT ;  /* 0x0000000300007212 */ /* 0x000fc800078efcff */
[----:B------:R-:W-:-:S07]  /*55e0*/  PRMT R4, R0, 0x7610, R4 ;  /* 0x0000761000047816 */ /* 0x000fce0000000004 */
.L_x_5314:
[----:B------:R-:W-:Y:S05]  /*55f0*/  BSYNC B0 ;  /* 0x0000000000007941 */ /* 0x000fea0003800000 */
.L_x_5313:
[----:B------:R0:W-:Y:S01]  /*5600*/  STG.E.U8 desc[UR36][R8.64], R4 ;  /* 0x0000000408007986 */ /* 0x0001e2000c101124 */
[----:B------:R-:W-:Y:S05]  /*5610*/  BRA `(.L_x_5290) ;  /* 0x0000000000ac7947 */ /* 0x000fea0003800000 */
.L_x_5307:
        /* <DEDUP_REMOVED lines=21> */
.L_x_5289:
        /* <DEDUP_REMOVED lines=16> */
.L_x_5318:
[----:B------:R-:W-:Y:S05]  /*5870*/  BRA `(.L_x_5290) ;  /* 0x0000000000147947 */ /* 0x000fea0003800000 */
.L_x_5317:
[----:B------:R-:W0:Y:S02]  /*5880*/  F2I.U64.TRUNC R22, R22 ;  /* 0x0000001600167311 */ /* 0x000e24000020d800 */
[----:B0-----:R2:W-:Y:S01]  /*5890*/  STG.E.64 desc[UR36][R8.64], R22 ;  /* 0x0000001608007986 */ /* 0x0015e2000c101b24 */
[----:B------:R-:W-:Y:S05]  /*58a0*/  BRA `(.L_x_5290) ;  /* 0x0000000000087947 */ /* 0x000fea0003800000 */
.L_x_5316:
[----:B------:R-:W0:Y:S02]  /*58b0*/  F2I.FTZ.U32.TRUNC.NTZ R3, R22 ;  /* 0x0000001600037305 */ /* 0x000e24000021f000 */
[----:B0-----:R0:W-:Y:S02]  /*58c0*/  STG.E desc[UR36][R8.64], R3 ;  /* 0x0000000308007986 */ /* 0x0011e4000c101924 */
.L_x_5290:
        /* <DEDUP_REMOVED lines=24> */
.L_x_5322:
[----:B------:R-:W0:Y:S02]  /*5a50*/  F2I.S64.TRUNC R24, R24 ;  /* 0x0000001800187311 */ /* 0x000e24000020d900 */
[----:B0-----:R-:W-:-:S05]  /*5a60*/  IMAD.MOV.U32 R3, RZ, RZ, R24 ;  /* 0x000000ffff037224 */ /* 0x001fca00078e0018 */
[----:B------:R0:W-:Y:S01]  /*5a70*/  STG.E.U8 desc[UR36][R8.64], R3 ;  /* 0x0000000308007986 */ /* 0x0001e2000c101124 */
[----:B------:R-:W-:Y:S05]  /*5a80*/  BRA `(.L_x_5324) ;  /* 0x0000000c00407947 */ /* 0x000fea0003800000 */
.L_x_5321:
        /* <DEDUP_REMOVED lines=9> */
.L_x_5326:
[----:B------:R-:W0:Y:S02]  /*5b20*/  F2I.FTZ.TRUNC.NTZ R3, R24 ;  /* 0x0000001800037305 */ /* 0x000e24000021f100 */
[----:B0-----:R3:W-:Y:S01]  /*5b30*/  STG.E desc[UR36][R8.64], R3 ;  /* 0x0000000308007986 */ /* 0x0017e2000c101924 */
[----:B------:R-:W-:Y:S05]  /*5b40*/  BRA `(.L_x_5324) ;  /* 0x0000000c00107947 */ /* 0x000fea0003800000 */
.L_x_5325:
[----:B------:R-:W0:Y:S02]  /*5b50*/  F2I.FTZ.TRUNC.NTZ R3, R24 ;  /* 0x0000001800037305 */ /* 0x000e24000021f100 */
[----:B0-----:R2:W-:Y:S01]  /*5b60*/  STG.E.U16 desc[UR36][R8.64], R3 ;  /* 0x0000000308007986 */ /* 0x0015e2000c101524 */
[----:B------:R-:W-:Y:S05]  /*5b70*/  BRA `(.L_x_5324) ;  /* 0x0000000c00047947 */ /* 0x000fea0003800000 */
.L_x_5320:
        /* <DEDUP_REMOVED lines=8> */
.L_x_5328:
[----:B------:R-:W-:-:S05]  /*5c00*/  F2FP.F16.F32.PACK_AB R24, RZ, R24 ;  /* 0x00000018ff18723e */ /* 0x000fca00000000ff */
[----:B------:R0:W-:Y:S01]  /*5c10*/  STG.E.U16 desc[UR36][R8.64], R24 ;  /* 0x0000001808007986 */ /* 0x0001e2000c101524 */
[----:B------:R-:W-:Y:S05]  /*5c20*/  BRA `(.L_x_5324) ;  /* 0x0000000800d87947 */ /* 0x000fea0003800000 */
.L_x_5327:
        /* <DEDUP_REMOVED lines=9> */
.L_x_5330:
[----:B------:R-:W-:-:S04]  /*5cc0*/  F2FP.F16.F32.PACK_AB R3, RZ, R24 ;  /* 0x00000018ff03723e */ /* 0x000fc800000000ff */
[----:B------:R-:W-:-:S05]  /*5cd0*/  PRMT R3, R3, 0x5410, RZ ;  /* 0x0000541003037816 */ /* 0x000fca00000000ff */
[----:B------:R0:W-:Y:S01]  /*5ce0*/  STG.E desc[UR36][R8.64], R3 ;  /* 0x0000000308007986 */ /* 0x0001e2000c101924 */
[----:B------:R-:W-:Y:S05]  /*5cf0*/  BRA `(.L_x_5324) ;  /* 0x0000000800a47947 */ /* 0x000fea0003800000 */
.L_x_5329:
[----:B------:R-:W-:-:S06]  /*5d00*/  FMUL.FTZ R4, R24, 1 ;  /* 0x3f80000018047820 */ /* 0x000fcc0000410000 */
[----:B------:R-:W0:Y:S02]  /*5d10*/  F2F.F64.F32 R4, R4 ;  /* 0x0000000400047310 */ /* 0x000e240000201800 */
[----:B0-----:R0:W-:Y:S01]  /*5d20*/  STG.E.64 desc[UR36][R8.64], R4 ;  /* 0x0000000408007986 */ /* 0x0011e2000c101b24 */
[----:B------:R-:W-:Y:S05]  /*5d30*/  BRA `(.L_x_5324) ;  /* 0x0000000800947947 */ /* 0x000fea0003800000 */
.L_x_5319:
        /* <DEDUP_REMOVED lines=12> */
.L_x_5333:
[----:B------:R-:W-:Y:S01]  /*5e00*/  FMUL.FTZ R4, R24, 1 ;  /* 0x3f80000018047820 */ /* 0x000fe20000410000 */
[----:B------:R-:W-:-:S05]  /*5e10*/  CS2R R6, SRZ ;  /* 0x0000000000067805 */ /* 0x000fca000001ff00 */
[----:B------:R-:W0:Y:S02]  /*5e20*/  F2F.F64.F32 R4, R4 ;  /* 0x0000000400047310 */ /* 0x000e240000201800 */
[----:B0-----:R0:W-:Y:S01]  /*5e30*/  STG.E.128 desc[UR36][R8.64], R4 ;  /* 0x0000000408007986 */ /* 0x0011e2000c101d24 */
[----:B------:R-:W-:Y:S05]  /*5e40*/  BRA `(.L_x_5324) ;  /* 0x0000000800507947 */ /* 0x000fea0003800000 */
.L_x_5332:
        /* <DEDUP_REMOVED lines=20> */
.L_x_5337:
[----:B------:R-:W-:Y:S05]  /*5f90*/  BSYNC B0 ;  /* 0x0000000000007941 */ /* 0x000fea0003800000 */
.L_x_5336:
[----:B------:R-:W-:-:S05]  /*5fa0*/  LOP3.LUT R5, R0, R5, RZ, 0xfc, !PT ;  /* 0x0000000500057212 */ /* 0x000fca00078efcff */
[----:B------:R0:W-:Y:S01]  /*5fb0*/  STG.E.U8 desc[UR36][R8.64], R5 ;  /* 0x0000000508007986 */ /* 0x0001e2000c101124 */
[----:B------:R-:W-:Y:S05]  /*5fc0*/  BRA `(.L_x_5324) ;  /* 0x0000000400f07947 */ /* 0x000fea0003800000 */
.L_x_5335:
        /* <DEDUP_REMOVED lines=12> */
.L_x_5339:
[----:B------:R-:W-:Y:S01]  /*6090*/  IMAD.MOV.U32 R0, RZ, RZ, 0x7f ;  /* 0x0000007fff007424 */ /* 0x000fe200078e00ff */
[----:B------:R-:W-:-:S04]  /*60a0*/  ISETP.GT.U32.AND P0, PT, R4, 0x7f800000, PT ;  /* 0x7f8000000400780c */ /* 0x000fc80003f04070 */
[----:B------:R-:W-:-:S09]  /*60b0*/  SEL R0, R0, 0x7c, P0 ;  /* 0x0000007c00007807 */ /* 0x000fd20000000000 */
.L_x_5340:
[----:B------:R-:W-:Y:S05]  /*60c0*/  BSYNC B0 ;  /* 0x0000000000007941 */ /* 0x000fea0003800000 */
.L_x_5338:
[----:B------:R-:W-:-:S04]  /*60d0*/  LOP3.LUT R24, R24, 0x80000000, RZ, 0xc0, !PT ;  /* 0x8000000018187812 */ /* 0x000fc800078ec0ff */
[----:B------:R-:W-:-:S04]  /*60e0*/  SHF.R.U32.HI R3, RZ, 0x18, R24 ;  /* 0x00000018ff037819 */ /* 0x000fc80000011618 */
[----:B------:R-:W-:-:S05]  /*60f0*/  LOP3.LUT R3, R0, R3, RZ, 0xfc, !PT ;  /* 0x0000000300037212 */ /* 0x000fca00078efcff */
[----:B------:R0:W-:Y:S01]  /*6100*/  STG.E.U8 desc[UR36][R8.64], R3 ;  /* 0x0000000308007986 */ /* 0x0001e2000c101124 */
[----:B------:R-:W-:Y:S05]  /*6110*/  BRA `(.L_x_5324) ;  /* 0x00000004009c7947 */ /* 0x000fea0003800000 */
.L_x_5334:
[----:B------:R-:W-:-:S05]  /*6120*/  F2FP.BF16.F32.PACK_AB R24, RZ, R24 ;  /* 0x00000018ff18723e */ /* 0x000fca00000010ff */
[----:B------:R0:W-:Y:S01]  /*6130*/  STG.E.U16 desc[UR36][R8.64], R24 ;  /* 0x0000001808007986 */ /* 0x0001e2000c101524 */
[----:B------:R-:W-:Y:S05]  /*6140*/  BRA `(.L_x_5324) ;  /* 0x0000000400907947 */ /* 0x000fea0003800000 */
.L_x_5331:
        /* <DEDUP_REMOVED lines=11> */
.L_x_5343:
        /* <DEDUP_REMOVED lines=16> */
.L_x_5346:
[----:B------:R-:W-:-:S04]  /*6300*/  LOP3.LUT R24, R24, 0x80000000, RZ, 0xc0, !PT ;  /* 0x8000000018187812 */ /* 0x000fc800078ec0ff */
[----:B------:R-:W-:-:S04]  /*6310*/  SHF.R.U32.HI R3, RZ, 0x18, R24 ;  /* 0x00000018ff037819 */ /* 0x000fc80000011618 */
[----:B------:R-:W-:-:S04]  /*6320*/  LOP3.LUT R0, R0, R3, RZ, 0xfc, !PT ;  /* 0x0000000300007212 */ /* 0x000fc800078efcff */
[----:B------:R-:W-:-:S07]  /*6330*/  PRMT R4, R0, 0x7610, R4 ;  /* 0x0000761000047816 */ /* 0x000fce0000000004 */
.L_x_5345:
[----:B------:R-:W-:Y:S05]  /*6340*/  BSYNC B0 ;  /* 0x0000000000007941 */ /* 0x000fea0003800000 */
.L_x_5344:
[----:B------:R0:W-:Y:S01]  /*6350*/  STG.E.U8 desc[UR36][R8.64], R4 ;  /* 0x0000000408007986 */ /* 0x0001e2000c101124 */
[----:B------:R-:W-:Y:S05]  /*6360*/  BRA `(.L_x_5324) ;  /* 0x0000000400087947 */ /* 0x000fea0003800000 */
.L_x_5342:
        /* <DEDUP_REMOVED lines=16> */
.L_x_5349:
[----:B------:R-:W-:-:S04]  /*6470*/  LOP3.LUT R24, R24, 0x80000000, RZ, 0xc0, !PT ;  /* 0x8000000018187812 */ /* 0x000fc800078ec0ff */
[----:B------:R-:W-:-:S04]  /*6480*/  SHF.R.U32.HI R3, RZ, 0x18, R24 ;  /* 0x00000018ff037819 */ /* 0x000fc80000011618 */
[----:B------:R-:W-:-:S04]  /*6490*/  LOP3.LUT R0, R0, R3, RZ, 0xfc, !PT ;  /* 0x0000000300007212 */ /* 0x000fc800078efcff */
[----:B------:R-:W-:-:S07]  /*64a0*/  PRMT R4, R0, 0x7610, R4 ;  /* 0x0000761000047816 */ /* 0x000fce0000000004 */
.L_x_5348:
[----:B------:R-:W-:Y:S05]  /*64b0*/  BSYNC B0 ;  /* 0x0000000000007941 */ /* 0x000fea0003800000 */
.L_x_5347:
[----:B------:R0:W-:Y:S01]  /*64c0*/  STG.E.U8 desc[UR36][R8.64], R4 ;  /* 0x0000000408007986 */ /* 0x0001e2000c101124 */
[----:B------:R-:W-:Y:S05]  /*64d0*/  BRA `(.L_x_5324) ;  /* 0x0000000000ac7947 */ /* 0x000fea0003800000 */
.L_x_5341:
        /* <DEDUP_REMOVED lines=21> */
.L_x_5323:
        /* <DEDUP_REMOVED lines=16> */
.L_x_5352:
[----:B------:R-:W-:Y:S05]  /*6730*/  BRA `(.L_x_5324) ;  /* 0x0000000000147947 */ /* 0x000fea0003800000 */
.L_x_5351:
[----:B------:R-:W0:Y:S02]  /*6740*/  F2I.U64.TRUNC R24, R24 ;  /* 0x0000001800187311 */ /* 0x000e24000020d800 */
[----:B0-----:R0:W-:Y:S01]  /*6750*/  STG.E.64 desc[UR36][R8.64], R24 ;  /* 0x0000001808007986 */ /* 0x0011e2000c101b24 */
[----:B------:R-:W-:Y:S05]  /*6760*/  BRA `(.L_x_5324) ;  /* 0x0000000000087947 */ /* 0x000fea0003800000 */
.L_x_5350:
[----:B------:R-:W0:Y:S02]  /*6770*/  F2I.FTZ.U32.TRUNC.NTZ R3, R24 ;  /* 0x0000001800037305 */ /* 0x000e24000021f000 */
[----:B0-----:R0:W-:Y:S02]  /*6780*/  STG.E desc[UR36][R8.64], R3 ;  /* 0x0000000308007986 */ /* 0x0011e4000c101924 */
.L_x_5324:
[----:B------:R-:W-:-:S07]  /*6790*/  VIADD R19, R19, 0x80 ;  /* 0x0000008013137836 */ /* 0x000fce0000000000 */
.L_x_5284:
[----:B------:R-:W-:Y:S05]  /*67a0*/  BSYNC B6 ;  /* 0x0000000000067941 */ /* 0x000fea0003800000 */
.L_x_5283:
[----:B------:R-:W-:-:S13]  /*67b0*/  ISETP.GE.AND P0, PT, R19, R17, PT ;  /* 0x000000111300720c */ /* 0x000fda0003f06270 */
[----:B------:R-:W-:Y:S05]  /*67c0*/  @P0 EXIT ;  /* 0x000000000000094d */ /* 0x000fea0003800000 */
[----:B0-23--:R-:W0:Y:S01]  /*67d0*/  LDC.64 R4, c[0x0][0x220] ;  /* 0x00008800ff047b82 */ /* 0x00de220000000a00 */
[----:B------:R-:W-:Y:S01]  /*67e0*/  PRMT R0, R16, 0x9910, RZ ;  /* 0x0000991010007816 */ /* 0x000fe200000000ff */
[----:B------:R-:W-:Y:S01]  /*67f0*/  IMAD R2, R2, 0x200, R19 ;  /* 0x0000020002027824 */ /* 0x000fe200078e0213 */
[----:B------:R-:W-:Y:S02]  /*6800*/  ULDC UR4, c[0x0][0x240] ;  /* 0x0000900000047ab9 */ /* 0x000fe40000000800 */
[----:B------:R-:W-:Y:S01]  /*6810*/  ISETP.GT.AND P1, PT, R0, 0x9, PT ;  /* 0x000000090000780c */ /* 0x000fe20003f24270 */
[----:B-1--4-:R-:W-:-:S05]  /*6820*/  IMAD R3, R2, UR4, RZ ;  /* 0x0000000402037c24 */ /* 0x012fca000f8e02ff */
        /* <DEDUP_REMOVED lines=14> */
.L_x_5356:
[----:B------:R-:W0:Y:S02]  /*6910*/  F2I.S64.TRUNC R18, R18 ;  /* 0x0000001200127311 */ /* 0x000e24000020d900 */
[----:B0-----:R-:W-:-:S05]  /*6920*/  IMAD.MOV.U32 R5, RZ, RZ, R18 ;  /* 0x000000ffff057224 */ /* 0x001fca00078e0012 */
[----:B------:R-:W-:Y:S01]  /*6930*/  STG.E.U8 desc[UR36][R2.64], R5 ;  /* 0x0000000502007986 */ /* 0x000fe2000c101124 */
[----:B------:R-:W-:Y:S05]  /*6940*/  EXIT ;  /* 0x000000000000794d */ /* 0x000fea0003800000 */
.L_x_5355:
        /* <DEDUP_REMOVED lines=9> */
.L_x_5359:
[----:B------:R-:W0:Y:S02]  /*69e0*/  F2I.FTZ.TRUNC.NTZ R5, R18 ;  /* 0x0000001200057305 */ /* 0x000e24000021f100 */
[----:B0-----:R-:W-:Y:S01]  /*69f0*/  STG.E desc[UR36][R2.64], R5 ;  /* 0x0000000502007986 */ /* 0x001fe2000c101924 */
[----:B------:R-:W-:Y:S05]  /*6a00*/  EXIT ;  /* 0x000000000000794d */ /* 0x000fea0003800000 */
.L_x_5358:
[----:B------:R-:W0:Y:S02]  /*6a10*/  F2I.FTZ.TRUNC.NTZ R5, R18 ;  /* 0x0000001200057305 */ /* 0x000e24000021f100 */
[----:B0-----:R-:W-:Y:S01]  /*6a20*/  STG.E.U16 desc[UR36][R2.64], R5 ;  /* 0x0000000502007986 */ /* 0x001fe2000c101524 */
[----:B------:R-:W-:Y:S05]  /*6a30*/  EXIT ;  /* 0x000000000000794d */ /* 0x000fea0003800000 */
.L_x_5354:
        /* <DEDUP_REMOVED lines=8> */
.L_x_5361:
[----:B------:R-:W-:-:S05]  /*6ac0*/  F2FP.F16.F32.PACK_AB R18, RZ, R18 ;  /* 0x00000012ff12723e */ /* 0x000fca00000000ff */
[----:B------:R-:W-:Y:S01]  /*6ad0*/  STG.E.U16 desc[UR36][R2.64], R18 ;  /* 0x0000001202007986 */ /* 0x000fe2000c101524 */
[----:B------:R-:W-:Y:S05]  /*6ae0*/  EXIT ;  /* 0x000000000000794d */ /* 0x000fea0003800000 */
.L_x_5360:
        /* <DEDUP_REMOVED lines=9> */
.L_x_5363:
[----:B------:R-:W-:-:S04]  /*6b80*/  F2FP.F16.F32.PACK_AB R5, RZ, R18 ;  /* 0x00000012ff05723e */ /* 0x000fc800000000ff */
[----:B------:R-:W-:-:S05]  /*6b90*/  PRMT R5, R5, 0x5410, RZ ;  /* 0x0000541005057816 */ /* 0x000fca00000000ff */
[----:B------:R-:W-:Y:S01]  /*6ba0*/  STG.E desc[UR36][R2.64], R5 ;  /* 0x0000000502007986 */ /* 0x000fe2000c101924 */
[----:B------:R-:W-:Y:S05]  /*6bb0*/  EXIT ;  /* 0x000000000000794d */ /* 0x000fea0003800000 */
.L_x_5362:
[----:B------:R-:W-:-:S06]  /*6bc0*/  FMUL.FTZ R4, R18, 1 ;  /* 0x3f80000012047820 */ /* 0x000fcc0000410000 */
[----:B------:R-:W0:Y:S02]  /*6bd0*/  F2F.F64.F32 R4, R4 ;  /* 0x0000000400047310 */ /* 0x000e240000201800 */
[----:B0-----:R-:W-:Y:S01]  /*6be0*/  STG.E.64 desc[UR36][R2.64], R4 ;  /* 0x0000000402007986 */ /* 0x001fe2000c101b24 */
[----:B------:R-:W-:Y:S05]  /*6bf0*/  EXIT ;  /* 0x000000000000794d */ /* 0x000fea0003800000 */
.L_x_5353:
        /* <DEDUP_REMOVED lines=12> */
.L_x_5366:
[----:B------:R-:W-:Y:S01]  /*6cc0*/  FMUL.FTZ R4, R18, 1 ;  /* 0x3f80000012047820 */ /* 0x000fe20000410000 */
[----:B------:R-:W-:-:S05]  /*6cd0*/  CS2R R6, SRZ ;  /* 0x0000000000067805 */ /* 0x000fca000001ff00 */
[----:B------:R-:W0:Y:S02]  /*6ce0*/  F2F.F64.F32 R4, R4 ;  /* 0x0000000400047310 */ /* 0x000e240000201800 */
[----:B0-----:R-:W-:Y:S01]  /*6cf0*/  STG.E.128 desc[UR36][R2.64], R4 ;  /* 0x0000000402007986 */ /* 0x001fe2000c101d24 */
[----:B------:R-:W-:Y:S05]  /*6d00*/  EXIT ;  /* 0x000000000000794d */ /* 0x000fea0003800000 */
.L_x_5365:
        /* <DEDUP_REMOVED lines=20> */
.L_x_5370:
[----:B------:R-:W-:Y:S05]  /*6e50*/  BSYNC B0 ;  /* 0x0000000000007941 */ /* 0x000fea0003800000 */
.L_x_5369:
[----:B------:R-:W-:-:S05]  /*6e60*/  LOP3.LUT R7, R0, R7, RZ, 0xfc, !PT ;  /* 0x0000000700077212 */ /* 0x000fca00078efcff */
[----:B------:R-:W-:Y:S01]  /*6e70*/  STG.E.U8 desc[UR36][R2.64], R7 ;  /* 0x0000000702007986 */ /* 0x000fe2000c101124 */
[----:B------:R-:W-:Y:S05]  /*6e80*/  EXIT ;  /* 0x000000000000794d */ /* 0x000fea0003800000 */
.L_x_5368:
        /* <DEDUP_REMOVED lines=12> */
.L_x_5372:
[----:B------:R-:W-:Y:S01]  /*6f50*/  IMAD.MOV.U32 R0, RZ, RZ, 0x7f ;  /* 0x0000007fff007424 */ /* 0x000fe200078e00ff */
[----:B------:R-:W-:-:S04]  /*6f60*/  ISETP.GT.U32.AND P0, PT, R4, 0x7f800000, PT ;  /* 0x7f8000000400780c */ /* 0x000fc80003f04070 */
[----:B------:R-:W-:-:S09]  /*6f70*/  SEL R0, R0, 0x7c, P0 ;  /* 0x0000007c00007807 */ /* 0x000fd20000000000 */
.L_x_5373:
[----:B------:R-:W-:Y:S05]  /*6f80*/  BSYNC B0 ;  /* 0x0000000000007941 */ /* 0x000fea0003800000 */
.L_x_5371:
[----:B------:R-:W-:-:S04]  /*6f90*/  LOP3.LUT R18, R18, 0x80000000, RZ, 0xc0, !PT ;  /* 0x8000000012127812 */ /* 0x000fc800078ec0ff */
[----:B------:R-:W-:-:S04]  /*6fa0*/  SHF.R.U32.HI R5, RZ, 0x18, R18 ;  /* 0x00000018ff057819 */ /* 0x000fc80000011612 */
[----:B------:R-:W-:-:S05]  /*6fb0*/  LOP3.LUT R5, R0, R5, RZ, 0xfc, !PT ;  /* 0x0000000500057212 */ /* 0x000fca00078efcff */
[----:B------:R-:W-:Y:S01]  /*6fc0*/  STG.E.U8 desc[UR36][R2.64], R5 ;  /* 0x0000000502007986 */ /* 0x000fe2000c101124 */
[----:B------:R-:W-:Y:S05]  /*6fd0*/  EXIT ;  /* 0x000000000000794d */ /* 0x000fea0003800000 */
.L_x_5367:
[----:B------:R-:W-:-:S05]  /*6fe0*/  F2FP.BF16.F32.PACK_AB R18, RZ, R18 ;  /* 0x00000012ff12723e */ /* 0x000fca00000010ff */
[----:B------:R-:W-:Y:S01]  /*6ff0*/  STG.E.U16 desc[UR36][R2.64], R18 ;  /* 0x0000001202007986 */ /* 0x000fe2000c101524 */
[----:B------:R-:W-:Y:S05]  /*7000*/  EXIT ;  /* 0x000000000000794d */ /* 0x000fea0003800000 */
.L_x_5364:
        /* <DEDUP_REMOVED lines=11> */
.L_x_5376:
        /* <DEDUP_REMOVED lines=16> */
.L_x_5379:
[----:B------:R-:W-:-:S04]  /*71c0*/  LOP3.LUT R18, R18, 0x80000000, RZ, 0xc0, !PT ;  /* 0x8000000012127812 */ /* 0x000fc800078ec0ff */
[----:B------:R-:W-:-:S04]  /*71d0*/  SHF.R.U32.HI R5, RZ, 0x18, R18 ;  /* 0x00000018ff057819 */ /* 0x000fc80000011612 */
[----:B------:R-:W-:-:S04]  /*71e0*/  LOP3.LUT R4, R4, R5, RZ, 0xfc, !PT ;  /* 0x0000000504047212 */ /* 0x000fc800078efcff */
[----:B------:R-:W-:-:S07]  /*71f0*/  PRMT R0, R4, 0x7610, R0 ;  /* 0x0000761004007816 */ /* 0x000fce0000000000 */
.L_x_5378:
[----:B------:R-:W-:Y:S05]  /*7200*/  BSYNC B0 ;  /* 0x0000000000007941 */ /* 0x000fea0003800000 */
.L_x_5377:
[----:B------:R-:W-:Y:S01]  /*7210*/  STG.E.U8 desc[UR36][R2.64], R0 ;  /* 0x0000000002007986 */ /* 0x000fe2000c101124 */
[----:B------:R-:W-:Y:S05]  /*7220*/  EXIT ;  /* 0x000000000000794d */ /* 0x000fea0003800000 */
.L_x_5375:
        /* <DEDUP_REMOVED lines=16> */
.L_x_5382:
[----:B------:R-:W-:-:S04]  /*7330*/  LOP3.LUT R18, R18, 0x80000000, RZ, 0xc0, !PT ;  /* 0x8000000012127812 */ /* 0x000fc800078ec0ff */
[----:B------:R-:W-:-:S04]  /*7340*/  SHF.R.U32.HI R5, RZ, 0x18, R18 ;  /* 0x00000018ff057819 */ /* 0x000fc80000011612 */
[----:B------:R-:W-:-:S04]  /*7350*/  LOP3.LUT R4, R4, R5, RZ, 0xfc, !PT ;  /* 0x0000000504047212 */ /* 0x000fc800078efcff */
[----:B------:R-:W-:-:S07]  /*7360*/  PRMT R0, R4, 0x7610, R0 ;  /* 0x0000761004007816 */ /* 0x000fce0000000000 */
.L_x_5381:
[----:B------:R-:W-:Y:S05]  /*7370*/  BSYNC B0 ;  /* 0x0000000000007941 */ /* 0x000fea0003800000 */
.L_x_5380:
[----:B------:R-:W-:Y:S01]  /*7380*/  STG.E.U8 desc[UR36][R2.64], R0 ;  /* 0x0000000002007986 */ /* 0x000fe2000c101124 */
[----:B------:R-:W-:Y:S05]  /*7390*/  EXIT ;  /* 0x000000000000794d */ /* 0x000fea0003800000 */
.L_x_5374:
        /* <DEDUP_REMOVED lines=21> */
.L_x_5357:
        /* <DEDUP_REMOVED lines=16> */
.L_x_5385:
[----:B------:R-:W-:Y:S05]  /*75f0*/  EXIT ;  /* 0x000000000000794d */ /* 0x000fea0003800000 */
.L_x_5384:
[----:B------:R-:W0:Y:S02]  /*7600*/  F2I.U64.TRUNC R18, R18 ;  /* 0x0000001200127311 */ /* 0x000e24000020d800 */
[----:B0-----:R-:W-:Y:S01]  /*7610*/  STG.E.64 desc[UR36][R2.64], R18 ;  /* 0x0000001202007986 */ /* 0x001fe2000c101b24 */
[----:B------:R-:W-:Y:S05]  /*7620*/  EXIT ;  /* 0x000000000000794d */ /* 0x000fea0003800000 */
.L_x_5383:
[----:B------:R-:W0:Y:S02]  /*7630*/  F2I.FTZ.U32.TRUNC.NTZ R5, R18 ;  /* 0x0000001200057305 */ /* 0x000e24000021f000 */
[----:B0-----:R-:W-:Y:S01]  /*7640*/  STG.E desc[UR36][R2.64], R5 ;  /* 0x0000000502007986 */ /* 0x001fe2000c101924 */
[----:B------:R-:W-:Y:S05]  /*7650*/  EXIT ;  /* 0x000000000000794d */ /* 0x000fea0003800000 */
.L_x_5386:
        /* <DEDUP_REMOVED lines=10> */
.L_x_8059:


//--------------------- .text._ZN2at6native18elementwise_kernelILi128ELi2EZNS0_22gpu_kernel_impl_nocastINS0_13BUnaryFunctorIfffZZZNS0_20copysign_kernel_cudaERNS_18TensorIteratorBaseEENKUlvE_clEvENKUlvE0_clEvEUlffE_EEEEvS5_RKT_EUliE_EEviT1_ --------------------------
	.section	.text._ZN2at6native18elementwise_kernelILi128ELi2EZNS0_22gpu_kernel_impl_nocastINS0_13BUnaryFunctorIfffZZZNS0_20copysign_kernel_cudaERNS_18TensorIteratorBaseEENKUlvE_clEvENKUlvE0_clEvEUlffE_EEEEvS5_RKT_EUliE_EEviT1_,"ax",@progbits
	.align	128
        .global         _ZN2at6native18elementwise_kernelILi128ELi2EZNS0_22gpu_kernel_impl_nocastINS0_13BUnaryFunctorIfffZZZNS0_20copysign_kernel_cudaERNS_18TensorIteratorBaseEENKUlvE_clEvENKUlvE0_clEvEUlffE_EEEEvS5_RKT_EUliE_EEviT1_
        .type           _ZN2at6native18elementwise_kernelILi128ELi2EZNS0_22gpu_kernel_impl_nocastINS0_13BUnaryFunctorIfffZZZNS0_20copysign_kernel_cudaERNS_18TensorIteratorBaseEENKUlvE_clEvENKUlvE0_clEvEUlffE_EEEEvS5_RKT_EUliE_EEviT1_,@function
        .size           _ZN2at6native18elementwise_kernelILi128ELi2EZNS0_22gpu_kernel_impl_nocastINS0_13BUnaryFunctorIfffZZZNS0_20copysign_kernel_cudaERNS_18TensorIteratorBaseEENKUlvE_clEvENKUlvE0_clEvEUlffE_EEEEvS5_RKT_EUliE_EEviT1_,(.L_x_8060 - _ZN2at6native18elementwise_kernelILi128ELi2EZNS0_22gpu_kernel_impl_nocastINS0_13BUnaryFunctorIfffZZZNS0_20copysign_kernel_cudaERNS_18TensorIteratorBaseEENKUlvE_clEvENKUlvE0_clEvEUlffE_EEEEvS5_RKT_EUliE_EEviT1_)
        .other          _ZN2at6native18elementwise_kernelILi128ELi2EZNS0_22gpu_kernel_impl_nocastINS0_13BUnaryFunctorIfffZZZNS0_20copysign_kernel_cudaERNS_18TensorIteratorBaseEENKUlvE_clEvENKUlvE0_clEvEUlffE_EEEEvS5_RKT_EUliE_EEviT1_,@"STO_CUDA_ENTRY STV_DEFAULT"
_ZN2at6native18elementwise_kernelILi128ELi2EZNS0_22gpu_kernel_impl_nocastINS0_13BUnaryFunctorIfffZZZNS0_20copysign_kernel_cudaERNS_18TensorIteratorBaseEENKUlvE_clEvENKUlvE0_clEvEUlffE_EEEEvS5_RKT_EUliE_EEviT1_:
.text._ZN2at6native18elementwise_kernelILi128ELi2EZNS0_22gpu_kernel_impl_nocastINS0_13BUnaryFunctorIfffZZZNS0_20copysign_kernel_cudaERNS_18TensorIteratorBaseEENKUlvE_clEvENKUlvE0_clEvEUlffE_EEEEvS5_RKT_EUliE_EEviT1_:
        /* <DEDUP_REMOVED lines=298> */
[----:B------:R-:W-:-:S03]  /*12a0*/  @P0 IMAD.MOV.U32 R8, RZ, RZ, RZ ;  /* 0x000000ffff080224 */ /* 0x000fc600078e00ff */
        /* <DEDUP_REMOVED lines=13> */
.L_x_5389:
[----:B------:R-:W-:Y:S01]  /*1380*/  ULDC.64 UR8, c[0x0][0x418] ;  /* 0x0001060000087ab9 */ /* 0x000fe20000000a00 */
[----:B------:R-:W0:Y:S01]  /*1390*/  LDC R9, c[0x0][0x424] ;  /* 0x00010900ff097b82 */ /* 0x000e220000000800 */
[----:B------:R-:W-:-:S04]  /*13a0*/  IADD3 R4, P0, R2, UR8, RZ ;  /* 0x0000000802047c10 */ /* 0x000fc8000ff1e0ff */
[----:B------:R-:W-:Y:S01]  /*13b0*/  IADD3.X R5, RZ, UR9, RZ, P0, !PT ;  /* 0x00000009ff057c10 */ /* 0x000fe200087fe4ff */
[----:B------:R-:W-:-:S04]  /*13c0*/  ULDC.64 UR8, c[0x0][0x410] ;  /* 0x0001040000087ab9 */ /* 0x000fc80000000a00 */
[----:B------:R-:W0:Y:S01]  /*13d0*/  LDG.E R4, desc[UR4][R4.64] ;  /* 0x0000000404047981 */ /* 0x000e22000c1e1900 */
[----:B------:R-:W-:Y:S02]  /*13e0*/  IADD3 R2, P0, R3, UR8, RZ ;  /* 0x0000000803027c10 */ /* 0x000fe4000ff1e0ff */
[----:B------:R-:W-:Y:S02]  /*13f0*/  IADD3 R7, R0, 0x80, RZ ;  /* 0x0000008000077810 */ /* 0x000fe40007ffe0ff */
[----:B------:R-:W-:Y:S02]  /*1400*/  IADD3.X R3, RZ, UR9, RZ, P0, !PT ;  /* 0x00000009ff037c10 */ /* 0x000fe400087fe4ff */
[----:B0-----:R-:W-:-:S05]  /*1410*/  LOP3.LUT R9, R4, 0x80000000, R9, 0xb8, !PT ;  /* 0x8000000004097812 */ /* 0x001fca00078eb809 */
[----:B------:R0:W-:Y:S02]  /*1420*/  STG.E desc[UR4][R2.64], R9 ;  /* 0x0000000902007986 */ /* 0x0001e4000c101904 */
.L_x_5388:
[----:B------:R-:W-:Y:S05]  /*1430*/  BSYNC B0 ;  /* 0x0000000000007941 */ /* 0x000fea0003800000 */
.L_x_5387:
[----:B------:R-:W-:-:S13]  /*1440*/  ISETP.GE.AND P0, PT, R7, UR6, PT ;  /* 0x0000000607007c0c */ /* 0x000fda000bf06270 */
[----:B------:R-:W-:Y:S05]  /*1450*/  @P0 EXIT ;  /* 0x000000000000094d */ /* 0x000fea0003800000 */
[----:B------:R-:W1:Y:S01]  /*1460*/  LDC R8, c[0x0][0x218] ;  /* 0x00008600ff087b82 */ /* 0x000e620000000800 */
[----:B0-----:R-:W-:Y:S01]  /*1470*/  HFMA2.MMA R3, -RZ, RZ, 0, 0 ;  /* 0x00000000ff037435 */ /* 0x001fe200000001ff */
[----:B------:R-:W-:Y:S02]  /*1480*/  MOV R0, RZ ;  /* 0x000000ff00007202 */ /* 0x000fe40000000f00 */
[----:B-1----:R-:W-:-:S13]  /*1490*/  ISETP.NE.AND P0, PT, R8, RZ, PT ;  /* 0x000000ff0800720c */ /* 0x002fda0003f05270 */
[----:B------:R-:W-:Y:S05]  /*14a0*/  @!P0 BRA `(.L_x_5390) ;  /* 0x0000001000a88947 */ /* 0x000fea0003800000 */
[----:B------:R-:W-:Y:S01]  /*14b0*/  MOV R2, RZ ;  /* 0x000000ff00027202 */ /* 0x000fe20000000f00 */
[----:B------:R-:W-:Y:S01]  /*14c0*/  ULDC.64 UR6, c[0x0][0x220] ;  /* 0x0000880000067ab9 */ /* 0x000fe20000000a00 */
[----:B------:R-:W-:Y:S02]  /*14d0*/  MOV R3, R7 ;  /* 0x0000000700037202 */ /* 0x000fe40000000f00 */
        /* <DEDUP_REMOVED lines=295> */
.L_x_5390:
[----:B------:R-:W-:Y:S01]  /*2750*/  ULDC.64 UR6, c[0x0][0x418] ;  /* 0x0001060000067ab9 */ /* 0x000fe20000000a00 */
[----:B------:R-:W0:Y:S01]  /*2760*/  LDC R7, c[0x0][0x424] ;  /* 0x00010900ff077b82 */ /* 0x000e220000000800 */
[----:B------:R-:W-:-:S04]  /*2770*/  IADD3 R4, P0, R0, UR6, RZ ;  /* 0x0000000600047c10 */ /* 0x000fc8000ff1e0ff */
[----:B------:R-:W-:Y:S01]  /*2780*/  IADD3.X R5, RZ, UR7, RZ, P0, !PT ;  /* 0x00000007ff057c10 */ /* 0x000fe200087fe4ff */
[----:B------:R-:W-:-:S04]  /*2790*/  ULDC.64 UR6, c[0x0][0x410] ;  /* 0x0001040000067ab9 */ /* 0x000fc80000000a00 */
[----:B------:R-:W0:Y:S01]  /*27a0*/  LDG.E R4, desc[UR4][R4.64] ;  /* 0x0000000404047981 */ /* 0x000e22000c1e1900 */
[----:B------:R-:W-:-:S04]  /*27b0*/  IADD3 R2, P0, R3, UR6, RZ ;  /* 0x0000000603027c10 */ /* 0x000fc8000ff1e0ff */
[----:B------:R-:W-:Y:S02]  /*27c0*/  IADD3.X R3, RZ, UR7, RZ, P0, !PT ;  /* 0x00000007ff037c10 */ /* 0x000fe400087fe4ff */
[----:B0-----:R-:W-:-:S05]  /*27d0*/  LOP3.LUT R7, R4, 0x80000000, R7, 0xb8, !PT ;  /* 0x8000000004077812 */ /* 0x001fca00078eb807 */
[----:B------:R-:W-:Y:S01]  /*27e0*/  STG.E desc[UR4][R2.64], R7 ;  /* 0x0000000702007986 */ /* 0x000fe2000c101904 */
[----:B------:R-:W-:Y:S05]  /*27f0*/  EXIT ;  /* 0x000000000000794d */ /* 0x000fea0003800000 */
.L_x_5391:
        /* <DEDUP_REMOVED lines=16> */
.L_x_8060:


//--------------------- .text._ZN2at6native27unrolled_elementwise_kernelINS0_13BUnaryFunctorIfffZZZNS0_20copysign_kernel_cudaERNS_18TensorIteratorBaseEENKUlvE_clEvENKUlvE0_clEvEUlffE_EESt5arrayIPcLm2EELi4E23TrivialOffsetCalculatorILi1EjESD_NS0_6memory15LoadWithoutCastENSE_16StoreWithoutCastEEEviT_T0_T2_T3_T4_T5_ --------------------------
	.section	.text._ZN2at6native27unrolled_elementwise_kernelINS0_13BUnaryFunctorIfffZZZNS0_20copysign_kernel_cudaERNS_18TensorIteratorBaseEENKUlvE_clEvENKUlvE0_clEvEUlffE_EESt5arrayIPcLm2EELi4E23TrivialOffsetCalculatorILi1EjESD_NS0_6memory15LoadWithoutCastENSE_16StoreWithoutCastEEEviT_T0_T2_T3_T4_T5_,"ax",@progbits
	.align	128
        .global         _ZN2at6native27unrolled_elementwise_kernelINS0_13BUnaryFunctorIfffZZZNS0_20copysign_kernel_cudaERNS_18TensorIteratorBaseEENKUlvE_clEvENKUlvE0_clEvEUlffE_EESt5arrayIPcLm2EELi4E23TrivialOffsetCalculatorILi1EjESD_NS0_6memory15LoadWithoutCastENSE_16StoreWithoutCastEEEviT_T0_T2_T3_T4_T5_
        .type           _ZN2at6native27unrolled_elementwise_kernelINS0_13BUnaryFunctorIfffZZZNS0_20copysign_kernel_cudaERNS_18TensorIteratorBaseEENKUlvE_clEvENKUlvE0_clEvEUlffE_EESt5arrayIPcLm2EELi4E23TrivialOffsetCalculatorILi1EjESD_NS0_6memory15LoadWithoutCastENSE_16StoreWithoutCastEEEviT_T0_T2_T3_T4_T5_,@function
        .size           _ZN2at6native27unrolled_elementwise_kernelINS0_13BUnaryFunctorIfffZZZNS0_20copysign_kernel_cudaERNS_18TensorIteratorBaseEENKUlvE_clEvENKUlvE0_clEvEUlffE_EESt5arrayIPcLm2EELi4E23TrivialOffsetCalculatorILi1EjESD_NS0_6memory15LoadWithoutCastENSE_16StoreWithoutCastEEEviT_T0_T2_T3_T4_T5_,(.L_x_8061 - _ZN2at6native27unrolled_elementwise_kernelINS0_13BUnaryFunctorIfffZZZNS0_20copysign_kernel_cudaERNS_18TensorIteratorBaseEENKUlvE_clEvENKUlvE0_clEvEUlffE_EESt5arrayIPcLm2EELi4E23TrivialOffsetCalculatorILi1EjESD_NS0_6memory15LoadWithoutCastENSE_16StoreWithoutCastEEEviT_T0_T2_T3_T4_T5_)
        .other          _ZN2at6native27unrolled_elementwise_kernelINS0_13BUnaryFunctorIfffZZZNS0_20copysign_kernel_cudaERNS_18TensorIteratorBaseEENKUlvE_clEvENKUlvE0_clEvEUlffE_EESt5arrayIPcLm2EELi4E23TrivialOffsetCalculatorILi1EjESD_NS0_6memory15LoadWithoutCastENSE_16StoreWithoutCastEEEviT_T0_T2_T3_T4_T5_,@"STO_CUDA_ENTRY STV_DEFAULT"
_ZN2at6native27unrolled_elementwise_kernelINS0_13BUnaryFunctorIfffZZZNS0_20copysign_kernel_cudaERNS_18TensorIteratorBaseEENKUlvE_clEvENKUlvE0_clEvEUlffE_EESt5arrayIPcLm2EELi4E23TrivialOffsetCalculatorILi1EjESD_NS0_6memory15LoadWithoutCastENSE_16StoreWithoutCastEEEviT_T0_T2_T3_T4_T5_:
.text._ZN2at6native27unrolled_elementwise_kernelINS0_13BUnaryFunctorIfffZZZNS0_20copysign_kernel_cudaERNS_18TensorIteratorBaseEENKUlvE_clEvENKUlvE0_clEvEUlffE_EESt5arrayIPcLm2EELi4E23TrivialOffsetCalculatorILi1EjESD_NS0_6memory15LoadWithoutCastENSE_16StoreWithoutCastEEEviT_T0_T2_T3_T4_T5_:
[----:B------:R-:W-:Y:S01]  /*0000*/  LDC R1, c[0x0][0x28] ;  /* 0x00000a00ff017b82 */ /* 0x000fe20000000800 */
[----:B------:R-:W0:Y:S07]  /*0010*/  S2R R0, SR_CTAID.X ;  /* 0x0000000000007919 */ /* 0x000e2e0000002500 */
[----:B------:R-:W0:Y:S01]  /*0020*/  LDC R5, c[0x0][0x210] ;  /* 0x00008400ff057b82 */ /* 0x000e220000000800 */
[----:B------:R-:W-:Y:S01]  /*0030*/  ULDC.64 UR4, c[0x0][0x208] ;  /* 0x0000820000047ab9 */ /* 0x000fe20000000a00 */
[----:B------:R-:W1:Y:S01]  /*0040*/  S2R R3, SR_TID.X ;  /* 0x0000000000037919 */ /* 0x000e620000002100 */
[----:B0-----:R-:W-:-:S02]  /*0050*/  IMAD R2, R0, -0x200, R5 ;  /* 0xfffffe0000027824 */ /* 0x001fc400078e0205 */
[----:B-1----:R-:W-:-:S03]  /*0060*/  VIADD R16, R3, 0x80 ;  /* 0x0000008003107836 */ /* 0x002fc60000000000 */
[----:B------:R-:W-:Y:S01]  /*0070*/  ISETP.GE.AND P0, PT, R3, R2, PT ;  /* 0x000000020300720c */ /* 0x000fe20003f06270 */
[----:B------:R-:W-:-:S12]  /*0080*/  IMAD.MOV.U32 R17, RZ, RZ, R3 ;  /* 0x000000ffff117224 */ /* 0x000fd800078e0003 */
[----:B------:R-:W-:Y:S01]  /*0090*/  @!P0 MOV R17, R16 ;  /* 0x0000001000118202 */ /* 0x000fe20000000f00 */
[----:B------:R-:W0:Y:S01]  /*00a0*/  @!P0 LDC.64 R8, c[0x0][0x228] ;  /* 0x00008a00ff088b82 */ /* 0x000e220000000a00 */
[----:B------:R-:W-:Y:S02]  /*00b0*/  @!P0 IMAD R5, R0, 0x200, R3 ;  /* 0x0000020000058824 */ /* 0x000fe400078e0203 */
[----:B------:R-:W-:-:S13]  /*00c0*/  ISETP.GE.AND P1, PT, R17, R2, PT ;  /* 0x000000021100720c */ /* 0x000fda0003f26270 */
[----:B------:R-:W-:Y:S01]  /*00d0*/  @!P1 IMAD R13, R0, 0x200, R17 ;  /* 0x00000200000d9824 */ /* 0x000fe200078e0211 */
[----:B------:R-:W-:Y:S01]  /*00e0*/  @!P1 IADD3 R17, R17, 0x80, RZ ;  /* 0x0000008011119810 */ /* 0x000fe20007ffe0ff */
[----:B------:R-:W1:Y:S03]  /*00f0*/  @!P1 LDC.64 R10, c[0x0][0x228] ;  /* 0x00008a00ff0a9b82 */ /* 0x000e660000000a00 */
[----:B------:R-:W-:Y:S01]  /*0100*/  ISETP.GE.AND P2, PT, R17, R2, PT ;  /* 0x000000021100720c */ /* 0x000fe20003f46270 */
[----:B0-----:R-:W-:Y:S01]  /*0110*/  @!P0 IMAD.WIDE.U32 R8, R5, 0x4, R8 ;  /* 0x0000000405088825 */ /* 0x001fe200078e0008 */
[----:B------:R-:W-:-:S06]  /*0120*/  CS2R R4, SRZ ;  /* 0x0000000000047805 */ /* 0x000fcc000001ff00 */
[----:B------:R0:W2:Y:S05]  /*0130*/  @!P0 LDG.E R4, desc[UR4][R8.64] ;  /* 0x0000000408048981 */ /* 0x0000aa000c1e1900 */
[----:B------:R-:W3:Y:S01]  /*0140*/  @!P2 LDC.64 R6, c[0x0][0x228] ;  /* 0x00008a00ff06ab82 */ /* 0x000ee20000000a00 */
[----:B------:R-:W-:Y:S01]  /*0150*/  @!P2 LEA R15, R0, R17, 0x9 ;  /* 0x00000011000fa211 */ /* 0x000fe200078e48ff */
[----:B-1----:R-:W-:-:S06]  /*0160*/  @!P1 IMAD.WIDE.U32 R10, R13, 0x4, R10 ;  /* 0x000000040d0a9825 */ /* 0x002fcc00078e000a */
[----:B0-----:R-:W0:Y:S01]  /*0170*/  @!P0 LDC.64 R8, c[0x0][0x220] ;  /* 0x00008800ff088b82 */ /* 0x001e220000000a00 */
[----:B------:R1:W4:Y:S01]  /*0180*/  @!P1 LDG.E R5, desc[UR4][R10.64] ;  /* 0x000000040a059981 */ /* 0x000322000c1e1900 */
[----:B---3--:R-:W-:Y:S01]  /*0190*/  @!P2 IMAD.WIDE.U32 R14, R15, 0x4, R6 ;  /* 0x000000040f0ea825 */ /* 0x008fe200078e0006 */
[----:B------:R-:W-:-:S06]  /*01a0*/  CS2R R6, SRZ ;  /* 0x0000000000067805 */ /* 0x000fcc000001ff00 */
[----:B------:R4:W3:Y:S01]  /*01b0*/  @!P2 LDG.E R7, desc[UR4][R14.64] ;  /* 0x000000040e07a981 */ /* 0x0008e2000c1e1900 */
[----:B------:R-:W-:-:S05]  /*01c0*/  @!P2 VIADD R17, R17, 0x80 ;  /* 0x000000801111a836 */ /* 0x000fca0000000000 */
[----:B------:R-:W-:-:S13]  /*01d0*/  ISETP.GE.AND P1, PT, R17, R2, PT ;  /* 0x000000021100720c */ /* 0x000fda0003f26270 */
[----:B------:R-:W0:Y:S01]  /*01e0*/  @!P1 LDC.64 R12, c[0x0][0x228] ;  /* 0x00008a00ff0c9b82 */ /* 0x000e220000000a00 */
[C---:B------:R-:W-:Y:S01]  /*01f0*/  @!P1 LEA R17, R0.reuse, R17, 0x9 ;  /* 0x0000001100119211 */ /* 0x040fe200078e48ff */
[--C-:B-1----:R-:W-:Y:S02]  /*0200*/  IMAD.MOV.U32 R11, RZ, RZ, R3.reuse ;  /* 0x000000ffff0b7224 */ /* 0x102fe400078e0003 */
[----:B------:R-:W-:Y:S02]  /*0210*/  @!P0 IMAD R3, R0, 0x200, R3 ;  /* 0x0000020000038824 */ /* 0x000fe400078e0203 */
[----:B0-----:R-:W-:Y:S02]  /*0220*/  @!P1 IMAD.WIDE.U32 R12, R17, 0x4, R12 ;  /* 0x00000004110c9825 */ /* 0x001fe400078e000c */
[----:B------:R-:W2:Y:S02]  /*0230*/  LDC R17, c[0x0][0x218] ;  /* 0x00008600ff117b82 */ /* 0x000ea40000000800 */
[----:B------:R-:W-:Y:S01]  /*0240*/  @!P0 IMAD.WIDE.U32 R8, R3, 0x4, R8 ;  /* 0x0000000403088825 */ /* 0x000fe200078e0008 */
[----:B------:R0:W5:Y:S01]  /*0250*/  @!P1 LDG.E R6, desc[UR4][R12.64] ;  /* 0x000000040c069981 */ /* 0x000162000c1e1900 */
[----:B------:R-:W-:-:S04]  /*0260*/  @!P0 MOV R11, R16 ;  /* 0x00000010000b8202 */ /* 0x000fc80000000f00 */
[----:B------:R-:W-:Y:S01]  /*0270*/  ISETP.GE.AND P1, PT, R11, R2, PT ;  /* 0x000000020b00720c */ /* 0x000fe20003f26270 */
[----:B------:R-:W-:Y:S01]  /*0280*/  BSSY B0, `(.L_x_5392) ;  /* 0x0000010000007945 */ /* 0x000fe20003800000 */
[----:B--2---:R-:W-:-:S05]  /*0290*/  LOP3.LUT R3, R4, 0x80000000, R17, 0xb8, !PT ;  /* 0x8000000004037812 */ /* 0x004fca00078eb811 */
[----:B------:R0:W-:Y:S01]  /*02a0*/  @!P0 STG.E desc[UR4][R8.64], R3 ;  /* 0x0000000308008986 */ /* 0x0001e2000c101904 */
[--C-:B----4-:R-:W-:Y:S02]  /*02b0*/  LOP3.LUT R15, R5, 0x80000000, R17.reuse, 0xb8, !PT ;  /* 0x80000000050f7812 */ /* 0x110fe400078eb811 */
[----:B---3--:R-:W-:-:S03]  /*02c0*/  LOP3.LUT R7, R7, 0x80000000, R17, 0xb8, !PT ;  /* 0x8000000007077812 */ /* 0x008fc600078eb811 */
[----:B0-----:R-:W-:Y:S05]  /*02d0*/  @P1 BRA `(.L_x_5393) ;  /* 0x0000000000281947 */ /* 0x001fea0003800000 */
        /* <DEDUP_REMOVED lines=8> */
[----:B------:R0:W-:Y:S04]  /*0360*/  STG.E desc[UR4][R4.64], R15 ;  /* 0x0000000f04007986 */ /* 0x0001e8000c101904 */
[----:B------:R0:W-:Y:S02]  /*0370*/  @!P0 STG.E desc[UR4][R8.64], R7 ;  /* 0x0000000708008986 */ /* 0x0001e4000c101904 */
.L_x_5393:
[----:B------:R-:W-:Y:S05]  /*0380*/  BSYNC B0 ;  /* 0x0000000000007941 */ /* 0x000fea0003800000 */
.L_x_5392:
[----:B------:R-:W-:-:S13]  /*0390*/  ISETP.GE.AND P0, PT, R11, R2, PT ;  /* 0x000000020b00720c */ /* 0x000fda0003f06270 */
[----:B------:R-:W-:Y:S05]  /*03a0*/  @P0 EXIT ;  /* 0x000000000000094d */ /* 0x000fea0003800000 */
[----:B------:R-:W1:Y:S01]  /*03b0*/  LDC.64 R2, c[0x0][0x220] ;  /* 0x00008800ff027b82 */ /* 0x000e620000000a00 */
[----:B------:R-:W-:Y:S02]  /*03c0*/  LEA R11, R0, R11, 0x9 ;  /* 0x0000000b000b7211 */ /* 0x000fe400078e48ff */
[----:B-----5:R-:W-:-:S03]  /*03d0*/  LOP3.LUT R17, R6, 0x80000000, R17, 0xb8, !PT ;  /* 0x8000000006117812 */ /* 0x020fc600078eb811 */
[----:B-1----:R-:W-:-:S05]  /*03e0*/  IMAD.WIDE.U32 R2, R11, 0x4, R2 ;  /* 0x000000040b027825 */ /* 0x002fca00078e0002 */
[----:B------:R-:W-:Y:S01]  /*03f0*/  STG.E desc[UR4][R2.64], R17 ;  /* 0x0000001102007986 */ /* 0x000fe2000c101904 */
[----:B------:R-:W-:Y:S05]  /*0400*/  EXIT ;  /* 0x000000000000794d */ /* 0x000fea0003800000 */
.L_x_5394:
        /* <DEDUP_REMOVED lines=15> */
.L_x_8061:


//--------------------- .text._ZN2at6native29vectorized_elementwise_kernelILi2ENS0_13BUnaryFunctorIfffZZZNS0_20copysign_kernel_cudaERNS_18TensorIteratorBaseEENKUlvE_clEvENKUlvE0_clEvEUlffE_EESt5arrayIPcLm2EEEEviT0_T1_ --------------------------
	.section	.text._ZN2at6native29vectorized_elementwise_kernelILi2ENS0_13BUnaryFunctorIfffZZZNS0_20copysign_kernel_cudaERNS_18TensorIteratorBaseEENKUlvE_clEvENKUlvE0_clEvEUlffE_EESt5arrayIPcLm2EEEEviT0_T1_,"ax",@progbits
	.align	128
        .global         _ZN2at6native29vectorized_elementwise_kernelILi2ENS0_13BUnaryFunctorIfffZZZNS0_20copysign_kernel_cudaERNS_18TensorIteratorBaseEENKUlvE_clEvENKUlvE0_clEvEUlffE_EESt5arrayIPcLm2EEEEviT0_T1_
        .type           _ZN2at6native29vectorized_elementwise_kernelILi2ENS0_13BUnaryFunctorIfffZZZNS0_20copysign_kernel_cudaERNS_18TensorIteratorBaseEENKUlvE_clEvENKUlvE0_clEvEUlffE_EESt5arrayIPcLm2EEEEviT0_T1_,@function
        .size           _ZN2at6native29vectorized_elementwise_kernelILi2ENS0_13BUnaryFunctorIfffZZZNS0_20copysign_kernel_cudaERNS_18TensorIteratorBaseEENKUlvE_clEvENKUlvE0_clEvEUlffE_EESt5arrayIPcLm2EEEEviT0_T1_,(.L_x_8062 - _ZN2at6native29vectorized_elementwise_kernelILi2ENS0_13BUnaryFunctorIfffZZZNS0_20copysign_kernel_cudaERNS_18TensorIteratorBaseEENKUlvE_clEvENKUlvE0_clEvEUlffE_EESt5arrayIPcLm2EEEEviT0_T1_)
        .other          _ZN2at6native29vectorized_elementwise_kernelILi2ENS0_13BUnaryFunctorIfffZZZNS0_20copysign_kernel_cudaERNS_18TensorIteratorBaseEENKUlvE_clEvENKUlvE0_clEvEUlffE_EESt5arrayIPcLm2EEEEviT0_T1_,@"STO_CUDA_ENTRY STV_DEFAULT"
_ZN2at6native29vectorized_elementwise_kernelILi2ENS0_13BUnaryFunctorIfffZZZNS0_20copysign_kernel_cudaERNS_18TensorIteratorBaseEENKUlvE_clEvENKUlvE0_clEvEUlffE_EESt5arrayIPcLm2EEEEviT0_T1_:
.text._ZN2at6native29vectorized_elementwise_kernelILi2ENS0_13BUnaryFunctorIfffZZZNS0_20copysign_kernel_cudaERNS_18TensorIteratorBaseEENKUlvE_clEvENKUlvE0_clEvEUlffE_EESt5arrayIPcLm2EEEEviT0_T1_:
        /* <DEDUP_REMOVED lines=11> */
[----:B------:R-:W3:Y:S01]  /*00b0*/  LDC R14, c[0x0][0x218] ;  /* 0x00008600ff0e7b82 */ /* 0x000ee20000000800 */
[----:B-1----:R-:W-:-:S04]  /*00c0*/  IMAD.WIDE R2, R0, 0x4, R2 ;  /* 0x0000000400027825 */ /* 0x002fc800078e0202 */
[----:B0-----:R-:W-:-:S05]  /*00d0*/  IMAD.WIDE.U32 R2, R15, 0x8, R2 ;  /* 0x000000080f027825 */ /* 0x001fca00078e0002 */
[----:B------:R-:W3:Y:S04]  /*00e0*/  LDG.E.64 R6, desc[UR4][R2.64] ;  /* 0x0000000402067981 */ /* 0x000ee8000c1e1b00 */
[----:B------:R-:W4:Y:S04]  /*00f0*/  LDG.E.64 R8, desc[UR4][R2.64+0x400] ;  /* 0x0004000402087981 */ /* 0x000f28000c1e1b00 */
[----:B------:R-:W5:Y:S04]  /*0100*/  LDG.E.64 R10, desc[UR4][R2.64+0x800] ;  /* 0x00080004020a7981 */ /* 0x000f68000c1e1b00 */
[----:B------:R-:W5:Y:S01]  /*0110*/  LDG.E.64 R12, desc[UR4][R2.64+0xc00] ;  /* 0x000c0004020c7981 */ /* 0x000f62000c1e1b00 */
[----:B--2---:R-:W-:-:S04]  /*0120*/  IMAD.WIDE.U32 R4, R0, 0x4, R4 ;  /* 0x0000000400047825 */ /* 0x004fc800078e0004 */
[----:B------:R-:W-:Y:S01]  /*0130*/  IMAD.WIDE R4, R15, 0x8, R4 ;  /* 0x000000080f047825 */ /* 0x000fe200078e0204 */
[--C-:B---3--:R-:W-:Y:S02]  /*0140*/  LOP3.LUT R7, R7, 0x80000000, R14.reuse, 0xb8, !PT ;  /* 0x8000000007077812 */ /* 0x108fe400078eb80e */
[--C-:B------:R-:W-:Y:S02]  /*0150*/  LOP3.LUT R6, R6, 0x80000000, R14.reuse, 0xb8, !PT ;  /* 0x8000000006067812 */ /* 0x100fe400078eb80e */
[--C-:B----4-:R-:W-:Y:S02]  /*0160*/  LOP3.LUT R9, R9, 0x80000000, R14.reuse, 0xb8, !PT ;  /* 0x8000000009097812 */ /* 0x110fe400078eb80e */
[--C-:B------:R-:W-:Y:S01]  /*0170*/  LOP3.LUT R8, R8, 0x80000000, R14.reuse, 0xb8, !PT ;  /* 0x8000000008087812 */ /* 0x100fe200078eb80e */
[----:B------:R-:W-:Y:S01]  /*0180*/  STG.E.64 desc[UR4][R4.64], R6 ;  /* 0x0000000604007986 */ /* 0x000fe2000c101b04 */
[--C-:B-----5:R-:W-:Y:S02]  /*0190*/  LOP3.LUT R11, R11, 0x80000000, R14.reuse, 0xb8, !PT ;  /* 0x800000000b0b7812 */ /* 0x120fe400078eb80e */
[--C-:B------:R-:W-:Y:S01]  /*01a0*/  LOP3.LUT R10, R10, 0x80000000, R14.reuse, 0xb8, !PT ;  /* 0x800000000a0a7812 */ /* 0x100fe200078eb80e */
[----:B------:R-:W-:Y:S01]  /*01b0*/  STG.E.64 desc[UR4][R4.64+0x400], R8 ;  /* 0x0004000804007986 */ /* 0x000fe2000c101b04 */
[----:B------:R-:W-:-:S02]  /*01c0*/  LOP3.LUT R13, R13, 0x80000000, R14, 0xb8, !PT ;  /* 0x800000000d0d7812 */ /* 0x000fc400078eb80e */
[----:B------:R-:W-:Y:S01]  /*01d0*/  LOP3.LUT R12, R12, 0x80000000, R14, 0xb8, !PT ;  /* 0x800000000c0c7812 */ /* 0x000fe200078eb80e */
[----:B------:R-:W-:Y:S04]  /*01e0*/  STG.E.64 desc[UR4][R4.64+0x800], R10 ;  /* 0x0008000a04007986 */ /* 0x000fe8000c101b04 */
[----:B------:R-:W-:Y:S01]  /*01f0*/  STG.E.64 desc[UR4][R4.64+0xc00], R12 ;  /* 0x000c000c04007986 */ /* 0x000fe2000c101b04 */
[----:B------:R-:W-:Y:S05]  /*0200*/  EXIT ;  /* 0x000000000000794d */ /* 0x000fea0003800000 */
.L_x_5395:
[----:B------:R-:W0:Y:S01]  /*0210*/  S2R R17, SR_TID.X ;  /* 0x0000000000117919 */ /* 0x000e220000002100 */
[----:B------:R-:W-:Y:S01]  /*0220*/  HFMA2.MMA R18, -RZ, RZ, 0, 0 ;  /* 0x00000000ff127435 */ /* 0x000fe200000001ff */
[C---:B0-----:R-:W-:Y:S01]  /*0230*/  ISETP.GE.AND P0, PT, R17.reuse, R16, PT ;  /* 0x000000101100720c */ /* 0x041fe20003f06270 */
[----:B------:R-:W-:Y:S01]  /*0240*/  IMAD.MOV.U32 R27, RZ, RZ, R17 ;  /* 0x000000ffff1b7224 */ /* 0x000fe200078e0011 */
[----:B------:R-:W-:-:S11]  /*0250*/  IADD3 R22, R17, 0x80, RZ ;  /* 0x0000008011167810 */ /* 0x000fd60007ffe0ff */
[----:B------:R-:W-:Y:S01]  /*0260*/  @!P0 IMAD.MOV.U32 R27, RZ, RZ, R22 ;  /* 0x000000ffff1b8224 */ /* 0x000fe200078e0016 */
[----:B------:R-:W0:Y:S04]  /*0270*/  @!P0 LDC.64 R14, c[0x0][0x228] ;  /* 0x00008a00ff0e8b82 */ /* 0x000e280000000a00 */
[----:B------:R-:W-:-:S13]  /*0280*/  ISETP.GE.AND P6, PT, R27, R16, PT ;  /* 0x000000101b00720c */ /* 0x000fda0003fc6270 */
[----:B------:R-:W-:Y:S01]  /*0290*/  @!P6 IMAD.IADD R5, R0, 0x1, R27 ;  /* 0x000000010005e824 */ /* 0x000fe200078e021b */
[----:B------:R-:W-:Y:S01]  /*02a0*/  @!P6 IADD3 R27, R27, 0x80, RZ ;  /* 0x000000801b1be810 */ /* 0x000fe20007ffe0ff */
[----:B------:R-:W1:Y:S03]  /*02b0*/  @!P6 LDC.64 R2, c[0x0][0x228] ;  /* 0x00008a00ff02eb82 */ /* 0x000e660000000a00 */
[----:B------:R-:W-:-:S13]  /*02c0*/  ISETP.GE.AND P5, PT, R27, R16, PT ;  /* 0x000000101b00720c */ /* 0x000fda0003fa6270 */
[----:B------:R-:W-:Y:S01]  /*02d0*/  @!P5 IMAD.IADD R29, R0, 0x1, R27 ;  /* 0x00000001001dd824 */ /* 0x000fe200078e021b */
[----:B------:R-:W2:Y:S01]  /*02e0*/  @!P5 LDC.64 R12, c[0x0][0x228] ;  /* 0x00008a00ff0cdb82 */ /* 0x000ea20000000a00 */
[----:B------:R-:W-:-:S05]  /*02f0*/  @!P5 VIADD R27, R27, 0x80 ;  /* 0x000000801b1bd836 */ /* 0x000fca0000000000 */
[----:B------:R-:W-:Y:S01]  /*0300*/  ISETP.GE.AND P4, PT, R27, R16, PT ;  /* 0x000000101b00720c */ /* 0x000fe20003f86270 */
[----:B-1----:R-:W-:-:S05]  /*0310*/  @!P6 IMAD.WIDE.U32 R2, R5, 0x4, R2 ;  /* 0x000000040502e825 */ /* 0x002fca00078e0002 */
[----:B------:R1:W3:Y:S07]  /*0320*/  @!P6 LDG.E R18, desc[UR4][R2.64] ;  /* 0x000000040212e981 */ /* 0x0002ee000c1e1900 */
[C---:B------:R-:W-:Y:S01]  /*0330*/  @!P4 IADD3 R25, R0.reuse, R27, RZ ;  /* 0x0000001b0019c210 */ /* 0x040fe20007ffe0ff */
[----:B------:R-:W-:Y:S01]  /*0340*/  @!P4 VIADD R27, R27, 0x80 ;  /* 0x000000801b1bc836 */ /* 0x000fe20000000000 */
[----:B------:R-:W-:Y:S01]  /*0350*/  @!P0 IADD3 R20, R0, R17, RZ ;  /* 0x0000001100148210 */ /* 0x000fe20007ffe0ff */
[----:B-1----:R-:W1:Y:S03]  /*0360*/  @!P4 LDC.64 R2, c[0x0][0x228] ;  /* 0x00008a00ff02cb82 */ /* 0x002e660000000a00 */
[----:B------:R-:W-:-:S13]  /*0370*/  ISETP.GE.AND P3, PT, R27, R16, PT ;  /* 0x000000101b00720c */ /* 0x000fda0003f66270 */
[----:B------:R-:W-:Y:S01]  /*0380*/  @!P3 IMAD.IADD R23, R0, 0x1, R27 ;  /* 0x000000010017b824 */ /* 0x000fe200078e021b */
[----:B------:R-:W-:Y:S01]  /*0390*/  @!P3 IADD3 R27, R27, 0x80, RZ ;  /* 0x000000801b1bb810 */ /* 0x000fe20007ffe0ff */
[----:B------:R-:W4:Y:S03]  /*03a0*/  @!P3 LDC.64 R4, c[0x0][0x228] ;  /* 0x00008a00ff04bb82 */ /* 0x000f260000000a00 */
[----:B------:R-:W-:-:S13]  /*03b0*/  ISETP.GE.AND P2, PT, R27, R16, PT ;  /* 0x000000101b00720c */ /* 0x000fda0003f46270 */
[----:B------:R-:W-:Y:S01]  /*03c0*/  @!P2 IMAD.IADD R21, R0, 0x1, R27 ;  /* 0x000000010015a824 */ /* 0x000fe200078e021b */
[----:B------:R-:W5:Y:S01]  /*03d0*/  @!P2 LDC.64 R6, c[0x0][0x228] ;  /* 0x00008a00ff06ab82 */ /* 0x000f620000000a00 */
[----:B------:R-:W-:-:S05]  /*03e0*/  @!P2 VIADD R27, R27, 0x80 ;  /* 0x000000801b1ba836 */ /* 0x000fca0000000000 */
[----:B------:R-:W-:-:S13]  /*03f0*/  ISETP.GE.AND P1, PT, R27, R16, PT ;  /* 0x000000101b00720c */ /* 0x000fda0003f26270 */
[----:B------:R-:W-:Y:S01]  /*0400*/  @!P1 IMAD.IADD R19, R0, 0x1, R27 ;  /* 0x0000000100139824 */ /* 0x000fe200078e021b */
[----:B------:R-:W1:Y:S01]  /*0410*/  @!P1 LDC.64 R8, c[0x0][0x228] ;  /* 0x00008a00ff089b82 */ /* 0x000e620000000a00 */
[----:B------:R-:W-:-:S05]  /*0420*/  @!P1 VIADD R27, R27, 0x80 ;  /* 0x000000801b1b9836 */ /* 0x000fca0000000000 */
[----:B------:R-:W-:Y:S01]  /*0430*/  ISETP.GE.AND P6, PT, R27, R16, PT ;  /* 0x000000101b00720c */ /* 0x000fe20003fc6270 */
[----:B0-----:R-:W-:-:S04]  /*0440*/  @!P0 IMAD.WIDE.U32 R14, R20, 0x4, R14 ;  /* 0x00000004140e8825 */ /* 0x001fc800078e000e */
[----:B------:R-:W-:-:S06]  /*0450*/  IMAD.MOV.U32 R20, RZ, RZ, RZ ;  /* 0x000000ffff147224 */ /* 0x000fcc00078e00ff */
[----:B------:R0:W3:Y:S02]  /*0460*/  @!P0 LDG.E R20, desc[UR4][R14.64] ;  /* 0x000000040e148981 */ /* 0x0000e4000c1e1900 */
[----:B------:R-:W4:Y:S01]  /*0470*/  @!P6 LDC.64 R10, c[0x0][0x228] ;  /* 0x00008a00ff0aeb82 */ /* 0x000f220000000a00 */
[----:B------:R-:W-:Y:S02]  /*0480*/  IMAD.MOV.U32 R24, RZ, RZ, RZ ;  /* 0x000000ffff187224 */ /* 0x000fe400078e00ff */
[----:B--2---:R-:W-:Y:S01]  /*0490*/  @!P5 IMAD.WIDE.U32 R12, R29, 0x4, R12 ;  /* 0x000000041d0cd825 */ /* 0x004fe200078e000c */
[----:B------:R-:W-:-:S03]  /*04a0*/  @!P6 IADD3 R27, R0, R27, RZ ;  /* 0x0000001b001be210 */ /* 0x000fc60007ffe0ff */
[----:B-----5:R-:W-:Y:S01]  /*04b0*/  @!P2 IMAD.WIDE.U32 R6, R21, 0x4, R6 ;  /* 0x000000041506a825 */ /* 0x020fe200078e0006 */
[----:B------:R2:W5:Y:S01]  /*04c0*/  @!P5 LDG.E R24, desc[UR4][R12.64] ;  /* 0x000000040c18d981 */ /* 0x000562000c1e1900 */
[----:B0-----:R-:W-:Y:S02]  /*04d0*/  CS2R R14, SRZ ;  /* 0x00000000000e7805 */ /* 0x001fe4000001ff00 */
[----:B-1----:R-:W-:-:S04]  /*04e0*/  @!P1 IMAD.WIDE.U32 R8, R19, 0x4, R8 ;  /* 0x0000000413089825 */ /* 0x002fc800078e0008 */
[----:B------:R-:W-:Y:S01]  /*04f0*/  IMAD.MOV.U32 R21, RZ, RZ, RZ ;  /* 0x000000ffff157224 */ /* 0x000fe200078e00ff */
[----:B------:R3:W5:Y:S01]  /*0500*/  @!P2 LDG.E R15, desc[UR4][R6.64] ;  /* 0x00000004060fa981 */ /* 0x000762000c1e1900 */
[----:B------:R-:W-:Y:S01]  /*0510*/  IMAD.MOV.U32 R19, RZ, RZ, RZ ;  /* 0x000000ffff137224 */ /* 0x000fe200078e00ff */
[----:B--2---:R-:W-:Y:S01]  /*0520*/  MOV R12, RZ ;  /* 0x000000ff000c7202 */ /* 0x004fe20000000f00 */
[----:B------:R-:W-:Y:S01]  /*0530*/  @!P4 IMAD.WIDE.U32 R2, R25, 0x4, R2 ;  /* 0x000000041902c825 */ /* 0x000fe200078e0002 */
[----:B------:R5:W2:Y:S03]  /*0540*/  @!P1 LDG.E R14, desc[UR4][R8.64] ;  /* 0x00000004080e9981 */ /* 0x000aa6000c1e1900 */
[----:B----4-:R-:W-:Y:S01]  /*0550*/  @!P3 IMAD.WIDE.U32 R4, R23, 0x4, R4 ;  /* 0x000000041704b825 */ /* 0x010fe200078e0004 */
[----:B------:R0:W4:Y:S01]  /*0560*/  @!P4 LDG.E R21, desc[UR4][R2.64] ;  /* 0x000000040215c981 */ /* 0x000122000c1e1900 */
[----:B------:R-:W3:Y:S02]  /*0570*/  LDC R23, c[0x0][0x218] ;  /* 0x00008600ff177b82 */ /* 0x000ee40000000800 */
[----:B------:R-:W-:Y:S01]  /*0580*/  @!P6 IMAD.WIDE.U32 R10, R27, 0x4, R10 ;  /* 0x000000041b0ae825 */ /* 0x000fe200078e000a */
[----:B------:R-:W4:Y:S04]  /*0590*/  @!P3 LDG.E R19, desc[UR4][R4.64] ;  /* 0x000000040413b981 */ /* 0x000f28000c1e1900 */
[----:B------:R-:W4:Y:S01]  /*05a0*/  @!P6 LDG.E R12, desc[UR4][R10.64] ;  /* 0x000000040a0ce981 */ /* 0x000f22000c1e1900 */
[----:B------:R-:W1:Y:S01]  /*05b0*/  @!P0 LDC.64 R26, c[0x0][0x220] ;  /* 0x00008800ff1a8b82 */ /* 0x000e620000000a00 */
[----:B------:R-:W-:-:S02]  /*05c0*/  @!P0 IMAD.IADD R13, R0, 0x1, R17 ;  /* 0x00000001000d8824 */ /* 0x000fc400078e0211 */
[----:B------:R-:W-:Y:S01]  /*05d0*/  @!P0 IMAD.MOV.U32 R17, RZ, RZ, R22 ;  /* 0x000000ffff118224 */ /* 0x000fe200078e0016 */
[----:B------:R-:W-:Y:S04]  /*05e0*/  BSSY B0, `(.L_x_5396) ;  /* 0x0000037000007945 */ /* 0x000fe80003800000 */
[----:B------:R-:W-:Y:S01]  /*05f0*/  BSSY B1, `(.L_x_5397) ;  /* 0x000002f000017945 */ /* 0x000fe20003800000 */
[----:B-1----:R-:W-:Y:S01]  /*0600*/  @!P0 IMAD.WIDE.U32 R26, R13, 0x4, R26 ;  /* 0x000000040d1a8825 */ /* 0x002fe200078e001a */
[--C-:B---3--:R-:W-:Y:S02]  /*0610*/  LOP3.LUT R7, R18, 0x80000000, R23.reuse, 0xb8, !PT ;  /* 0x8000000012077812 */ /* 0x108fe400078eb817 */
[----:B------:R-:W-:-:S05]  /*0620*/  LOP3.LUT R13, R20, 0x80000000, R23, 0xb8, !PT ;  /* 0x80000000140d7812 */ /* 0x000fca00078eb817 */
[----:B------:R1:W-:Y:S01]  /*0630*/  @!P0 STG.E desc[UR4][R26.64], R13 ;  /* 0x0000000d1a008986 */ /* 0x0003e2000c101904 */
[----:B------:R-:W-:Y:S02]  /*0640*/  ISETP.GE.AND P0, PT, R17, R16, PT ;  /* 0x000000101100720c */ /* 0x000fe40003f06270 */
[--C-:B-----5:R-:W-:Y:S02]  /*0650*/  LOP3.LUT R9, R24, 0x80000000, R23.reuse, 0xb8, !PT ;  /* 0x8000000018097812 */ /* 0x120fe400078eb817 */
[--C-:B0-----:R-:W-:Y:S02]  /*0660*/  LOP3.LUT R2, R15, 0x80000000, R23.reuse, 0xb8, !PT ;  /* 0x800000000f027812 */ /* 0x101fe400078eb817 */
[--C-:B--2---:R-:W-:Y:S02]  /*0670*/  LOP3.LUT R14, R14, 0x80000000, R23.reuse, 0xb8, !PT ;  /* 0x800000000e0e7812 */ /* 0x104fe400078eb817 */
[--C-:B----4-:R-:W-:Y:S02]  /*0680*/  LOP3.LUT R21, R21, 0x80000000, R23.reuse, 0xb8, !PT ;  /* 0x8000000015157812 */ /* 0x110fe400078eb817 */
[----:B------:R-:W-:-:S02]  /*0690*/  LOP3.LUT R19, R19, 0x80000000, R23, 0xb8, !PT ;  /* 0x8000000013137812 */ /* 0x000fc400078eb817 */
[----:B------:R-:W-:Y:S01]  /*06a0*/  LOP3.LUT R12, R12, 0x80000000, R23, 0xb8, !PT ;  /* 0x800000000c0c7812 */ /* 0x000fe200078eb817 */
[----:B-1----:R-:W-:Y:S06]  /*06b0*/  @P0 BRA `(.L_x_5398) ;  /* 0x0000000000300947 */ /* 0x002fec0003800000 */
        /* <DEDUP_REMOVED lines=8> */
[----:B------:R-:W-:Y:S01]  /*0740*/  IMAD.IADD R3, R0, 0x1, R17 ;  /* 0x0000000100037824 */ /* 0x000fe200078e0211 */
[----:B------:R-:W-:-:S03]  /*0750*/  IADD3 R17, R17, 0x80, RZ ;  /* 0x0000008011117810 */ /* 0x000fc60007ffe0ff */
[----:B0-----:R-:W-:-:S05]  /*0760*/  IMAD.WIDE.U32 R4, R3, 0x4, R4 ;  /* 0x0000000403047825 */ /* 0x001fca00078e0004 */
[----:B------:R0:W-:Y:S02]  /*0770*/  STG.E desc[UR4][R4.64], R9 ;  /* 0x0000000904007986 */ /* 0x0001e4000c101904 */
.L_x_5398:
[----:B------:R-:W-:-:S13]  /*0780*/  ISETP.GE.AND P0, PT, R17, R16, PT ;  /* 0x000000101100720c */ /* 0x000fda0003f06270 */
[----:B------:R-:W-:Y:S05]  /*0790*/  @P0 BRA `(.L_x_5400) ;  /* 0x0000000000300947 */ /* 0x000fea0003800000 */
[----:B0-----:R-:W0:Y:S01]  /*07a0*/  LDC.64 R4, c[0x0][0x220] ;  /* 0x00008800ff047b82 */ /* 0x001e220000000a00 */
[----:B------:R-:W-:Y:S02]  /*07b0*/  IMAD.IADD R3, R0, 0x1, R17 ;  /* 0x0000000100037824 */ /* 0x000fe400078e0211 */
[----:B------:R-:W-:Y:S02]  /*07c0*/  VIADD R17, R17, 0x80 ;  /* 0x0000008011117836 */ /* 0x000fe40000000000 */
[----:B0-----:R-:W-:-:S05]  /*07d0*/  IMAD.WIDE.U32 R4, R3, 0x4, R4 ;  /* 0x0000000403047825 */ /* 0x001fca00078e0004 */
[----:B------:R1:W-:Y:S02]  /*07e0*/  STG.E desc[UR4][R4.64], R21 ;  /* 0x0000001504007986 */ /* 0x0003e4000c101904 */
.L_x_5399:
[----:B------:R-:W-:-:S13]  /*07f0*/  ISETP.GE.AND P0, PT, R17, R16, PT ;  /* 0x000000101100720c */ /* 0x000fda0003f06270 */
[----:B------:R-:W-:Y:S05]  /*0800*/  @P0 BRA `(.L_x_5401) ;  /* 0x0000000000340947 */ /* 0x000fea0003800000 */
[----:B01----:R-:W0:Y:S01]  /*0810*/  LDC.64 R4, c[0x0][0x220] ;  /* 0x00008800ff047b82 */ /* 0x003e220000000a00 */
[----:B------:R-:W-:Y:S01]  /*0820*/  IADD3 R3, R0, R17, RZ ;  /* 0x0000001100037210 */ /* 0x000fe20007ffe0ff */
[----:B------:R-:W-:-:S04]  /*0830*/  VIADD R17, R17, 0x80 ;  /* 0x0000008011117836 */ /* 0x000fc80000000000 */
[----:B0-----:R-:W-:-:S05]  /*0840*/  IMAD.WIDE.U32 R4, R3, 0x4, R4 ;  /* 0x0000000403047825 */ /* 0x001fca00078e0004 */
[----:B------:R1:W-:Y:S02]  /*0850*/  STG.E desc[UR4][R4.64], R19 ;  /* 0x0000001304007986 */ /* 0x0003e4000c101904 */
.L_x_5400:
        /* <DEDUP_REMOVED lines=8> */
.L_x_5401:
[----:B------:R-:W-:Y:S05]  /*08e0*/  BSYNC B1 ;  /* 0x0000000000017941 */ /* 0x000fea0003800000 */
.L_x_5397:
[----:B------:R-:W-:-:S13]  /*08f0*/  ISETP.GE.AND P0, PT, R17, R16, PT ;  /* 0x000000101100720c */ /* 0x000fda0003f06270 */
[----:B--2---:R-:W2:Y:S01]  /*0900*/  @!P0 LDC.64 R2, c[0x0][0x220] ;  /* 0x00008800ff028b82 */ /* 0x004ea20000000a00 */
[----:B01----:R-:W-:Y:S01]  /*0910*/  @!P0 IADD3 R5, R0, R17, RZ ;  /* 0x0000001100058210 */ /* 0x003fe20007ffe0ff */
[----:B------:R-:W-:-:S04]  /*0920*/  @!P0 VIADD R17, R17, 0x80 ;  /* 0x0000008011118836 */ /* 0x000fc80000000000 */
[----:B--2---:R-:W-:-:S05]  /*0930*/  @!P0 IMAD.WIDE.U32 R2, R5, 0x4, R2 ;  /* 0x0000000405028825 */ /* 0x004fca00078e0002 */
[----:B------:R2:W-:Y:S02]  /*0940*/  @!P0 STG.E desc[UR4][R2.64], R14 ;  /* 0x0000000e02008986 */ /* 0x0005e4000c101904 */
.L_x_5402:
[----:B------:R-:W-:Y:S05]  /*0950*/  BSYNC B0 ;  /* 0x0000000000007941 */ /* 0x000fea0003800000 */
.L_x_5396:
[----:B------:R-:W-:Y:S05]  /*0960*/  WARPSYNC.ALL ;  /* 0x0000000000007948 */ /* 0x000fea0003800000 */
[----:B------:R-:W-:-:S13]  /*0970*/  ISETP.GE.AND P0, PT, R17, R16, PT ;  /* 0x000000101100720c */ /* 0x000fda0003f06270 */
[----:B------:R-:W-:Y:S05]  /*0980*/  @P0 EXIT ;  /* 0x000000000000094d */ /* 0x000fea0003800000 */
[----:B--2---:R-:W2:Y:S01]  /*0990*/  LDC.64 R2, c[0x0][0x220] ;  /* 0x00008800ff027b82 */ /* 0x004ea20000000a00 */
[----:B------:R-:W-:-:S05]  /*09a0*/  IADD3 R17, R0, R17, RZ ;  /* 0x0000001100117210 */ /* 0x000fca0007ffe0ff */
[----:B--2---:R-:W-:-:S05]  /*09b0*/  IMAD.WIDE.U32 R2, R17, 0x4, R2 ;  /* 0x0000000411027825 */ /* 0x004fca00078e0002 */
[----:B------:R-:W-:Y:S01]  /*09c0*/  STG.E desc[UR4][R2.64], R12 ;  /* 0x0000000c02007986 */ /* 0x000fe2000c101904 */
[----:B------:R-:W-:Y:S05]  /*09d0*/  EXIT ;  /* 0x000000000000794d */ /* 0x000fea0003800000 */
.L_x_5403:
        /* <DEDUP_REMOVED lines=10> */
.L_x_8062:


//--------------------- .text._ZN2at6native29vectorized_elementwise_kernelILi4ENS0_13BUnaryFunctorIfffZZZNS0_20copysign_kernel_cudaERNS_18TensorIteratorBaseEENKUlvE_clEvENKUlvE0_clEvEUlffE_EESt5arrayIPcLm2EEEEviT0_T1_ --------------------------
	.section	.text._ZN2at6native29vectorized_elementwise_kernelILi4ENS0_13BUnaryFunctorIfffZZZNS0_20copysign_kernel_cudaERNS_18TensorIteratorBaseEENKUlvE_clEvENKUlvE0_clEvEUlffE_EESt5arrayIPcLm2EEEEviT0_T1_,"ax",@progbits
	.align	128
        .global         _ZN2at6native29vectorized_elementwise_kernelILi4ENS0_13BUnaryFunctorIfffZZZNS0_20copysign_kernel_cudaERNS_18TensorIteratorBaseEENKUlvE_clEvENKUlvE0_clEvEUlffE_EESt5arrayIPcLm2EEEEviT0_T1_
        .type           _ZN2at6native29vectorized_elementwise_kernelILi4ENS0_13BUnaryFunctorIfffZZZNS0_20copysign_kernel_cudaERNS_18TensorIteratorBaseEENKUlvE_clEvENKUlvE0_clEvEUlffE_EESt5arrayIPcLm2EEEEviT0_T1_,@function
        .size           _ZN2at6native29vectorized_elementwise_kernelILi4ENS0_13BUnaryFunctorIfffZZZNS0_20copysign_kernel_cudaERNS_18TensorIteratorBaseEENKUlvE_clEvENKUlvE0_clEvEUlffE_EESt5arrayIPcLm2EEEEviT0_T1_,(.L_x_8063 - _ZN2at6native29vectorized_elementwise_kernelILi4ENS0_13BUnaryFunctorIfffZZZNS0_20copysign_kernel_cudaERNS_18TensorIteratorBaseEENKUlvE_clEvENKUlvE0_clEvEUlffE_EESt5arrayIPcLm2EEEEviT0_T1_)
        .other          _ZN2at6native29vectorized_elementwise_kernelILi4ENS0_13BUnaryFunctorIfffZZZNS0_20copysign_kernel_cudaERNS_18TensorIteratorBaseEENKUlvE_clEvENKUlvE0_clEvEUlffE_EESt5arrayIPcLm2EEEEviT0_T1_,@"STO_CUDA_ENTRY STV_DEFAULT"
_ZN2at6native29vectorized_elementwise_kernelILi4ENS0_13BUnaryFunctorIfffZZZNS0_20copysign_kernel_cudaERNS_18TensorIteratorBaseEENKUlvE_clEvENKUlvE0_clEvEUlffE_EESt5arrayIPcLm2EEEEviT0_T1_:
.text._ZN2at6native29vectorized_elementwise_kernelILi4ENS0_13BUnaryFunctorIfffZZZNS0_20copysign_kernel_cudaERNS_18TensorIteratorBaseEENKUlvE_clEvENKUlvE0_clEvEUlffE_EESt5arrayIPcLm2EEEEviT0_T1_:
        /* <DEDUP_REMOVED lines=14> */
[----:B------:R-:W3:Y:S04]  /*00e0*/  LDG.E.128 R4, desc[UR4][R2.64] ;  /* 0x0000000402047981 */ /* 0x000ee8000c1e1d00 */
[----:B------:R-:W4:Y:S01]  /*00f0*/  LDG.E.128 R8, desc[UR4][R2.64+0x800] ;  /* 0x0008000402087981 */ /* 0x000f22000c1e1d00 */
[----:B--2---:R-:W-:-:S04]  /*0100*/  IMAD.WIDE.U32 R12, R0, 0x4, R12 ;  /* 0x00000004000c7825 */ /* 0x004fc800078e000c */
[----:B------:R-:W-:Y:S01]  /*0110*/  IMAD.WIDE R12, R15, 0x10, R12 ;  /* 0x000000100f0c7825 */ /* 0x000fe200078e020c */
[--C-:B---3--:R-:W-:Y:S02]  /*0120*/  LOP3.LUT R7, R7, 0x80000000, R14.reuse, 0xb8, !PT ;  /* 0x8000000007077812 */ /* 0x108fe400078eb80e */
[--C-:B------:R-:W-:Y:S02]  /*0130*/  LOP3.LUT R6, R6, 0x80000000, R14.reuse, 0xb8, !PT ;  /* 0x8000000006067812 */ /* 0x100fe400078eb80e */
[--C-:B------:R-:W-:Y:S02]  /*0140*/  LOP3.LUT R5, R5, 0x80000000, R14.reuse, 0xb8, !PT ;  /* 0x8000000005057812 */ /* 0x100fe400078eb80e */
[--C-:B------:R-:W-:Y:S02]  /*0150*/  LOP3.LUT R4, R4, 0x80000000, R14.reuse, 0xb8, !PT ;  /* 0x8000000004047812 */ /* 0x100fe400078eb80e */
[--C-:B----4-:R-:W-:Y:S02]  /*0160*/  LOP3.LUT R11, R11, 0x80000000, R14.reuse, 0xb8, !PT ;  /* 0x800000000b0b7812 */ /* 0x110fe400078eb80e */
[--C-:B------:R-:W-:Y:S01]  /*0170*/  LOP3.LUT R10, R10, 0x80000000, R14.reuse, 0xb8, !PT ;  /* 0x800000000a0a7812 */ /* 0x100fe200078eb80e */
[----:B------:R-:W-:Y:S01]  /*0180*/  STG.E.128 desc[UR4][R12.64], R4 ;  /* 0x000000040c007986 */ /* 0x000fe2000c101d04 */
[----:B------:R-:W-:-:S02]  /*0190*/  LOP3.LUT R9, R9, 0x80000000, R14, 0xb8, !PT ;  /* 0x8000000009097812 */ /* 0x000fc400078eb80e */
[----:B------:R-:W-:-:S05]  /*01a0*/  LOP3.LUT R8, R8, 0x80000000, R14, 0xb8, !PT ;  /* 0x8000000008087812 */ /* 0x000fca00078eb80e */
[----:B------:R-:W-:Y:S01]  /*01b0*/  STG.E.128 desc[UR4][R12.64+0x800], R8 ;  /* 0x000800080c007986 */ /* 0x000fe2000c101d04 */
[----:B------:R-:W-:Y:S05]  /*01c0*/  EXIT ;  /* 0x000000000000794d */ /* 0x000fea0003800000 */
.L_x_5404:
        /* <DEDUP_REMOVED lines=87> */
.L_x_5407:
[----:B------:R-:W-:-:S13]  /*0740*/  ISETP.GE.AND P0, PT, R17, R16, PT ;  /* 0x000000101100720c */ /* 0x000fda0003f06270 */
[----:B------:R-:W-:Y:S05]  /*0750*/  @P0 BRA `(.L_x_5409) ;  /* 0x0000000000300947 */ /* 0x000fea0003800000 */
[----:B0-----:R-:W0:Y:S01]  /*0760*/  LDC.64 R4, c[0x0][0x220] ;  /* 0x00008800ff047b82 */ /* 0x001e220000000a00 */
[----:B------:R-:W-:Y:S02]  /*0770*/  IMAD.IADD R3, R0, 0x1, R17 ;  /* 0x0000000100037824 */ /* 0x000fe400078e0211 */
[----:B------:R-:W-:Y:S02]  /*0780*/  VIADD R17, R17, 0x80 ;  /* 0x0000008011117836 */ /* 0x000fe40000000000 */
[----:B0-----:R-:W-:-:S05]  /*0790*/  IMAD.WIDE.U32 R4, R3, 0x4, R4 ;  /* 0x0000000403047825 */ /* 0x001fca00078e0004 */
[----:B------:R1:W-:Y:S02]  /*07a0*/  STG.E desc[UR4][R4.64], R21 ;  /* 0x0000001504007986 */ /* 0x0003e4000c101904 */
.L_x_5408:
[----:B------:R-:W-:-:S13]  /*07b0*/  ISETP.GE.AND P0, PT, R17, R16, PT ;  /* 0x000000101100720c */ /* 0x000fda0003f06270 */
[----:B------:R-:W-:Y:S05]  /*07c0*/  @P0 BRA `(.L_x_5410) ;  /* 0x0000000000340947 */ /* 0x000fea0003800000 */
[----:B01----:R-:W0:Y:S01]  /*07d0*/  LDC.64 R4, c[0x0][0x220] ;  /* 0x00008800ff047b82 */ /* 0x003e220000000a00 */
[----:B------:R-:W-:Y:S01]  /*07e0*/  IADD3 R3, R0, R17, RZ ;  /* 0x0000001100037210 */ /* 0x000fe20007ffe0ff */
[----:B------:R-:W-:-:S04]  /*07f0*/  VIADD R17, R17, 0x80 ;  /* 0x0000008011117836 */ /* 0x000fc80000000000 */
[----:B0-----:R-:W-:-:S05]  /*0800*/  IMAD.WIDE.U32 R4, R3, 0x4, R4 ;  /* 0x0000000403047825 */ /* 0x001fca00078e0004 */
[----:B------:R1:W-:Y:S02]  /*0810*/  STG.E desc[UR4][R4.64], R19 ;  /* 0x0000001304007986 */ /* 0x0003e4000c101904 */
.L_x_5409:
        /* <DEDUP_REMOVED lines=8> */
.L_x_5410:
[----:B------:R-:W-:Y:S05]  /*08a0*/  BSYNC B1 ;  /* 0x0000000000017941 */ /* 0x000fea0003800000 */
.L_x_5406:
[----:B------:R-:W-:-:S13]  /*08b0*/  ISETP.GE.AND P0, PT, R17, R16, PT ;  /* 0x000000101100720c */ /* 0x000fda0003f06270 */
[----:B--2---:R-:W2:Y:S01]  /*08c0*/  @!P0 LDC.64 R2, c[0x0][0x220] ;  /* 0x00008800ff028b82 */ /* 0x004ea20000000a00 */
[----:B01----:R-:W-:Y:S01]  /*08d0*/  @!P0 IADD3 R5, R0, R17, RZ ;  /* 0x0000001100058210 */ /* 0x003fe20007ffe0ff */
[----:B------:R-:W-:-:S04]  /*08e0*/  @!P0 VIADD R17, R17, 0x80 ;  /* 0x0000008011118836 */ /* 0x000fc80000000000 */
[----:B--2---:R-:W-:-:S05]  /*08f0*/  @!P0 IMAD.WIDE.U32 R2, R5, 0x4, R2 ;  /* 0x0000000405028825 */ /* 0x004fca00078e0002 */
[----:B------:R2:W-:Y:S02]  /*0900*/  @!P0 STG.E desc[UR4][R2.64], R14 ;  /* 0x0000000e02008986 */ /* 0x0005e4000c101904 */
.L_x_5411:
[----:B------:R-:W-:Y:S05]  /*0910*/  BSYNC B0 ;  /* 0x0000000000007941 */ /* 0x000fea0003800000 */
.L_x_5405:
        /* <DEDUP_REMOVED lines=8> */
.L_x_5412:
        /* <DEDUP_REMOVED lines=14> */
.L_x_8063:


//--------------------- .text._ZN2at6native29vectorized_elementwise_kernelILi8ENS0_13BUnaryFunctorIfffZZZNS0_20copysign_kernel_cudaERNS_18TensorIteratorBaseEENKUlvE_clEvENKUlvE0_clEvEUlffE_EESt5arrayIPcLm2EEEEviT0_T1_ --------------------------
	.section	.text._ZN2at6native29vectorized_elementwise_kernelILi8ENS0_13BUnaryFunctorIfffZZZNS0_20copysign_kernel_cudaERNS_18TensorIteratorBaseEENKUlvE_clEvENKUlvE0_clEvEUlffE_EESt5arrayIPcLm2EEEEviT0_T1_,"ax",@progbits
	.align	128
        .global         _ZN2at6native29vectorized_elementwise_kernelILi8ENS0_13BUnaryFunctorIfffZZZNS0_20copysign_kernel_cudaERNS_18TensorIteratorBaseEENKUlvE_clEvENKUlvE0_clEvEUlffE_EESt5arrayIPcLm2EEEEviT0_T1_
        .type           _ZN2at6native29vectorized_elementwise_kernelILi8ENS0_13BUnaryFunctorIfffZZZNS0_20copysign_kernel_cudaERNS_18TensorIteratorBaseEENKUlvE_clEvENKUlvE0_clEvEUlffE_EESt5arrayIPcLm2EEEEviT0_T1_,@function
        .size           _ZN2at6native29vectorized_elementwise_kernelILi8ENS0_13BUnaryFunctorIfffZZZNS0_20copysign_kernel_cudaERNS_18TensorIteratorBaseEENKUlvE_clEvENKUlvE0_clEvEUlffE_EESt5arrayIPcLm2EEEEviT0_T1_,(.L_x_8064 - _ZN2at6native29vectorized_elementwise_kernelILi8ENS0_13BUnaryFunctorIfffZZZNS0_20copysign_kernel_cudaERNS_18TensorIteratorBaseEENKUlvE_clEvENKUlvE0_clEvEUlffE_EESt5arrayIPcLm2EEEEviT0_T1_)
        .other          _ZN2at6native29vectorized_elementwise_kernelILi8ENS0_13BUnaryFunctorIfffZZZNS0_20copysign_kernel_cudaERNS_18TensorIteratorBaseEENKUlvE_clEvENKUlvE0_clEvEUlffE_EESt5arrayIPcLm2EEEEviT0_T1_,@"STO_CUDA_ENTRY STV_DEFAULT"
_ZN2at6native29vectorized_elementwise_kernelILi8ENS0_13BUnaryFunctorIfffZZZNS0_20copysign_kernel_cudaERNS_18TensorIteratorBaseEENKUlvE_clEvENKUlvE0_clEvEUlffE_EESt5arrayIPcLm2EEEEviT0_T1_:
.text._ZN2at6native29vectorized_elementwise_kernelILi8ENS0_13BUnaryFunctorIfffZZZNS0_20copysign_kernel_cudaERNS_18TensorIteratorBaseEENKUlvE_clEvENKUlvE0_clEvEUlffE_EESt5arrayIPcLm2EEEEviT0_T1_:
        /* <DEDUP_REMOVED lines=29> */
.L_x_5413:
        /* <DEDUP_REMOVED lines=87> */
.L_x_5416:
[----:B------:R-:W-:-:S13]  /*0740*/  ISETP.GE.AND P0, PT, R17, R16, PT ;  /* 0x000000101100720c */ /* 0x000fda0003f06270 */
[----:B------:R-:W-:Y:S05]  /*0750*/  @P0 BRA `(.L_x_5418) ;  /* 0x0000000000300947 */ /* 0x000fea0003800000 */
[----:B0-----:R-:W0:Y:S01]  /*0760*/  LDC.64 R4, c[0x0][0x220] ;  /* 0x00008800ff047b82 */ /* 0x001e220000000a00 */
[----:B------:R-:W-:Y:S02]  /*0770*/  IMAD.IADD R3, R0, 0x1, R17 ;  /* 0x0000000100037824 */ /* 0x000fe400078e0211 */
[----:B------:R-:W-:Y:S02]  /*0780*/  VIADD R17, R17, 0x80 ;  /* 0x0000008011117836 */ /* 0x000fe40000000000 */
[----:B0-----:R-:W-:-:S05]  /*0790*/  IMAD.WIDE.U32 R4, R3, 0x4, R4 ;  /* 0x0000000403047825 */ /* 0x001fca00078e0004 */
[----:B------:R1:W-:Y:S02]  /*07a0*/  STG.E desc[UR4][R4.64], R21 ;  /* 0x0000001504007986 */ /* 0x0003e4000c101904 */
.L_x_5417:
[----:B------:R-:W-:-:S13]  /*07b0*/  ISETP.GE.AND P0, PT, R17, R16, PT ;  /* 0x000000101100720c */ /* 0x000fda0003f06270 */
[----:B------:R-:W-:Y:S05]  /*07c0*/  @P0 BRA `(.L_x_5419) ;  /* 0x0000000000340947 */ /* 0x000fea0003800000 */
[----:B01----:R-:W0:Y:S01]  /*07d0*/  LDC.64 R4, c[0x0][0x220] ;  /* 0x00008800ff047b82 */ /* 0x003e220000000a00 */
[----:B------:R-:W-:Y:S01]  /*07e0*/  IADD3 R3, R0, R17, RZ ;  /* 0x0000001100037210 */ /* 0x000fe20007ffe0ff */
[----:B------:R-:W-:-:S04]  /*07f0*/  VIADD R17, R17, 0x80 ;  /* 0x0000008011117836 */ /* 0x000fc80000000000 */
[----:B0-----:R-:W-:-:S05]  /*0800*/  IMAD.WIDE.U32 R4, R3, 0x4, R4 ;  /* 0x0000000403047825 */ /* 0x001fca00078e0004 */
[----:B------:R1:W-:Y:S02]  /*0810*/  STG.E desc[UR4][R4.64], R19 ;  /* 0x0000001304007986 */ /* 0x0003e4000c101904 */
.L_x_5418:
        /* <DEDUP_REMOVED lines=8> */
.L_x_5419:
[----:B------:R-:W-:Y:S05]  /*08a0*/  BSYNC B1 ;  /* 0x0000000000017941 */ /* 0x000fea0003800000 */
.L_x_5415:
[----:B------:R-:W-:-:S13]  /*08b0*/  ISETP.GE.AND P0, PT, R17, R16, PT ;  /* 0x000000101100720c */ /* 0x000fda0003f06270 */
[----:B--2---:R-:W2:Y:S01]  /*08c0*/  @!P0 LDC.64 R2, c[0x0][0x220] ;  /* 0x00008800ff028b82 */ /* 0x004ea20000000a00 */
[----:B01----:R-:W-:Y:S01]  /*08d0*/  @!P0 IADD3 R5, R0, R17, RZ ;  /* 0x0000001100058210 */ /* 0x003fe20007ffe0ff */
[----:B------:R-:W-:-:S04]  /*08e0*/  @!P0 VIADD R17, R17, 0x80 ;  /* 0x0000008011118836 */ /* 0x000fc80000000000 */
[----:B--2---:R-:W-:-:S05]  /*08f0*/  @!P0 IMAD.WIDE.U32 R2, R5, 0x4, R2 ;  /* 0x0000000405028825 */ /* 0x004fca00078e0002 */
[----:B------:R2:W-:Y:S02]  /*0900*/  @!P0 STG.E desc[UR4][R2.64], R14 ;  /* 0x0000000e02008986 */ /* 0x0005e4000c101904 */
.L_x_5420:
[----:B------:R-:W-:Y:S05]  /*0910*/  BSYNC B0 ;  /* 0x0000000000007941 */ /* 0x000fea0003800000 */
.L_x_5414:
        /* <DEDUP_REMOVED lines=8> */
.L_x_5421:
        /* <DEDUP_REMOVED lines=14> */
.L_x_8064:


//--------------------- .text._ZN2at6native18elementwise_kernelILi128ELi4EZNS0_15gpu_kernel_implINS0_13AUnaryFunctorIfffZZZNS0_20copysign_kernel_cudaERNS_18TensorIteratorBaseEENKUlvE_clEvENKUlvE0_clEvEUlffE_EEEEvS5_RKT_EUliE_EEviT1_ --------------------------
	.section	.text._ZN2at6native18elementwise_kernelILi128ELi4EZNS0_15gpu_kernel_implINS0_13AUnaryFunctorIfffZZZNS0_20copysign_kernel_cudaERNS_18TensorIteratorBaseEENKUlvE_clEvENKUlvE0_clEvEUlffE_EEEEvS5_RKT_EUliE_EEviT1_,"ax",@progbits
	.align	128
        .global         _ZN2at6native18elementwise_kernelILi128ELi4EZNS0_15gpu_kernel_implINS0_13AUnaryFunctorIfffZZZNS0_20copysign_kernel_cudaERNS_18TensorIteratorBaseEENKUlvE_clEvENKUlvE0_clEvEUlffE_EEEEvS5_RKT_EUliE_EEviT1_
        .type           _ZN2at6native18elementwise_kernelILi128ELi4EZNS0_15gpu_kernel_implINS0_13AUnaryFunctorIfffZZZNS0_20copysign_kernel_cudaERNS_18TensorIteratorBaseEENKUlvE_clEvENKUlvE0_clEvEUlffE_EEEEvS5_RKT_EUliE_EEviT1_,@function
        .size           _ZN2at6native18elementwise_kernelILi128ELi4EZNS0_15gpu_kernel_implINS0_13AUnaryFunctorIfffZZZNS0_20copysign_kernel_cudaERNS_18TensorIteratorBaseEENKUlvE_clEvENKUlvE0_clEvEUlffE_EEEEvS5_RKT_EUliE_EEviT1_,(.L_x_8065 - _ZN2at6native18elementwise_kernelILi128ELi4EZNS0_15gpu_kernel_implINS0_13AUnaryFunctorIfffZZZNS0_20copysign_kernel_cudaERNS_18TensorIteratorBaseEENKUlvE_clEvENKUlvE0_clEvEUlffE_EEEEvS5_RKT_EUliE_EEviT1_)
        .other          _ZN2at6native18elementwise_kernelILi128ELi4EZNS0_15gpu_kernel_implINS0_13AUnaryFunctorIfffZZZNS0_20copysign_kernel_cudaERNS_18TensorIteratorBaseEENKUlvE_clEvENKUlvE0_clEvEUlffE_EEEEvS5_RKT_EUliE_EEviT1_,@"STO_CUDA_ENTRY STV_DEFAULT"
_ZN2at6native18elementwise_kernelILi128ELi4EZNS0_15gpu_kernel_implINS0_13AUnaryFunctorIfffZZZNS0_20copysign_kernel_cudaERNS_18TensorIteratorBaseEENKUlvE_clEvENKUlvE0_clEvEUlffE_EEEEvS5_RKT_EUliE_EEviT1_:
.text._ZN2at6native18elementwise_kernelILi128ELi4EZNS0_15gpu_kernel_implINS0_13AUnaryFunctorIfffZZZNS0_20copysign_kernel_cudaERNS_18TensorIteratorBaseEENKUlvE_clEvENKUlvE0_clEvEUlffE_EEEEvS5_RKT_EUliE_EEviT1_:
        /* <DEDUP_REMOVED lines=314> */
.L_x_5424:
        /* <DEDUP_REMOVED lines=22> */
.L_x_5429:
[----:B------:R-:W2:Y:S02]  /*1500*/  LDG.E.U8 R0, desc[UR36][R2.64] ;  /* 0x0000002402007981 */ /* 0x000ea4000c1e1100 */
[----:B--2---:R-:W-:Y:S01]  /*1510*/  I2FP.F32.U32 R0, R0 ;  /* 0x0000000000007245 */ /* 0x004fe20000201000 */
[----:B------:R-:W-:Y:S06]  /*1520*/  BRA `(.L_x_5431) ;  /* 0x0000000c002c7947 */ /* 0x000fec0003800000 */
.L_x_5428:
        /* <DEDUP_REMOVED lines=9> */
.L_x_5433:
[----:B------:R-:W2:Y:S02]  /*15c0*/  LDG.E R0, desc[UR36][R2.64] ;  /* 0x0000002402007981 */ /* 0x000ea4000c1e1900 */
[----:B--2---:R-:W-:Y:S01]  /*15d0*/  I2FP.F32.S32 R0, R0 ;  /* 0x0000000000007245 */ /* 0x004fe20000201400 */
[----:B------:R-:W-:Y:S06]  /*15e0*/  BRA `(.L_x_5431) ;  /* 0x0000000800fc7947 */ /* 0x000fec0003800000 */
.L_x_5432:
[----:B------:R-:W2:Y:S02]  /*15f0*/  LDG.E.U16 R0, desc[UR36][R2.64] ;  /* 0x0000002402007981 */ /* 0x000ea4000c1e1500 */
[----:B--2---:R-:W0:Y:S01]  /*1600*/  I2F.S16 R0, R0 ;  /* 0x0000000000007306 */ /* 0x004e220000101400 */
[----:B------:R-:W-:Y:S05]  /*1610*/  BRA `(.L_x_5431) ;  /* 0x0000000800f07947 */ /* 0x000fea0003800000 */
.L_x_5427:
        /* <DEDUP_REMOVED lines=8> */
.L_x_5435:
[----:B------:R-:W2:Y:S02]  /*16a0*/  LDG.E.U16 R0, desc[UR36][R2.64] ;  /* 0x0000002402007981 */ /* 0x000ea4000c1e1500 */
[----:B--2---:R-:W-:Y:S01]  /*16b0*/  HADD2.F32 R0, -RZ, R0.H0_H0 ;  /* 0x20000000ff007230 */ /* 0x004fe20000004100 */
[----:B------:R-:W-:Y:S06]  /*16c0*/  BRA `(.L_x_5431) ;  /* 0x0000000800c47947 */ /* 0x000fec0003800000 */
.L_x_5434:
        /* <DEDUP_REMOVED lines=8> */
.L_x_5437:
[----:B------:R-:W2:Y:S02]  /*1750*/  LDG.E.U16 R0, desc[UR36][R2.64] ;  /* 0x0000002402007981 */ /* 0x000ea4000c1e1500 */
[----:B--2---:R-:W-:Y:S01]  /*1760*/  HADD2.F32 R0, -RZ, R0.H0_H0 ;  /* 0x20000000ff007230 */ /* 0x004fe20000004100 */
[----:B------:R-:W-:Y:S06]  /*1770*/  BRA `(.L_x_5431) ;  /* 0x0000000800987947 */ /* 0x000fec0003800000 */
.L_x_5436:
[----:B------:R-:W2:Y:S01]  /*1780*/  LDG.E.64 R2, desc[UR36][R2.64] ;  /* 0x0000002402027981 */ /* 0x000ea2000c1e1b00 */
[----:B------:R-:W-:Y:S01]  /*1790*/  UMOV UR4, 0xf0000000 ;  /* 0xf000000000047882 */ /* 0x000fe20000000000 */
[----:B------:R-:W-:Y:S01]  /*17a0*/  UMOV UR5, 0x380fffff ;  /* 0x380fffff00057882 */ /* 0x000fe20000000000 */
[----:B--2---:R-:W0:Y:S01]  /*17b0*/  F2F.F32.F64 R0, R2 ;  /* 0x0000000200007310 */ /* 0x004e220000301000 */
[----:B------:R-:W-:-:S14]  /*17c0*/  DSETP.GEU.AND P0, PT, |R2|, UR4, PT ;  /* 0x0000000402007e2a */ /* 0x000fdc000bf0e200 */
[----:B0-----:R-:W-:Y:S01]  /*17d0*/  @!P0 FMUL R0, R0, 1.175494350822287508e-38 ;  /* 0x0080000000008820 */ /* 0x001fe20000400000 */
[----:B------:R-:W-:Y:S06]  /*17e0*/  BRA `(.L_x_5431) ;  /* 0x00000008007c7947 */ /* 0x000fec0003800000 */
.L_x_5426:
        /* <DEDUP_REMOVED lines=12> */
.L_x_5440:
[----:B------:R-:W2:Y:S01]  /*18b0*/  LDG.E.64 R2, desc[UR36][R2.64] ;  /* 0x0000002402027981 */ /* 0x000ea2000c1e1b00 */
[----:B------:R-:W-:Y:S01]  /*18c0*/  UMOV UR4, 0xf0000000 ;  /* 0xf000000000047882 */ /* 0x000fe20000000000 */
[----:B------:R-:W-:Y:S01]  /*18d0*/  UMOV UR5, 0x380fffff ;  /* 0x380fffff00057882 */ /* 0x000fe20000000000 */
[----:B--2---:R-:W0:Y:S01]  /*18e0*/  F2F.F32.F64 R0, R2 ;  /* 0x0000000200007310 */ /* 0x004e220000301000 */
[----:B------:R-:W-:-:S14]  /*18f0*/  DSETP.GEU.AND P0, PT, |R2|, UR4, PT ;  /* 0x0000000402007e2a */ /* 0x000fdc000bf0e200 */
[----:B0-----:R-:W-:Y:S01]  /*1900*/  @!P0 FMUL R0, R0, 1.175494350822287508e-38 ;  /* 0x0080000000008820 */ /* 0x001fe20000400000 */
[----:B------:R-:W-:Y:S06]  /*1910*/  BRA `(.L_x_5431) ;  /* 0x0000000800307947 */ /* 0x000fec0003800000 */
.L_x_5439:
        /* <DEDUP_REMOVED lines=26> */
.L_x_5442:
        /* <DEDUP_REMOVED lines=13> */
.L_x_5441:
[----:B------:R-:W2:Y:S02]  /*1b90*/  LDG.E.U16 R0, desc[UR36][R2.64] ;  /* 0x0000002402007981 */ /* 0x000ea4000c1e1500 */
[----:B--2---:R-:W-:Y:S01]  /*1ba0*/  IMAD.U32 R0, R0, 0x10000, RZ ;  /* 0x0001000000007824 */ /* 0x004fe200078e00ff */
[----:B------:R-:W-:Y:S06]  /*1bb0*/  BRA `(.L_x_5431) ;  /* 0x0000000400887947 */ /* 0x000fec0003800000 */
.L_x_5438:
        /* <DEDUP_REMOVED lines=11> */
.L_x_5445:
        /* <DEDUP_REMOVED lines=20> */
.L_x_5447:
[----:B------:R-:W-:Y:S05]  /*1db0*/  BSYNC B0 ;  /* 0x0000000000007941 */ /* 0x000fea0003800000 */
.L_x_5446:
[----:B------:R-:W-:Y:S01]  /*1dc0*/  LEA R3, R0, 0x3b800000, 0x17 ;  /* 0x3b80000000037811 */ /* 0x000fe200078eb8ff */
[----:B------:R-:W-:-:S05]  /*1dd0*/  IMAD.SHL.U32 R0, R2, 0x100000, RZ ;  /* 0x0010000002007824 */ /* 0x000fca00078e00ff */
[----:B------:R-:W-:Y:S01]  /*1de0*/  LOP3.LUT R0, R3, R0, R4, 0xfe, !PT ;  /* 0x0000000003007212 */ /* 0x000fe200078efe04 */
[----:B------:R-:W-:Y:S06]  /*1df0*/  BRA `(.L_x_5431) ;  /* 0x0000000000f87947 */ /* 0x000fec0003800000 */
.L_x_5444:
        /* <DEDUP_REMOVED lines=20> */
.L_x_5449:
[----:B------:R-:W-:Y:S05]  /*1f40*/  BSYNC B0 ;  /* 0x0000000000007941 */ /* 0x000fea0003800000 */
.L_x_5448:
[----:B------:R-:W-:Y:S01]  /*1f50*/  LEA R3, R0, 0x37800000, 0x17 ;  /* 0x3780000000037811 */ /* 0x000fe200078eb8ff */
[----:B------:R-:W-:-:S05]  /*1f60*/  IMAD.SHL.U32 R0, R2, 0x200000, RZ ;  /* 0x0020000002007824 */ /* 0x000fca00078e00ff */
[----:B------:R-:W-:Y:S01]  /*1f70*/  LOP3.LUT R0, R3, R0, R4, 0xfe, !PT ;  /* 0x0000000003007212 */ /* 0x000fe200078efe04 */
[----:B------:R-:W-:Y:S06]  /*1f80*/  BRA `(.L_x_5431) ;  /* 0x0000000000947947 */ /* 0x000fec0003800000 */
.L_x_5443:
        /* <DEDUP_REMOVED lines=14> */
.L_x_5430:
        /* <DEDUP_REMOVED lines=16> */
.L_x_5452:
[----:B------:R-:W-:Y:S01]  /*2170*/  IMAD.MOV.U32 R0, RZ, RZ, RZ ;  /* 0x000000ffff007224 */ /* 0x000fe200078e00ff */
[----:B------:R-:W-:Y:S06]  /*2180*/  BRA `(.L_x_5431) ;  /* 0x0000000000147947 */ /* 0x000fec0003800000 */
.L_x_5451:
[----:B------:R-:W2:Y:S02]  /*2190*/  LDG.E.64 R2, desc[UR36][R2.64] ;  /* 0x0000002402027981 */ /* 0x000ea4000c1e1b00 */
[----:B--2---:R0:W1:Y:S01]  /*21a0*/  I2F.U64 R0, R2 ;  /* 0x0000000200007312 */ /* 0x0040620000301000 */
[----:B------:R-:W-:Y:S05]  /*21b0*/  BRA `(.L_x_5431) ;  /* 0x0000000000087947 */ /* 0x000fea0003800000 */
.L_x_5450:
[----:B------:R-:W2:Y:S02]  /*21c0*/  LDG.E R0, desc[UR36][R2.64] ;  /* 0x0000002402007981 */ /* 0x000ea4000c1e1900 */
[----:B--2---:R-:W-:-:S07]  /*21d0*/  I2FP.F32.U32 R0, R0 ;  /* 0x0000000000007245 */ /* 0x004fce0000201000 */
.L_x_5431:
[----:B------:R-:W-:Y:S05]  /*21e0*/  BSYNC B6 ;  /* 0x0000000000067941 */ /* 0x000fea0003800000 */
.L_x_5425:
        /* <DEDUP_REMOVED lines=17> */
.L_x_5456:
[----:B------:R-:W0:Y:S02]  /*2300*/  F2I.S64.TRUNC R2, R2 ;  /* 0x0000000200027311 */ /* 0x000e24000020d900 */
[----:B0-----:R-:W-:-:S05]  /*2310*/  IMAD.MOV.U32 R5, RZ, RZ, R2 ;  /* 0x000000ffff057224 */ /* 0x001fca00078e0002 */
[----:B------:R0:W-:Y:S01]  /*2320*/  STG.E.U8 desc[UR36][R16.64], R5 ;  /* 0x0000000510007986 */ /* 0x0001e2000c101124 */
[----:B------:R-:W-:Y:S05]  /*2330*/  BRA `(.L_x_5458) ;  /* 0x0000000c00407947 */ /* 0x000fea0003800000 */
.L_x_5455:
        /* <DEDUP_REMOVED lines=9> */
.L_x_5460:
[----:B------:R-:W0:Y:S02]  /*23d0*/  F2I.FTZ.TRUNC.NTZ R3, R2 ;  /* 0x0000000200037305 */ /* 0x000e24000021f100 */
[----:B0-----:R0:W-:Y:S01]  /*23e0*/  STG.E desc[UR36][R16.64], R3 ;  /* 0x0000000310007986 */ /* 0x0011e2000c101924 */
[----:B------:R-:W-:Y:S05]  /*23f0*/  BRA `(.L_x_5458) ;  /* 0x0000000c00107947 */ /* 0x000fea0003800000 */
.L_x_5459:
[----:B------:R-:W0:Y:S02]  /*2400*/  F2I.FTZ.TRUNC.NTZ R3, R2 ;  /* 0x0000000200037305 */ /* 0x000e24000021f100 */
[----:B0-----:R0:W-:Y:S01]  /*2410*/  STG.E.U16 desc[UR36][R16.64], R3 ;  /* 0x0000000310007986 */ /* 0x0011e2000c101524 */
[----:B------:R-:W-:Y:S05]  /*2420*/  BRA `(.L_x_5458) ;  /* 0x0000000c00047947 */ /* 0x000fea0003800000 */
.L_x_5454:
        /* <DEDUP_REMOVED lines=8> */
.L_x_5462:
[----:B------:R-:W-:-:S05]  /*24b0*/  F2FP.F16.F32.PACK_AB R2, RZ, R2 ;  /* 0x00000002ff02723e */ /* 0x000fca00000000ff */
[----:B------:R0:W-:Y:S01]  /*24c0*/  STG.E.U16 desc[UR36][R16.64], R2 ;  /* 0x0000000210007986 */ /* 0x0001e2000c101524 */
[----:B------:R-:W-:Y:S05]  /*24d0*/  BRA `(.L_x_5458) ;  /* 0x0000000800d87947 */ /* 0x000fea0003800000 */
.L_x_5461:
        /* <DEDUP_REMOVED lines=9> */
.L_x_5464:
[----:B------:R-:W-:-:S04]  /*2570*/  F2FP.F16.F32.PACK_AB R3, RZ, R2 ;  /* 0x00000002ff03723e */ /* 0x000fc800000000ff */
[----:B------:R-:W-:-:S05]  /*2580*/  PRMT R3, R3, 0x5410, RZ ;  /* 0x0000541003037816 */ /* 0x000fca00000000ff */
[----:B------:R0:W-:Y:S01]  /*2590*/  STG.E desc[UR36][R16.64], R3 ;  /* 0x0000000310007986 */ /* 0x0001e2000c101924 */
[----:B------:R-:W-:Y:S05]  /*25a0*/  BRA `(.L_x_5458) ;  /* 0x0000000800a47947 */ /* 0x000fea0003800000 */
.L_x_5463:
[----:B------:R-:W-:-:S06]  /*25b0*/  FMUL.FTZ R2, R2, 1 ;  /* 0x3f80000002027820 */ /* 0x000fcc0000410000 */
[----:B------:R-:W0:Y:S02]  /*25c0*/  F2F.F64.F32 R2, R2 ;  /* 0x0000000200027310 */ /* 0x000e240000201800 */
[----:B0-----:R0:W-:Y:S01]  /*25d0*/  STG.E.64 desc[UR36][R16.64], R2 ;  /* 0x0000000210007986 */ /* 0x0011e2000c101b24 */
[----:B------:R-:W-:Y:S05]  /*25e0*/  BRA `(.L_x_5458) ;  /* 0x0000000800947947 */ /* 0x000fea0003800000 */
.L_x_5453:
        /* <DEDUP_REMOVED lines=12> */
.L_x_5467:
[----:B------:R-:W-:Y:S01]  /*26b0*/  FMUL.FTZ R4, R2, 1 ;  /* 0x3f80000002047820 */ /* 0x000fe20000410000 */
[----:B------:R-:W-:-:S05]  /*26c0*/  CS2R R6, SRZ ;  /* 0x0000000000067805 */ /* 0x000fca000001ff00 */
[----:B------:R-:W0:Y:S02]  /*26d0*/  F2F.F64.F32 R4, R4 ;  /* 0x0000000400047310 */ /* 0x000e240000201800 */
[----:B0-----:R0:W-:Y:S01]  /*26e0*/  STG.E.128 desc[UR36][R16.64], R4 ;  /* 0x0000000410007986 */ /* 0x0011e2000c101d24 */
[----:B------:R-:W-:Y:S05]  /*26f0*/  BRA `(.L_x_5458) ;  /* 0x0000000800507947 */ /* 0x000fea0003800000 */
.L_x_5466:
        /* <DEDUP_REMOVED lines=20> */
.L_x_5471:
[----:B------:R-:W-:Y:S05]  /*2840*/  BSYNC B0 ;  /* 0x0000000000007941 */ /* 0x000fea0003800000 */
.L_x_5470:
[----:B------:R-:W-:-:S05]  /*2850*/  LOP3.LUT R5, R0, R5, RZ, 0xfc, !PT ;  /* 0x0000000500057212 */ /* 0x000fca00078efcff */
[----:B------:R0:W-:Y:S01]  /*2860*/  STG.E.U8 desc[UR36][R16.64], R5 ;  /* 0x0000000510007986 */ /* 0x0001e2000c101124 */
[----:B------:R-:W-:Y:S05]  /*2870*/  BRA `(.L_x_5458) ;  /* 0x0000000400f07947 */ /* 0x000fea0003800000 */
.L_x_5469:
        /* <DEDUP_REMOVED lines=12> */
.L_x_5473:
[----:B------:R-:W-:Y:S01]  /*2940*/  IMAD.MOV.U32 R0, RZ, RZ, 0x7f ;  /* 0x0000007fff007424 */ /* 0x000fe200078e00ff */
[----:B------:R-:W-:-:S04]  /*2950*/  ISETP.GT.U32.AND P0, PT, R4, 0x7f800000, PT ;  /* 0x7f8000000400780c */ /* 0x000fc80003f04070 */
[----:B------:R-:W-:-:S09]  /*2960*/  SEL R0, R0, 0x7c, P0 ;  /* 0x0000007c00007807 */ /* 0x000fd20000000000 */
.L_x_5474:
[----:B------:R-:W-:Y:S05]  /*2970*/  BSYNC B0 ;  /* 0x0000000000007941 */ /* 0x000fea0003800000 */
.L_x_5472:
[----:B------:R-:W-:-:S04]  /*2980*/  LOP3.LUT R2, R2, 0x80000000, RZ, 0xc0, !PT ;  /* 0x8000000002027812 */ /* 0x000fc800078ec0ff */
[----:B------:R-:W-:-:S04]  /*2990*/  SHF.R.U32.HI R3, RZ, 0x18, R2 ;  /* 0x00000018ff037819 */ /* 0x000fc80000011602 */
[----:B------:R-:W-:-:S05]  /*29a0*/  LOP3.LUT R3, R0, R3, RZ, 0xfc, !PT ;  /* 0x0000000300037212 */ /* 0x000fca00078efcff */
[----:B------:R0:W-:Y:S01]  /*29b0*/  STG.E.U8 desc[UR36][R16.64], R3 ;  /* 0x0000000310007986 */ /* 0x0001e2000c101124 */
[----:B------:R-:W-:Y:S05]  /*29c0*/  BRA `(.L_x_5458) ;  /* 0x00000004009c7947 */ /* 0x000fea0003800000 */
.L_x_5468:
[----:B------:R-:W-:-:S05]  /*29d0*/  F2FP.BF16.F32.PACK_AB R2, RZ, R2 ;  /* 0x00000002ff02723e */ /* 0x000fca00000010ff */
[----:B------:R0:W-:Y:S01]  /*29e0*/  STG.E.U16 desc[UR36][R16.64], R2 ;  /* 0x0000000210007986 */ /* 0x0001e2000c101524 */
[----:B------:R-:W-:Y:S05]  /*29f0*/  BRA `(.L_x_5458) ;  /* 0x0000000400907947 */ /* 0x000fea0003800000 */
.L_x_5465:
        /* <DEDUP_REMOVED lines=11> */
.L_x_5477:
        /* <DEDUP_REMOVED lines=16> */
.L_x_5480:
[----:B------:R-:W-:-:S04]  /*2bb0*/  LOP3.LUT R2, R2, 0x80000000, RZ, 0xc0, !PT ;  /* 0x8000000002027812 */ /* 0x000fc800078ec0ff */
[----:B------:R-:W-:-:S04]  /*2bc0*/  SHF.R.U32.HI R3, RZ, 0x18, R2 ;  /* 0x00000018ff037819 */ /* 0x000fc80000011602 */
[----:B------:R-:W-:-:S04]  /*2bd0*/  LOP3.LUT R0, R0, R3, RZ, 0xfc, !PT ;  /* 0x0000000300007212 */ /* 0x000fc800078efcff */
[----:B------:R-:W-:-:S07]  /*2be0*/  PRMT R8, R0, 0x7610, R8 ;  /* 0x0000761000087816 */ /* 0x000fce0000000008 */
.L_x_5479:
[----:B------:R-:W-:Y:S05]  /*2bf0*/  BSYNC B0 ;  /* 0x0000000000007941 */ /* 0x000fea0003800000 */
.L_x_5478:
[----:B------:R0:W-:Y:S01]  /*2c00*/  STG.E.U8 desc[UR36][R16.64], R8 ;  /* 0x0000000810007986 */ /* 0x0001e2000c101124 */
[----:B------:R-:W-:Y:S05]  /*2c10*/  BRA `(.L_x_5458) ;  /* 0x0000000400087947 */ /* 0x000fea0003800000 */
.L_x_5476:
        /* <DEDUP_REMOVED lines=16> */
.L_x_5483:
[----:B------:R-:W-:-:S04]  /*2d20*/  LOP3.LUT R2, R2, 0x80000000, RZ, 0xc0, !PT ;  /* 0x8000000002027812 */ /* 0x000fc800078ec0ff */
[----:B------:R-:W-:-:S04]  /*2d30*/  SHF.R.U32.HI R3, RZ, 0x18, R2 ;  /* 0x00000018ff037819 */ /* 0x000fc80000011602 */
[----:B------:R-:W-:-:S04]  /*2d40*/  LOP3.LUT R0, R0, R3, RZ, 0xfc, !PT ;  /* 0x0000000300007212 */ /* 0x000fc800078efcff */
[----:B------:R-:W-:-:S07]  /*2d50*/  PRMT R8, R0, 0x7610, R8 ;  /* 0x0000761000087816 */ /* 0x000fce0000000008 */
.L_x_5482:
[----:B------:R-:W-:Y:S05]  /*2d60*/  BSYNC B0 ;  /* 0x0000000000007941 */ /* 0x000fea0003800000 */
.L_x_5481:
[----:B------:R3:W-:Y:S01]  /*2d70*/  STG.E.U8 desc[UR36][R16.64], R8 ;  /* 0x0000000810007986 */ /* 0x0007e2000c101124 */
[----:B------:R-:W-:Y:S05]  /*2d80*/  BRA `(.L_x_5458) ;  /* 0x0000000000ac7947 */ /* 0x000fea0003800000 */
.L_x_5475:
        /* <DEDUP_REMOVED lines=21> */
.L_x_5457:
        /* <DEDUP_REMOVED lines=16> */
.L_x_5486:
[----:B------:R-:W-:Y:S05]  /*2fe0*/  BRA `(.L_x_5458) ;  /* 0x0000000000147947 */ /* 0x000fea0003800000 */
.L_x_5485:
[----:B------:R-:W0:Y:S02]  /*2ff0*/  F2I.U64.TRUNC R2, R2 ;  /* 0x0000000200027311 */ /* 0x000e24000020d800 */
[----:B0-----:R2:W-:Y:S01]  /*3000*/  STG.E.64 desc[UR36][R16.64], R2 ;  /* 0x0000000210007986 */ /* 0x0015e2000c101b24 */
[----:B------:R-:W-:Y:S05]  /*3010*/  BRA `(.L_x_5458) ;  /* 0x0000000000087947 */ /* 0x000fea0003800000 */
.L_x_5484:
[----:B------:R-:W0:Y:S02]  /*3020*/  F2I.FTZ.U32.TRUNC.NTZ R3, R2 ;  /* 0x0000000200037305 */ /* 0x000e24000021f000 */
[----:B0-----:R0:W-:Y:S02]  /*3030*/  STG.E desc[UR36][R16.64], R3 ;  /* 0x0000000310007986 */ /* 0x0011e4000c101924 */
.L_x_5458:
[----:B------:R-:W-:-:S04]  /*3040*/  IMAD R18, R23, 0x200, R18 ;  /* 0x0000020017127824 */ /* 0x000fc800078e0212 */
[----:B------:R-:W-:-:S07]  /*3050*/  VIADD R19, R18, 0x80 ;  /* 0x0000008012137836 */ /* 0x000fce0000000000 */
.L_x_5423:
[----:B------:R-:W-:Y:S05]  /*3060*/  BSYNC B7 ;  /* 0x0000000000077941 */ /* 0x000fea0003800000 */
.L_x_5422:
        /* <DEDUP_REMOVED lines=307> */
.L_x_5489:
        /* <DEDUP_REMOVED lines=22> */
.L_x_5494:
[----:B------:R-:W2:Y:S02]  /*4500*/  LDG.E.U8 R0, desc[UR36][R2.64] ;  /* 0x0000002402007981 */ /* 0x000ea4000c1e1100 */
[----:B--2---:R-:W-:Y:S01]  /*4510*/  I2FP.F32.U32 R0, R0 ;  /* 0x0000000000007245 */ /* 0x004fe20000201000 */
[----:B------:R-:W-:Y:S06]  /*4520*/  BRA `(.L_x_5496) ;  /* 0x0000000c002c7947 */ /* 0x000fec0003800000 */
.L_x_5493:
        /* <DEDUP_REMOVED lines=9> */
.L_x_5498:
[----:B------:R-:W2:Y:S02]  /*45c0*/  LDG.E R0, desc[UR36][R2.64] ;  /* 0x0000002402007981 */ /* 0x000ea4000c1e1900 */
[----:B--2---:R-:W-:Y:S01]  /*45d0*/  I2FP.F32.S32 R0, R0 ;  /* 0x0000000000007245 */ /* 0x004fe20000201400 */
[----:B------:R-:W-:Y:S06]  /*45e0*/  BRA `(.L_x_5496) ;  /* 0x0000000800fc7947 */ /* 0x000fec0003800000 */
.L_x_5497:
[----:B------:R-:W2:Y:S02]  /*45f0*/  LDG.E.U16 R0, desc[UR36][R2.64] ;  /* 0x0000002402007981 */ /* 0x000ea4000c1e1500 */
[----:B--2---:R-:W1:Y:S01]  /*4600*/  I2F.S16 R0, R0 ;  /* 0x0000000000007306 */ /* 0x004e620000101400 */
[----:B------:R-:W-:Y:S05]  /*4610*/  BRA `(.L_x_5496) ;  /* 0x0000000800f07947 */ /* 0x000fea0003800000 */
.L_x_5492:
        /* <DEDUP_REMOVED lines=8> */
.L_x_5500:
[----:B------:R-:W2:Y:S02]  /*46a0*/  LDG.E.U16 R0, desc[UR36][R2.64] ;  /* 0x0000002402007981 */ /* 0x000ea4000c1e1500 */
[----:B--2---:R-:W-:Y:S01]  /*46b0*/  HADD2.F32 R0, -RZ, R0.H0_H0 ;  /* 0x20000000ff007230 */ /* 0x004fe20000004100 */
[----:B------:R-:W-:Y:S06]  /*46c0*/  BRA `(.L_x_5496) ;  /* 0x0000000800c47947 */ /* 0x000fec0003800000 */
.L_x_5499:
        /* <DEDUP_REMOVED lines=8> */
.L_x_5502:
[----:B------:R-:W2:Y:S02]  /*4750*/  LDG.E.U16 R0, desc[UR36][R2.64] ;  /* 0x0000002402007981 */ /* 0x000ea4000c1e1500 */
[----:B--2---:R-:W-:Y:S01]  /*4760*/  HADD2.F32 R0, -RZ, R0.H0_H0 ;  /* 0x20000000ff007230 */ /* 0x004fe20000004100 */
[----:B------:R-:W-:Y:S06]  /*4770*/  BRA `(.L_x_5496) ;  /* 0x0000000800987947 */ /* 0x000fec0003800000 */
.L_x_5501:
[----:B------:R-:W2:Y:S01]  /*4780*/  LDG.E.64 R2, desc[UR36][R2.64] ;  /* 0x0000002402027981 */ /* 0x000ea2000c1e1b00 */
[----:B------:R-:W-:Y:S01]  /*4790*/  UMOV UR4, 0xf0000000 ;  /* 0xf000000000047882 */ /* 0x000fe20000000000 */
[----:B------:R-:W-:Y:S01]  /*47a0*/  UMOV UR5, 0x380fffff ;  /* 0x380fffff00057882 */ /* 0x000fe20000000000 */
[----:B--2---:R-:W0:Y:S01]  /*47b0*/  F2F.F32.F64 R0, R2 ;  /* 0x0000000200007310 */ /* 0x004e220000301000 */
[----:B------:R-:W-:-:S14]  /*47c0*/  DSETP.GEU.AND P0, PT, |R2|, UR4, PT ;  /* 0x0000000402007e2a */ /* 0x000fdc000bf0e200 */
[----:B0-----:R-:W-:Y:S01]  /*47d0*/  @!P0 FMUL R0, R0, 1.175494350822287508e-38 ;  /* 0x0080000000008820 */ /* 0x001fe20000400000 */
[----:B------:R-:W-:Y:S06]  /*47e0*/  BRA `(.L_x_5496) ;  /* 0x00000008007c7947 */ /* 0x000fec0003800000 */
.L_x_5491:
        /* <DEDUP_REMOVED lines=12> */
.L_x_5505:
[----:B------:R-:W2:Y:S01]  /*48b0*/  LDG.E.64 R2, desc[UR36][R2.64] ;  /* 0x0000002402027981 */ /* 0x000ea2000c1e1b00 */
[----:B------:R-:W-:Y:S01]  /*48c0*/  UMOV UR4, 0xf0000000 ;  /* 0xf000000000047882 */ /* 0x000fe20000000000 */
[----:B------:R-:W-:Y:S01]  /*48d0*/  UMOV UR5, 0x380fffff ;  /* 0x380fffff00057882 */ /* 0x000fe20000000000 */
[----:B--2---:R-:W0:Y:S01]  /*48e0*/  F2F.F32.F64 R0, R2 ;  /* 0x0000000200007310 */ /* 0x004e220000301000 */
[----:B------:R-:W-:-:S14]  /*48f0*/  DSETP.GEU.AND P0, PT, |R2|, UR4, PT ;  /* 0x0000000402007e2a */ /* 0x000fdc000bf0e200 */
[----:B0-----:R-:W-:Y:S01]  /*4900*/  @!P0 FMUL R0, R0, 1.175494350822287508e-38 ;  /* 0x0080000000008820 */ /* 0x001fe20000400000 */
[----:B------:R-:W-:Y:S06]  /*4910*/  BRA `(.L_x_5496) ;  /* 0x0000000800307947 */ /* 0x000fec0003800000 */
.L_x_5504:
        /* <DEDUP_REMOVED lines=26> */
.L_x_5507:
        /* <DEDUP_REMOVED lines=13> */
.L_x_5506:
[----:B------:R-:W2:Y:S02]  /*4b90*/  LDG.E.U16 R0, desc[UR36][R2.64] ;  /* 0x0000002402007981 */ /* 0x000ea4000c1e1500 */
[----:B--2---:R-:W-:Y:S01]  /*4ba0*/  IMAD.U32 R0, R0, 0x10000, RZ ;  /* 0x0001000000007824 */ /* 0x004fe200078e00ff */
[----:B------:R-:W-:Y:S06]  /*4bb0*/  BRA `(.L_x_5496) ;  /* 0x0000000400887947 */ /* 0x000fec0003800000 */
.L_x_5503:
        /* <DEDUP_REMOVED lines=11> */
.L_x_5510:
        /* <DEDUP_REMOVED lines=20> */
.L_x_5512:
[----:B------:R-:W-:Y:S05]  /*4db0*/  BSYNC B0 ;  /* 0x0000000000007941 */ /* 0x000fea0003800000 */
.L_x_5511:
[----:B------:R-:W-:Y:S01]  /*4dc0*/  LEA R3, R0, 0x3b800000, 0x17 ;  /* 0x3b80000000037811 */ /* 0x000fe200078eb8ff */
[----:B------:R-:W-:-:S05]  /*4dd0*/  IMAD.SHL.U32 R0, R2, 0x100000, RZ ;  /* 0x0010000002007824 */ /* 0x000fca00078e00ff */
[----:B------:R-:W-:Y:S01]  /*4de0*/  LOP3.LUT R0, R3, R0, R4, 0xfe, !PT ;  /* 0x0000000003007212 */ /* 0x000fe200078efe04 */
[----:B------:R-:W-:Y:S06]  /*4df0*/  BRA `(.L_x_5496) ;  /* 0x0000000000f87947 */ /* 0x000fec0003800000 */
.L_x_5509:
        /* <DEDUP_REMOVED lines=20> */
.L_x_5514:
[----:B------:R-:W-:Y:S05]  /*4f40*/  BSYNC B0 ;  /* 0x0000000000007941 */ /* 0x000fea0003800000 */
.L_x_5513:
[----:B------:R-:W-:Y:S01]  /*4f50*/  LEA R3, R0, 0x37800000, 0x17 ;  /* 0x3780000000037811 */ /* 0x000fe200078eb8ff */
[----:B------:R-:W-:-:S05]  /*4f60*/  IMAD.SHL.U32 R0, R2, 0x200000, RZ ;  /* 0x0020000002007824 */ /* 0x000fca00078e00ff */
[----:B------:R-:W-:Y:S01]  /*4f70*/  LOP3.LUT R0, R3, R0, R4, 0xfe, !PT ;  /* 0x0000000003007212 */ /* 0x000fe200078efe04 */
[----:B------:R-:W-:Y:S06]  /*4f80*/  BRA `(.L_x_5496) ;  /* 0x0000000000947947 */ /* 0x000fec0003800000 */
.L_x_5508:
        /* <DEDUP_REMOVED lines=14> */
.L_x_5495:
        /* <DEDUP_REMOVED lines=16> */
.L_x_5517:
[----:B------:R-:W-:Y:S01]  /*5170*/  IMAD.MOV.U32 R0, RZ, RZ, RZ ;  /* 0x000000ffff007224 */ /* 0x000fe200078e00ff */
[----:B------:R-:W-:Y:S06]  /*5180*/  BRA `(.L_x_5496) ;  /* 0x0000000000147947 */ /* 0x000fec0003800000 */
.L_x_5516:
[----:B------:R-:W2:Y:S02]  /*5190*/  LDG.E.64 R2, desc[UR36][R2.64] ;  /* 0x0000002402027981 */ /* 0x000ea4000c1e1b00 */
[----:B--2---:R0:W1:Y:S01]  /*51a0*/  I2F.U64 R0, R2 ;  /* 0x0000000200007312 */ /* 0x0040620000301000 */
[----:B------:R-:W-:Y:S05]  /*51b0*/  BRA `(.L_x_5496) ;  /* 0x0000000000087947 */ /* 0x000fea0003800000 */
.L_x_5515:
[----:B------:R-:W2:Y:S02]  /*51c0*/  LDG.E R0, desc[UR36][R2.64] ;  /* 0x0000002402007981 */ /* 0x000ea4000c1e1900 */
[----:B--2---:R-:W-:-:S07]  /*51d0*/  I2FP.F32.U32 R0, R0 ;  /* 0x0000000000007245 */ /* 0x004fce0000201000 */
.L_x_5496:
[----:B------:R-:W-:Y:S05]  /*51e0*/  BSYNC B6 ;  /* 0x0000000000067941 */ /* 0x000fea0003800000 */
.L_x_5490:
        /* <DEDUP_REMOVED lines=17> */
.L_x_5521:
[----:B------:R-:W0:Y:S02]  /*5300*/  F2I.S64.TRUNC R2, R2 ;  /* 0x0000000200027311 */ /* 0x000e24000020d900 */
[----:B0-----:R-:W-:-:S05]  /*5310*/  IMAD.MOV.U32 R5, RZ, RZ, R2 ;  /* 0x000000ffff057224 */ /* 0x001fca00078e0002 */
[----:B------:R4:W-:Y:S01]  /*5320*/  STG.E.U8 desc[UR36][R16.64], R5 ;  /* 0x0000000510007986 */ /* 0x0009e2000c101124 */
[----:B------:R-:W-:Y:S05]  /*5330*/  BRA `(.L_x_5523) ;  /* 0x0000000c00407947 */ /* 0x000fea0003800000 */
.L_x_5520:
        /* <DEDUP_REMOVED lines=9> */
.L_x_5525:
[----:B------:R-:W0:Y:S02]  /*53d0*/  F2I.FTZ.TRUNC.NTZ R3, R2 ;  /* 0x0000000200037305 */ /* 0x000e24000021f100 */
[----:B0-----:R2:W-:Y:S01]  /*53e0*/  STG.E desc[UR36][R16.64], R3 ;  /* 0x0000000310007986 */ /* 0x0015e2000c101924 */
[----:B------:R-:W-:Y:S05]  /*53f0*/  BRA `(.L_x_5523) ;  /* 0x0000000c00107947 */ /* 0x000fea0003800000 */
.L_x_5524:
[----:B------:R-:W0:Y:S02]  /*5400*/  F2I.FTZ.TRUNC.NTZ R3, R2 ;  /* 0x0000000200037305 */ /* 0x000e24000021f100 */
[----:B0-----:R0:W-:Y:S01]  /*5410*/  STG.E.U16 desc[UR36][R16.64], R3 ;  /* 0x0000000310007986 */ /* 0x0011e2000c101524 */
[----:B------:R-:W-:Y:S05]  /*5420*/  BRA `(.L_x_5523) ;  /* 0x0000000c00047947 */ /* 0x000fea0003800000 */
.L_x_5519:
        /* <DEDUP_REMOVED lines=8> */
.L_x_5527:
[----:B------:R-:W-:-:S05]  /*54b0*/  F2FP.F16.F32.PACK_AB R2, RZ, R2 ;  /* 0x00000002ff02723e */ /* 0x000fca00000000ff */
[----:B------:R0:W-:Y:S01]  /*54c0*/  STG.E.U16 desc[UR36][R16.64], R2 ;  /* 0x0000000210007986 */ /* 0x0001e2000c101524 */
[----:B------:R-:W-:Y:S05]  /*54d0*/  BRA `(.L_x_5523) ;  /* 0x0000000800d87947 */ /* 0x000fea0003800000 */
.L_x_5526:
        /* <DEDUP_REMOVED lines=9> */
.L_x_5529:
[----:B------:R-:W-:-:S04]  /*5570*/  F2FP.F16.F32.PACK_AB R3, RZ, R2 ;  /* 0x00000002ff03723e */ /* 0x000fc800000000ff */
[----:B------:R-:W-:-:S05]  /*5580*/  PRMT R3, R3, 0x5410, RZ ;  /* 0x0000541003037816 */ /* 0x000fca00000000ff */
[----:B------:R0:W-:Y:S01]  /*5590*/  STG.E desc[UR36][R16.64], R3 ;  /* 0x0000000310007986 */ /* 0x0001e2000c101924 */
[----:B------:R-:W-:Y:S05]  /*55a0*/  BRA `(.L_x_5523) ;  /* 0x0000000800a47947 */ /* 0x000fea0003800000 */
.L_x_5528:
[----:B------:R-:W-:-:S06]  /*55b0*/  FMUL.FTZ R2, R2, 1 ;  /* 0x3f80000002027820 */ /* 0x000fcc0000410000 */
[----:B------:R-:W0:Y:S02]  /*55c0*/  F2F.F64.F32 R2, R2 ;  /* 0x0000000200027310 */ /* 0x000e240000201800 */
[----:B0-----:R0:W-:Y:S01]  /*55d0*/  STG.E.64 desc[UR36][R16.64], R2 ;  /* 0x0000000210007986 */ /* 0x0011e2000c101b24 */
[----:B------:R-:W-:Y:S05]  /*55e0*/  BRA `(.L_x_5523) ;  /* 0x0000000800947947 */ /* 0x000fea0003800000 */
.L_x_5518:
        /* <DEDUP_REMOVED lines=12> */
.L_x_5532:
[----:B------:R-:W-:Y:S01]  /*56b0*/  FMUL.FTZ R4, R2, 1 ;  /* 0x3f80000002047820 */ /* 0x000fe20000410000 */
[----:B------:R-:W-:-:S05]  /*56c0*/  CS2R R6, SRZ ;  /* 0x0000000000067805 */ /* 0x000fca000001ff00 */
[----:B------:R-:W0:Y:S02]  /*56d0*/  F2F.F64.F32 R4, R4 ;  /* 0x0000000400047310 */ /* 0x000e240000201800 */
[----:B0-----:R0:W-:Y:S01]  /*56e0*/  STG.E.128 desc[UR36][R16.64], R4 ;  /* 0x0000000410007986 */ /* 0x0011e2000c101d24 */
[----:B------:R-:W-:Y:S05]  /*56f0*/  BRA `(.L_x_5523) ;  /* 0x0000000800507947 */ /* 0x000fea0003800000 */
.L_x_5531:
        /* <DEDUP_REMOVED lines=20> */
.L_x_5536:
[----:B------:R-:W-:Y:S05]  /*5840*/  BSYNC B0 ;  /* 0x0000000000007941 */ /* 0x000fea0003800000 */
.L_x_5535:
[----:B------:R-:W-:-:S05]  /*5850*/  LOP3.LUT R5, R0, R5, RZ, 0xfc, !PT ;  /* 0x0000000500057212 */ /* 0x000fca00078efcff */
[----:B------:R0:W-:Y:S01]  /*5860*/  STG.E.U8 desc[UR36][R16.64], R5 ;  /* 0x0000000510007986 */ /* 0x0001e2000c101124 */
[----:B------:R-:W-:Y:S05]  /*5870*/  BRA `(.L_x_5523) ;  /* 0x0000000400f07947 */ /* 0x000fea0003800000 */
.L_x_5534:
        /* <DEDUP_REMOVED lines=12> */
.L_x_5538:
[----:B------:R-:W-:Y:S01]  /*5940*/  IMAD.MOV.U32 R0, RZ, RZ, 0x7f ;  /* 0x0000007fff007424 */ /* 0x000fe200078e00ff */
[----:B------:R-:W-:-:S04]  /*5950*/  ISETP.GT.U32.AND P0, PT, R4, 0x7f800000, PT ;  /* 0x7f8000000400780c */ /* 0x000fc80003f04070 */
[----:B------:R-:W-:-:S09]  /*5960*/  SEL R0, R0, 0x7c, P0 ;  /* 0x0000007c00007807 */ /* 0x000fd20000000000 */
.L_x_5539:
[----:B------:R-:W-:Y:S05]  /*5970*/  BSYNC B0 ;  /* 0x0000000000007941 */ /* 0x000fea0003800000 */
.L_x_5537:
[----:B------:R-:W-:-:S04]  /*5980*/  LOP3.LUT R2, R2, 0x80000000, RZ, 0xc0, !PT ;  /* 0x8000000002027812 */ /* 0x000fc800078ec0ff */
[----:B------:R-:W-:-:S04]  /*5990*/  SHF.R.U32.HI R3, RZ, 0x18, R2 ;  /* 0x00000018ff037819 */ /* 0x000fc80000011602 */
[----:B------:R-:W-:-:S05]  /*59a0*/  LOP3.LUT R3, R0, R3, RZ, 0xfc, !PT ;  /* 0x0000000300037212 */ /* 0x000fca00078efcff */
[----:B------:R0:W-:Y:S01]  /*59b0*/  STG.E.U8 desc[UR36][R16.64], R3 ;  /* 0x0000000310007986 */ /* 0x0001e2000c101124 */
[----:B------:R-:W-:Y:S05]  /*59c0*/  BRA `(.L_x_5523) ;  /* 0x00000004009c7947 */ /* 0x000fea0003800000 */
.L_x_5533:
[----:B------:R-:W-:-:S05]  /*59d0*/  F2FP.BF16.F32.PACK_AB R2, RZ, R2 ;  /* 0x00000002ff02723e */ /* 0x000fca00000010ff */
[----:B------:R0:W-:Y:S01]  /*59e0*/  STG.E.U16 desc[UR36][R16.64], R2 ;  /* 0x0000000210007986 */ /* 0x0001e2000c101524 */
[----:B------:R-:W-:Y:S05]  /*59f0*/  BRA `(.L_x_5523) ;  /* 0x0000000400907947 */ /* 0x000fea0003800000 */
.L_x_5530:
        /* <DEDUP_REMOVED lines=11> */
.L_x_5542:
        /* <DEDUP_REMOVED lines=16> */
.L_x_5545:
[----:B------:R-:W-:-:S04]  /*5bb0*/  LOP3.LUT R2, R2, 0x80000000, RZ, 0xc0, !PT ;  /* 0x8000000002027812 */ /* 0x000fc800078ec0ff */
[----:B------:R-:W-:-:S04]  /*5bc0*/  SHF.R.U32.HI R3, RZ, 0x18, R2 ;  /* 0x00000018ff037819 */ /* 0x000fc80000011602 */
[----:B------:R-:W-:-:S04]  /*5bd0*/  LOP3.LUT R0, R0, R3, RZ, 0xfc, !PT ;  /* 0x0000000300007212 */ /* 0x000fc800078efcff */
[----:B------:R-:W-:-:S07]  /*5be0*/  PRMT R8, R0, 0x7610, R8 ;  /* 0x0000761000087816 */ /* 0x000fce0000000008 */
.L_x_5544:
[----:B------:R-:W-:Y:S05]  /*5bf0*/  BSYNC B0 ;  /* 0x0000000000007941 */ /* 0x000fea0003800000 */
.L_x_5543:
[----:B------:R0:W-:Y:S01]  /*5c00*/  STG.E.U8 desc[UR36][R16.64], R8 ;  /* 0x0000000810007986 */ /* 0x0001e2000c101124 */
[----:B------:R-:W-:Y:S05]  /*5c10*/  BRA `(.L_x_5523) ;  /* 0x0000000400087947 */ /* 0x000fea0003800000 */
.L_x_5541:
        /* <DEDUP_REMOVED lines=16> */
.L_x_5548:
[----:B------:R-:W-:-:S04]  /*5d20*/  LOP3.LUT R2, R2, 0x80000000, RZ, 0xc0, !PT ;  /* 0x8000000002027812 */ /* 0x000fc800078ec0ff */
[----:B------:R-:W-:-:S04]  /*5d30*/  SHF.R.U32.HI R3, RZ, 0x18, R2 ;  /* 0x00000018ff037819 */ /* 0x000fc80000011602 */
[----:B------:R-:W-:-:S04]  /*5d40*/  LOP3.LUT R0, R0, R3, RZ, 0xfc, !PT ;  /* 0x0000000300007212 */ /* 0x000fc800078efcff */
[----:B------:R-:W-:-:S07]  /*5d50*/  PRMT R8, R0, 0x7610, R8 ;  /* 0x0000761000087816 */ /* 0x000fce0000000008 */
.L_x_5547:
[----:B------:R-:W-:Y:S05]  /*5d60*/  BSYNC B0 ;  /* 0x0000000000007941 */ /* 0x000fea0003800000 */
.L_x_5546:
[----:B------:R0:W-:Y:S01]  /*5d70*/  STG.E.U8 desc[UR36][R16.64], R8 ;  /* 0x0000000810007986 */ /* 0x0001e2000c101124 */
[----:B------:R-:W-:Y:S05]  /*5d80*/  BRA `(.L_x_5523) ;  /* 0x0000000000ac7947 */ /* 0x000fea0003800000 */
.L_x_5540:
        /* <DEDUP_REMOVED lines=21> */
.L_x_5522:
        /* <DEDUP_REMOVED lines=16> */
.L_x_5551:
[----:B------:R-:W-:Y:S05]  /*5fe0*/  BRA `(.L_x_5523) ;  /* 0x0000000000147947 */ /* 0x000fea0003800000 */
.L_x_5550:
[----:B------:R-:W0:Y:S02]  /*5ff0*/  F2I.U64.TRUNC R2, R2 ;  /* 0x0000000200027311 */ /* 0x000e24000020d800 */
[----:B0-----:R0:W-:Y:S01]  /*6000*/  STG.E.64 desc[UR36][R16.64], R2 ;  /* 0x0000000210007986 */ /* 0x0011e2000c101b24 */
[----:B------:R-:W-:Y:S05]  /*6010*/  BRA `(.L_x_5523) ;  /* 0x0000000000087947 */ /* 0x000fea0003800000 */
.L_x_5549:
[----:B------:R-:W0:Y:S02]  /*6020*/  F2I.FTZ.U32.TRUNC.NTZ R3, R2 ;  /* 0x0000000200037305 */ /* 0x000e24000021f000 */
[----:B0-----:R0:W-:Y:S02]  /*6030*/  STG.E desc[UR36][R16.64], R3 ;  /* 0x0000000310007986 */ /* 0x0011e4000c101924 */
.L_x_5523:
[----:B------:R-:W-:-:S07]  /*6040*/  VIADD R19, R19, 0x80 ;  /* 0x0000008013137836 */ /* 0x000fce0000000000 */
.L_x_5488:
[----:B------:R-:W-:Y:S05]  /*6050*/  BSYNC B7 ;  /* 0x0000000000077941 */ /* 0x000fea0003800000 */
.L_x_5487:
        /* <DEDUP_REMOVED lines=307> */
.L_x_5554:
        /* <DEDUP_REMOVED lines=22> */
.L_x_5559:
[----:B------:R-:W2:Y:S02]  /*74f0*/  LDG.E.U8 R0, desc[UR36][R2.64] ;  /* 0x0000002402007981 */ /* 0x000ea4000c1e1100 */
[----:B--2---:R-:W-:Y:S01]  /*7500*/  I2FP.F32.U32 R0, R0 ;  /* 0x0000000000007245 */ /* 0x004fe20000201000 */
[----:B------:R-:W-:Y:S06]  /*7510*/  BRA `(.L_x_5561) ;  /* 0x0000000c002c7947 */ /* 0x000fec0003800000 */
.L_x_5558:
        /* <DEDUP_REMOVED lines=9> */
.L_x_5563:
[----:B------:R-:W2:Y:S02]  /*75b0*/  LDG.E R0, desc[UR36][R2.64] ;  /* 0x0000002402007981 */ /* 0x000ea4000c1e1900 */
[----:B--2---:R-:W-:Y:S01]  /*75c0*/  I2FP.F32.S32 R0, R0 ;  /* 0x0000000000007245 */ /* 0x004fe20000201400 */
[----:B------:R-:W-:Y:S06]  /*75d0*/  BRA `(.L_x_5561) ;  /* 0x0000000800fc7947 */ /* 0x000fec0003800000 */
.L_x_5562:
[----:B------:R-:W2:Y:S02]  /*75e0*/  LDG.E.U16 R0, desc[UR36][R2.64] ;  /* 0x0000002402007981 */ /* 0x000ea4000c1e1500 */
[----:B--2---:R-:W0:Y:S01]  /*75f0*/  I2F.S16 R0, R0 ;  /* 0x0000000000007306 */ /* 0x004e220000101400 */
[----:B------:R-:W-:Y:S05]  /*7600*/  BRA `(.L_x_5561) ;  /* 0x0000000800f07947 */ /* 0x000fea0003800000 */
.L_x_5557:
        /* <DEDUP_REMOVED lines=8> */
.L_x_5565:
[----:B------:R-:W2:Y:S02]  /*7690*/  LDG.E.U16 R0, desc[UR36][R2.64] ;  /* 0x0000002402007981 */ /* 0x000ea4000c1e1500 */
[----:B--2---:R-:W-:Y:S01]  /*76a0*/  HADD2.F32 R0, -RZ, R0.H0_H0 ;  /* 0x20000000ff007230 */ /* 0x004fe20000004100 */
[----:B------:R-:W-:Y:S06]  /*76b0*/  BRA `(.L_x_5561) ;  /* 0x0000000800c47947 */ /* 0x000fec0003800000 */
.L_x_5564:
        /* <DEDUP_REMOVED lines=8> */
.L_x_5567:
[----:B------:R-:W2:Y:S02]  /*7740*/  LDG.E.U16 R0, desc[UR36][R2.64] ;  /* 0x0000002402007981 */ /* 0x000ea4000c1e1500 */
[----:B--2---:R-:W-:Y:S01]  /*7750*/  HADD2.F32 R0, -RZ, R0.H0_H0 ;  /* 0x20000000ff007230 */ /* 0x004fe20000004100 */
[----:B------:R-:W-:Y:S06]  /*7760*/  BRA `(.L_x_5561) ;  /* 0x0000000800987947 */ /* 0x000fec0003800000 */
.L_x_5566:
[----:B------:R-:W2:Y:S01]  /*7770*/  LDG.E.64 R2, desc[UR36][R2.64] ;  /* 0x0000002402027981 */ /* 0x000ea2000c1e1b00 */
[----:B------:R-:W-:Y:S01]  /*7780*/  UMOV UR4, 0xf0000000 ;  /* 0xf000000000047882 */ /* 0x000fe20000000000 */
[----:B------:R-:W-:Y:S01]  /*7790*/  UMOV UR5, 0x380fffff ;  /* 0x380fffff00057882 */ /* 0x000fe20000000000 */
[----:B--2---:R-:W0:Y:S01]  /*77a0*/  F2F.F32.F64 R0, R2 ;  /* 0x0000000200007310 */ /* 0x004e220000301000 */
[----:B------:R-:W-:-:S14]  /*77b0*/  DSETP.GEU.AND P0, PT, |R2|, UR4, PT ;  /* 0x0000000402007e2a */ /* 0x000fdc000bf0e200 */
[----:B0-----:R-:W-:Y:S01]  /*77c0*/  @!P0 FMUL R0, R0, 1.175494350822287508e-38 ;  /* 0x0080000000008820 */ /* 0x001fe20000400000 */
[----:B------:R-:W-:Y:S06]  /*77d0*/  BRA `(.L_x_5561) ;  /* 0x00000008007c7947 */ /* 0x000fec0003800000 */
.L_x_5556:
        /* <DEDUP_REMOVED lines=12> */
.L_x_5570:
[----:B------:R-:W2:Y:S01]  /*78a0*/  LDG.E.64 R2, desc[UR36][R2.64] ;  /* 0x0000002402027981 */ /* 0x000ea2000c1e1b00 */
[----:B------:R-:W-:Y:S01]  /*78b0*/  UMOV UR4, 0xf0000000 ;  /* 0xf000000000047882 */ /* 0x000fe20000000000 */
[----:B------:R-:W-:Y:S01]  /*78c0*/  UMOV UR5, 0x380fffff ;  /* 0x380fffff00057882 */ /* 0x000fe20000000000 */
[----:B--2---:R-:W0:Y:S01]  /*78d0*/  F2F.F32.F64 R0, R2 ;  /* 0x0000000200007310 */ /* 0x004e220000301000 */
[----:B------:R-:W-:-:S14]  /*78e0*/  DSETP.GEU.AND P0, PT, |R2|, UR4, PT ;  /* 0x0000000402007e2a */ /* 0x000fdc000bf0e200 */
[----:B0-----:R-:W-:Y:S01]  /*78f0*/  @!P0 FMUL R0, R0, 1.175494350822287508e-38 ;  /* 0x0080000000008820 */ /* 0x001fe20000400000 */
[----:B------:R-:W-:Y:S06]  /*7900*/  BRA `(.L_x_5561) ;  /* 0x0000000800307947 */ /* 0x000fec0003800000 */
.L_x_5569:
        /* <DEDUP_REMOVED lines=26> */
.L_x_5572:
        /* <DEDUP_REMOVED lines=13> */
.L_x_5571:
[----:B------:R-:W2:Y:S02]  /*7b80*/  LDG.E.U16 R0, desc[UR36][R2.64] ;  /* 0x0000002402007981 */ /* 0x000ea4000c1e1500 */
[----:B--2---:R-:W-:Y:S01]  /*7b90*/  IMAD.U32 R0, R0, 0x10000, RZ ;  /* 0x0001000000007824 */ /* 0x004fe200078e00ff */
[----:B------:R-:W-:Y:S06]  /*7ba0*/  BRA `(.L_x_5561) ;  /* 0x0000000400887947 */ /* 0x000fec0003800000 */
.L_x_5568:
        /* <DEDUP_REMOVED lines=11> */
.L_x_5575:
        /* <DEDUP_REMOVED lines=20> */
.L_x_5577:
[----:B------:R-:W-:Y:S05]  /*7da0*/  BSYNC B0 ;  /* 0x0000000000007941 */ /* 0x000fea0003800000 */
.L_x_5576:
[----:B------:R-:W-:Y:S01]  /*7db0*/  LEA R3, R0, 0x3b800000, 0x17 ;  /* 0x3b80000000037811 */ /* 0x000fe200078eb8ff */
[----:B------:R-:W-:-:S05]  /*7dc0*/  IMAD.SHL.U32 R0, R2, 0x100000, RZ ;  /* 0x0010000002007824 */ /* 0x000fca00078e00ff */
[----:B------:R-:W-:Y:S01]  /*7dd0*/  LOP3.LUT R0, R3, R0, R4, 0xfe, !PT ;  /* 0x0000000003007212 */ /* 0x000fe200078efe04 */
[----:B------:R-:W-:Y:S06]  /*7de0*/  BRA `(.L_x_5561) ;  /* 0x0000000000f87947 */ /* 0x000fec0003800000 */
.L_x_5574:
        /* <DEDUP_REMOVED lines=20> */
.L_x_5579:
[----:B------:R-:W-:Y:S05]  /*7f30*/  BSYNC B0 ;  /* 0x0000000000007941 */ /* 0x000fea0003800000 */
.L_x_5578:
[----:B------:R-:W-:Y:S01]  /*7f40*/  LEA R3, R0, 0x37800000, 0x17 ;  /* 0x3780000000037811 */ /* 0x000fe200078eb8ff */
[----:B------:R-:W-:-:S05]  /*7f50*/  IMAD.SHL.U32 R0, R2, 0x200000, RZ ;  /* 0x0020000002007824 */ /* 0x000fca00078e00ff */
[----:B------:R-:W-:Y:S01]  /*7f60*/  LOP3.LUT R0, R3, R0, R4, 0xfe, !PT ;  /* 0x0000000003007212 */ /* 0x000fe200078efe04 */
[----:B------:R-:W-:Y:S06]  /*7f70*/  BRA `(.L_x_5561) ;  /* 0x0000000000947947 */ /* 0x000fec0003800000 */
.L_x_5573:
        /* <DEDUP_REMOVED lines=14> */
.L_x_5560:
        /* <DEDUP_REMOVED lines=16> */
.L_x_5582:
[----:B------:R-:W-:Y:S01]  /*8160*/  IMAD.MOV.U32 R0, RZ, RZ, RZ ;  /* 0x000000ffff007224 */ /* 0x000fe200078e00ff */
[----:B------:R-:W-:Y:S06]  /*8170*/  BRA `(.L_x_5561) ;  /* 0x0000000000147947 */ /* 0x000fec0003800000 */
.L_x_5581:
[----:B------:R-:W2:Y:S02]  /*8180*/  LDG.E.64 R2, desc[UR36][R2.64] ;  /* 0x0000002402027981 */ /* 0x000ea4000c1e1b00 */
[----:B--2---:R0:W1:Y:S01]  /*8190*/  I2F.U64 R0, R2 ;  /* 0x0000000200007312 */ /* 0x0040620000301000 */
[----:B------:R-:W-:Y:S05]  /*81a0*/  BRA `(.L_x_5561) ;  /* 0x0000000000087947 */ /* 0x000fea0003800000 */
.L_x_5580:
[----:B------:R-:W2:Y:S02]  /*81b0*/  LDG.E R0, desc[UR36][R2.64] ;  /* 0x0000002402007981 */ /* 0x000ea4000c1e1900 */
[----:B--2---:R-:W-:-:S07]  /*81c0*/  I2FP.F32.U32 R0, R0 ;  /* 0x0000000000007245 */ /* 0x004fce0000201000 */
.L_x_5561:
[----:B------:R-:W-:Y:S05]  /*81d0*/  BSYNC B6 ;  /* 0x0000000000067941 */ /* 0x000fea0003800000 */
.L_x_5555:
        /* <DEDUP_REMOVED lines=17> */
.L_x_5586:
[----:B------:R-:W0:Y:S02]  /*82f0*/  F2I.S64.TRUNC R2, R2 ;  /* 0x0000000200027311 */ /* 0x000e24000020d900 */
[----:B0-----:R-:W-:-:S05]  /*8300*/  IMAD.MOV.U32 R5, RZ, RZ, R2 ;  /* 0x000000ffff057224 */ /* 0x001fca00078e0002 */
[----:B------:R0:W-:Y:S01]  /*8310*/  STG.E.U8 desc[UR36][R16.64], R5 ;  /* 0x0000000510007986 */ /* 0x0001e2000c101124 */
[----:B------:R-:W-:Y:S05]  /*8320*/  BRA `(.L_x_5588) ;  /* 0x0000000c00407947 */ /* 0x000fea0003800000 */
.L_x_5585:
        /* <DEDUP_REMOVED lines=9> */
.L_x_5590:
[----:B------:R-:W0:Y:S02]  /*83c0*/  F2I.FTZ.TRUNC.NTZ R3, R2 ;  /* 0x0000000200037305 */ /* 0x000e24000021f100 */
[----:B0-----:R0:W-:Y:S01]  /*83d0*/  STG.E desc[UR36][R16.64], R3 ;  /* 0x0000000310007986 */ /* 0x0011e2000c101924 */
[----:B------:R-:W-:Y:S05]  /*83e0*/  BRA `(.L_x_5588) ;  /* 0x0000000c00107947 */ /* 0x000fea0003800000 */
.L_x_5589:
[----:B------:R-:W0:Y:S02]  /*83f0*/  F2I.FTZ.TRUNC.NTZ R3, R2 ;  /* 0x0000000200037305 */ /* 0x000e24000021f100 */
[----:B0-----:R0:W-:Y:S01]  /*8400*/  STG.E.U16 desc[UR36][R16.64], R3 ;  /* 0x0000000310007986 */ /* 0x0011e2000c101524 */
[----:B------:R-:W-:Y:S05]  /*8410*/  BRA `(.L_x_5588) ;  /* 0x0000000c00047947 */ /* 0x000fea0003800000 */
.L_x_5584:
        /* <DEDUP_REMOVED lines=8> */
.L_x_5592:
[----:B------:R-:W-:-:S05]  /*84a0*/  F2FP.F16.F32.PACK_AB R2, RZ, R2 ;  /* 0x00000002ff02723e */ /* 0x000fca00000000ff */
[----:B------:R0:W-:Y:S01]  /*84b0*/  STG.E.U16 desc[UR36][R16.64], R2 ;  /* 0x0000000210007986 */ /* 0x0001e2000c101524 */
[----:B------:R-:W-:Y:S05]  /*84c0*/  BRA `(.L_x_5588) ;  /* 0x0000000800d87947 */ /* 0x000fea0003800000 */
.L_x_5591:
        /* <DEDUP_REMOVED lines=9> */
.L_x_5594:
[----:B------:R-:W-:-:S04]  /*8560*/  F2FP.F16.F32.PACK_AB R3, RZ, R2 ;  /* 0x00000002ff03723e */ /* 0x000fc800000000ff */
[----:B------:R-:W-:-:S05]  /*8570*/  PRMT R3, R3, 0x5410, RZ ;  /* 0x0000541003037816 */ /* 0x000fca00000000ff */
[----:B------:R0:W-:Y:S01]  /*8580*/  STG.E desc[UR36][R16.64], R3 ;  /* 0x0000000310007986 */ /* 0x0001e2000c101924 */
[----:B------:R-:W-:Y:S05]  /*8590*/  BRA `(.L_x_5588) ;  /* 0x0000000800a47947 */ /* 0x000fea0003800000 */
.L_x_5593:
[----:B------:R-:W-:-:S06]  /*85a0*/  FMUL.FTZ R2, R2, 1 ;  /* 0x3f80000002027820 */ /* 0x000fcc0000410000 */
[----:B------:R-:W0:Y:S02]  /*85b0*/  F2F.F64.F32 R2, R2 ;  /* 0x0000000200027310 */ /* 0x000e240000201800 */
[----:B0-----:R0:W-:Y:S01]  /*85c0*/  STG.E.64 desc[UR36][R16.64], R2 ;  /* 0x0000000210007986 */ /* 0x0011e2000c101b24 */
[----:B------:R-:W-:Y:S05]  /*85d0*/  BRA `(.L_x_5588) ;  /* 0x0000000800947947 */ /* 0x000fea0003800000 */
.L_x_5583:
        /* <DEDUP_REMOVED lines=12> */
.L_x_5597:
[----:B------:R-:W-:Y:S01]  /*86a0*/  FMUL.FTZ R4, R2, 1 ;  /* 0x3f80000002047820 */ /* 0x000fe20000410000 */
[----:B------:R-:W-:-:S05]  /*86b0*/  CS2R R6, SRZ ;  /* 0x0000000000067805 */ /* 0x000fca000001ff00 */
[----:B------:R-:W0:Y:S02]  /*86c0*/  F2F.F64.F32 R4, R4 ;  /* 0x0000000400047310 */ /* 0x000e240000201800 */
[----:B0-----:R0:W-:Y:S01]  /*86d0*/  STG.E.128 desc[UR36][R16.64], R4 ;  /* 0x0000000410007986 */ /* 0x0011e2000c101d24 */
[----:B------:R-:W-:Y:S05]  /*86e0*/  BRA `(.L_x_5588) ;  /* 0x0000000800507947 */ /* 0x000fea0003800000 */
.L_x_5596:
        /* <DEDUP_REMOVED lines=20> */
.L_x_5601:
[----:B------:R-:W-:Y:S05]  /*8830*/  BSYNC B0 ;  /* 0x0000000000007941 */ /* 0x000fea0003800000 */
.L_x_5600:
[----:B------:R-:W-:-:S05]  /*8840*/  LOP3.LUT R5, R0, R5, RZ, 0xfc, !PT ;  /* 0x0000000500057212 */ /* 0x000fca00078efcff */
[----:B------:R0:W-:Y:S01]  /*8850*/  STG.E.U8 desc[UR36][R16.64], R5 ;  /* 0x0000000510007986 */ /* 0x0001e2000c101124 */
[----:B------:R-:W-:Y:S05]  /*8860*/  BRA `(.L_x_5588) ;  /* 0x0000000400f07947 */ /* 0x000fea0003800000 */
.L_x_5599:
        /* <DEDUP_REMOVED lines=12> */
.L_x_5603:
[----:B------:R-:W-:Y:S01]  /*8930*/  IMAD.MOV.U32 R0, RZ, RZ, 0x7f ;  /* 0x0000007fff007424 */ /* 0x000fe200078e00ff */
[----:B------:R-:W-:-:S04]  /*8940*/  ISETP.GT.U32.AND P0, PT, R4, 0x7f800000, PT ;  /* 0x7f8000000400780c */ /* 0x000fc80003f04070 */
[----:B------:R-:W-:-:S09]  /*8950*/  SEL R0, R0, 0x7c, P0 ;  /* 0x0000007c00007807 */ /* 0x000fd20000000000 */
.L_x_5604:
[----:B------:R-:W-:Y:S05]  /*8960*/  BSYNC B0 ;  /* 0x0000000000007941 */ /* 0x000fea0003800000 */
.L_x_5602:
[----:B------:R-:W-:-:S04]  /*8970*/  LOP3.LUT R2, R2, 0x80000000, RZ, 0xc0, !PT ;  /* 0x8000000002027812 */ /* 0x000fc800078ec0ff */
[----:B------:R-:W-:-:S04]  /*8980*/  SHF.R.U32.HI R3, RZ, 0x18, R2 ;  /* 0x00000018ff037819 */ /* 0x000fc80000011602 */
[----:B------:R-:W-:-:S05]  /*8990*/  LOP3.LUT R3, R0, R3, RZ, 0xfc, !PT ;  /* 0x0000000300037212 */ /* 0x000fca00078efcff */
[----:B------:R0:W-:Y:S01]  /*89a0*/  STG.E.U8 desc[UR36][R16.64], R3 ;  /* 0x0000000310007986 */ /* 0x0001e2000c101124 */
[----:B------:R-:W-:Y:S05]  /*89b0*/  BRA `(.L_x_5588) ;  /* 0x00000004009c7947 */ /* 0x000fea0003800000 */
.L_x_5598:
[----:B------:R-:W-:-:S05]  /*89c0*/  F2FP.BF16.F32.PACK_AB R2, RZ, R2 ;  /* 0x00000002ff02723e */ /* 0x000fca00000010ff */
[----:B------:R0:W-:Y:S01]  /*89d0*/  STG.E.U16 desc[UR36][R16.64], R2 ;  /* 0x0000000210007986 */ /* 0x0001e2000c101524 */
[----:B------:R-:W-:Y:S05]  /*89e0*/  BRA `(.L_x_5588) ;  /* 0x0000000400907947 */ /* 0x000fea0003800000 */
.L_x_5595:
        /* <DEDUP_REMOVED lines=11> */
.L_x_5607:
        /* <DEDUP_REMOVED lines=16> */
.L_x_5610:
[----:B------:R-:W-:-:S04]  /*8ba0*/  LOP3.LUT R2, R2, 0x80000000, RZ, 0xc0, !PT ;  /* 0x8000000002027812 */ /* 0x000fc800078ec0ff */
[----:B------:R-:W-:-:S04]  /*8bb0*/  SHF.R.U32.HI R3, RZ, 0x18, R2 ;  /* 0x00000018ff037819 */ /* 0x000fc80000011602 */
[----:B------:R-:W-:-:S04]  /*8bc0*/  LOP3.LUT R0, R0, R3, RZ, 0xfc, !PT ;  /* 0x0000000300007212 */ /* 0x000fc800078efcff */
[----:B------:R-:W-:-:S07]  /*8bd0*/  PRMT R8, R0, 0x7610, R8 ;  /* 0x0000761000087816 */ /* 0x000fce0000000008 */
.L_x_5609:
[----:B------:R-:W-:Y:S05]  /*8be0*/  BSYNC B0 ;  /* 0x0000000000007941 */ /* 0x000fea0003800000 */
.L_x_5608:
[----:B------:R3:W-:Y:S01]  /*8bf0*/  STG.E.U8 desc[UR36][R16.64], R8 ;  /* 0x0000000810007986 */ /* 0x0007e2000c101124 */
[----:B------:R-:W-:Y:S05]  /*8c00*/  BRA `(.L_x_5588) ;  /* 0x0000000400087947 */ /* 0x000fea0003800000 */
.L_x_5606:
        /* <DEDUP_REMOVED lines=16> */
.L_x_5613:
[----:B------:R-:W-:-:S04]  /*8d10*/  LOP3.LUT R2, R2, 0x80000000, RZ, 0xc0, !PT ;  /* 0x8000000002027812 */ /* 0x000fc800078ec0ff */
[----:B------:R-:W-:-:S04]  /*8d20*/  SHF.R.U32.HI R3, RZ, 0x18, R2 ;  /* 0x00000018ff037819 */ /* 0x000fc80000011602 */
[----:B------:R-:W-:-:S04]  /*8d30*/  LOP3.LUT R0, R0, R3, RZ, 0xfc, !PT ;  /* 0x0000000300007212 */ /* 0x000fc800078efcff */
[----:B------:R-:W-:-:S07]  /*8d40*/  PRMT R8, R0, 0x7610, R8 ;  /* 0x0000761000087816 */ /* 0x000fce0000000008 */
.L_x_5612:
[----:B------:R-:W-:Y:S05]  /*8d50*/  BSYNC B0 ;  /* 0x0000000000007941 */ /* 0x000fea0003800000 */
.L_x_5611:
[----:B------:R0:W-:Y:S01]  /*8d60*/  STG.E.U8 desc[UR36][R16.64], R8 ;  /* 0x0000000810007986 */ /* 0x0001e2000c101124 */
[----:B------:R-:W-:Y:S05]  /*8d70*/  BRA `(.L_x_5588) ;  /* 0x0000000000ac7947 */ /* 0x000fea0003800000 */
.L_x_5605:
        /* <DEDUP_REMOVED lines=21> */
.L_x_5587:
        /* <DEDUP_REMOVED lines=16> */
.L_x_5616:
[----:B------:R-:W-:Y:S05]  /*8fd0*/  BRA `(.L_x_5588) ;  /* 0x0000000000147947 */ /* 0x000fea0003800000 */
.L_x_5615:
[----:B------:R-:W0:Y:S02]  /*8fe0*/  F2I.U64.TRUNC R2, R2 ;  /* 0x0000000200027311 */ /* 0x000e24000020d800 */
[----:B0-----:R2:W-:Y:S01]  /*8ff0*/  STG.E.64 desc[UR36][R16.64], R2 ;  /* 0x0000000210007986 */ /* 0x0015e2000c101b24 */
[----:B------:R-:W-:Y:S05]  /*9000*/  BRA `(.L_x_5588) ;  /* 0x0000000000087947 */ /* 0x000fea0003800000 */
.L_x_5614:
[----:B------:R-:W0:Y:S02]  /*9010*/  F2I.FTZ.U32.TRUNC.NTZ R3, R2 ;  /* 0x0000000200037305 */ /* 0x000e24000021f000 */
[----:B0-----:R0:W-:Y:S02]  /*9020*/  STG.E desc[UR36][R16.64], R3 ;  /* 0x0000000310007986 */ /* 0x0011e4000c101924 */
.L_x_5588:
[----:B------:R-:W-:-:S07]  /*9030*/  VIADD R19, R19, 0x80 ;  /* 0x0000008013137836 */ /* 0x000fce0000000000 */
.L_x_5553:
[----:B------:R-:W-:Y:S05]  /*9040*/  BSYNC B7 ;  /* 0x0000000000077941 */ /* 0x000fea0003800000 */
.L_x_5552:
        /* <DEDUP_REMOVED lines=306> */
.L_x_5617:
        /* <DEDUP_REMOVED lines=22> */
.L_x_5622:
[----:B------:R-:W2:Y:S02]  /*a4d0*/  LDG.E.U8 R0, desc[UR36][R2.64] ;  /* 0x0000002402007981 */ /* 0x000ea4000c1e1100 */
[----:B--2---:R-:W-:Y:S01]  /*a4e0*/  I2FP.F32.U32 R0, R0 ;  /* 0x0000000000007245 */ /* 0x004fe20000201000 */
[----:B------:R-:W-:Y:S06]  /*a4f0*/  BRA `(.L_x_5624) ;  /* 0x0000000c002c7947 */ /* 0x000fec0003800000 */
.L_x_5621:
        /* <DEDUP_REMOVED lines=9> */
.L_x_5626:
[----:B------:R-:W2:Y:S02]  /*a590*/  LDG.E R0, desc[UR36][R2.64] ;  /* 0x0000002402007981 */ /* 0x000ea4000c1e1900 */
[----:B--2---:R-:W-:Y:S01]  /*a5a0*/  I2FP.F32.S32 R0, R0 ;  /* 0x0000000000007245 */ /* 0x004fe20000201400 */
[----:B------:R-:W-:Y:S06]  /*a5b0*/  BRA `(.L_x_5624) ;  /* 0x0000000800fc7947 */ /* 0x000fec0003800000 */
.L_x_5625:
[----:B------:R-:W2:Y:S02]  /*a5c0*/  LDG.E.U16 R0, desc[UR36][R2.64] ;  /* 0x0000002402007981 */ /* 0x000ea4000c1e1500 */
[----:B--2---:R-:W0:Y:S01]  /*a5d0*/  I2F.S16 R0, R0 ;  /* 0x0000000000007306 */ /* 0x004e220000101400 */
[----:B------:R-:W-:Y:S05]  /*a5e0*/  BRA `(.L_x_5624) ;  /* 0x0000000800f07947 */ /* 0x000fea0003800000 */
.L_x_5620:
        /* <DEDUP_REMOVED lines=8> */
.L_x_5628:
[----:B------:R-:W2:Y:S02]  /*a670*/  LDG.E.U16 R0, desc[UR36][R2.64] ;  /* 0x0000002402007981 */ /* 0x000ea4000c1e1500 */
[----:B--2---:R-:W-:Y:S01]  /*a680*/  HADD2.F32 R0, -RZ, R0.H0_H0 ;  /* 0x20000000ff007230 */ /* 0x004fe20000004100 */
[----:B------:R-:W-:Y:S06]  /*a690*/  BRA `(.L_x_5624) ;  /* 0x0000000800c47947 */ /* 0x000fec0003800000 */
.L_x_5627:
        /* <DEDUP_REMOVED lines=8> */
.L_x_5630:
[----:B------:R-:W2:Y:S02]  /*a720*/  LDG.E.U16 R0, desc[UR36][R2.64] ;  /* 0x0000002402007981 */ /* 0x000ea4000c1e1500 */
[----:B--2---:R-:W-:Y:S01]  /*a730*/  HADD2.F32 R0, -RZ, R0.H0_H0 ;  /* 0x20000000ff007230 */ /* 0x004fe20000004100 */
[----:B------:R-:W-:Y:S06]  /*a740*/  BRA `(.L_x_5624) ;  /* 0x0000000800987947 */ /* 0x000fec0003800000 */
.L_x_5629:
[----:B------:R-:W2:Y:S01]  /*a750*/  LDG.E.64 R2, desc[UR36][R2.64] ;  /* 0x0000002402027981 */ /* 0x000ea2000c1e1b00 */
[----:B------:R-:W-:Y:S01]  /*a760*/  UMOV UR4, 0xf0000000 ;  /* 0xf000000000047882 */ /* 0x000fe20000000000 */
[----:B------:R-:W-:Y:S01]  /*a770*/  UMOV UR5, 0x380fffff ;  /* 0x380fffff00057882 */ /* 0x000fe20000000000 */
[----:B--2---:R-:W0:Y:S01]  /*a780*/  F2F.F32.F64 R0, R2 ;  /* 0x0000000200007310 */ /* 0x004e220000301000 */
[----:B------:R-:W-:-:S14]  /*a790*/  DSETP.GEU.AND P0, PT, |R2|, UR4, PT ;  /* 0x0000000402007e2a */ /* 0x000fdc000bf0e200 */
[----:B0-----:R-:W-:Y:S01]  /*a7a0*/  @!P0 FMUL R0, R0, 1.175494350822287508e-38 ;  /* 0x0080000000008820 */ /* 0x001fe20000400000 */
[----:B------:R-:W-:Y:S06]  /*a7b0*/  BRA `(.L_x_5624) ;  /* 0x00000008007c7947 */ /* 0x000fec0003800000 */
.L_x_5619:
        /* <DEDUP_REMOVED lines=12> */
.L_x_5633:
[----:B------:R-:W2:Y:S01]  /*a880*/  LDG.E.64 R2, desc[UR36][R2.64] ;  /* 0x0000002402027981 */ /* 0x000ea2000c1e1b00 */
[----:B------:R-:W-:Y:S01]  /*a890*/  UMOV UR4, 0xf0000000 ;  /* 0xf000000000047882 */ /* 0x000fe20000000000 */
[----:B------:R-:W-:Y:S01]  /*a8a0*/  UMOV UR5, 0x380fffff ;  /* 0x380fffff00057882 */ /* 0x000fe20000000000 */
[----:B--2---:R-:W0:Y:S01]  /*a8b0*/  F2F.F32.F64 R0, R2 ;  /* 0x0000000200007310 */ /* 0x004e220000301000 */
[----:B------:R-:W-:-:S14]  /*a8c0*/  DSETP.GEU.AND P0, PT, |R2|, UR4, PT ;  /* 0x0000000402007e2a */ /* 0x000fdc000bf0e200 */
[----:B0-----:R-:W-:Y:S01]  /*a8d0*/  @!P0 FMUL R0, R0, 1.175494350822287508e-38 ;  /* 0x0080000000008820 */ /* 0x001fe20000400000 */
[----:B------:R-:W-:Y:S06]  /*a8e0*/  BRA `(.L_x_5624) ;  /* 0x0000000800307947 */ /* 0x000fec0003800000 */
.L_x_5632:
        /* <DEDUP_REMOVED lines=26> */
.L_x_5635:
        /* <DEDUP_REMOVED lines=13> */
.L_x_5634:
[----:B------:R-:W2:Y:S02]  /*ab60*/  LDG.E.U16 R0, desc[UR36][R2.64] ;  /* 0x0000002402007981 */ /* 0x000ea4000c1e1500 */
[----:B--2---:R-:W-:Y:S01]  /*ab70*/  IMAD.U32 R0, R0, 0x10000, RZ ;  /* 0x0001000000007824 */ /* 0x004fe200078e00ff */
[----:B------:R-:W-:Y:S06]  /*ab80*/  BRA `(.L_x_5624) ;  /* 0x0000000400887947 */ /* 0x000fec0003800000 */
.L_x_5631:
        /* <DEDUP_REMOVED lines=11> */
.L_x_5638:
        /* <DEDUP_REMOVED lines=20> */
.L_x_5640:
[----:B------:R-:W-:Y:S05]  /*ad80*/  BSYNC B0 ;  /* 0x0000000000007941 */ /* 0x000fea0003800000 */
.L_x_5639:
[----:B------:R-:W-:Y:S01]  /*ad90*/  LEA R3, R0, 0x3b800000, 0x17 ;  /* 0x3b80000000037811 */ /* 0x000fe200078eb8ff */
[----:B------:R-:W-:-:S05]  /*ada0*/  IMAD.SHL.U32 R0, R2, 0x100000, RZ ;  /* 0x0010000002007824 */ /* 0x000fca00078e00ff */
[----:B------:R-:W-:Y:S01]  /*adb0*/  LOP3.LUT R0, R3, R0, R4, 0xfe, !PT ;  /* 0x0000000003007212 */ /* 0x000fe200078efe04 */
[----:B------:R-:W-:Y:S06]  /*adc0*/  BRA `(.L_x_5624) ;  /* 0x0000000000f87947 */ /* 0x000fec0003800000 */
.L_x_5637:
        /* <DEDUP_REMOVED lines=20> */
.L_x_5642:
[----:B------:R-:W-:Y:S05]  /*af10*/  BSYNC B0 ;  /* 0x0000000000007941 */ /* 0x000fea0003800000 */
.L_x_5641:
[----:B------:R-:W-:Y:S01]  /*af20*/  LEA R3, R0, 0x37800000, 0x17 ;  /* 0x3780000000037811 */ /* 0x000fe200078eb8ff */
[----:B------:R-:W-:-:S05]  /*af30*/  IMAD.SHL.U32 R0, R2, 0x200000, RZ ;  /* 0x0020000002007824 */ /* 0x000fca00078e00ff */
[----:B------:R-:W-:Y:S01]  /*af40*/  LOP3.LUT R0, R3, R0, R4, 0xfe, !PT ;  /* 0x0000000003007212 */ /* 0x000fe200078efe04 */
[----:B------:R-:W-:Y:S06]  /*af50*/  BRA `(.L_x_5624) ;  /* 0x0000000000947947 */ /* 0x000fec0003800000 */
.L_x_5636:
        /* <DEDUP_REMOVED lines=14> */
.L_x_5623:
        /* <DEDUP_REMOVED lines=16> */
.L_x_5645:
[----:B------:R-:W-:Y:S01]  /*b140*/  IMAD.MOV.U32 R0, RZ, RZ, RZ ;  /* 0x000000ffff007224 */ /* 0x000fe200078e00ff */
[----:B------:R-:W-:Y:S06]  /*b150*/  BRA `(.L_x_5624) ;  /* 0x0000000000147947 */ /* 0x000fec0003800000 */
.L_x_5644:
[----:B------:R-:W2:Y:S02]  /*b160*/  LDG.E.64 R2, desc[UR36][R2.64] ;  /* 0x0000002402027981 */ /* 0x000ea4000c1e1b00 */
[----:B--2---:R0:W1:Y:S01]  /*b170*/  I2F.U64 R0, R2 ;  /* 0x0000000200007312 */ /* 0x0040620000301000 */
[----:B------:R-:W-:Y:S05]  /*b180*/  BRA `(.L_x_5624) ;  /* 0x0000000000087947 */ /* 0x000fea0003800000 */
.L_x_5643:
[----:B------:R-:W2:Y:S02]  /*b190*/  LDG.E R0, desc[UR36][R2.64] ;  /* 0x0000002402007981 */ /* 0x000ea4000c1e1900 */
[----:B--2---:R-:W-:-:S07]  /*b1a0*/  I2FP.F32.U32 R0, R0 ;  /* 0x0000000000007245 */ /* 0x004fce0000201000 */
.L_x_5624:
[----:B------:R-:W-:Y:S05]  /*b1b0*/  BSYNC B6 ;  /* 0x0000000000067941 */ /* 0x000fea0003800000 */
.L_x_5618:
        /* <DEDUP_REMOVED lines=17> */
.L_x_5649:
[----:B------:R-:W0:Y:S02]  /*b2d0*/  F2I.S64.TRUNC R2, R2 ;  /* 0x0000000200027311 */ /* 0x000e24000020d900 */
[----:B0-----:R-:W-:-:S05]  /*b2e0*/  IMAD.MOV.U32 R5, RZ, RZ, R2 ;  /* 0x000000ffff057224 */ /* 0x001fca00078e0002 */
[----:B------:R-:W-:Y:S01]  /*b2f0*/  STG.E.U8 desc[UR36][R16.64], R5 ;  /* 0x0000000510007986 */ /* 0x000fe2000c101124 */
[----:B------:R-:W-:Y:S05]  /*b300*/  EXIT ;  /* 0x000000000000794d */ /* 0x000fea0003800000 */
.L_x_5648:
        /* <DEDUP_REMOVED lines=9> */
.L_x_5652:
[----:B------:R-:W0:Y:S02]  /*b3a0*/  F2I.FTZ.TRUNC.NTZ R3, R2 ;  /* 0x0000000200037305 */ /* 0x000e24000021f100 */
[----:B0-----:R-:W-:Y:S01]  /*b3b0*/  STG.E desc[UR36][R16.64], R3 ;  /* 0x0000000310007986 */ /* 0x001fe2000c101924 */
[----:B------:R-:W-:Y:S05]  /*b3c0*/  EXIT ;  /* 0x000000000000794d */ /* 0x000fea0003800000 */
.L_x_5651:
[----:B------:R-:W0:Y:S02]  /*b3d0*/  F2I.FTZ.TRUNC.NTZ R3, R2 ;  /* 0x0000000200037305 */ /* 0x000e24000021f100 */
[----:B0-----:R-:W-:Y:S01]  /*b3e0*/  STG.E.U16 desc[UR36][R16.64], R3 ;  /* 0x0000000310007986 */ /* 0x001fe2000c101524 */
[----:B------:R-:W-:Y:S05]  /*b3f0*/  EXIT ;  /* 0x000000000000794d */ /* 0x000fea0003800000 */
.L_x_5647:
        /* <DEDUP_REMOVED lines=8> */
.L_x_5654:
[----:B------:R-:W-:-:S05]  /*b480*/  F2FP.F16.F32.PACK_AB R2, RZ, R2 ;  /* 0x00000002ff02723e */ /* 0x000fca00000000ff */
[----:B------:R-:W-:Y:S01]  /*b490*/  STG.E.U16 desc[UR36][R16.64], R2 ;  /* 0x0000000210007986 */ /* 0x000fe2000c101524 */
[----:B------:R-:W-:Y:S05]  /*b4a0*/  EXIT ;  /* 0x000000000000794d */ /* 0x000fea0003800000 */
.L_x_5653:
        /* <DEDUP_REMOVED lines=9> */
.L_x_5656:
[----:B------:R-:W-:-:S04]  /*b540*/  F2FP.F16.F32.PACK_AB R3, RZ, R2 ;  /* 0x00000002ff03723e */ /* 0x000fc800000000ff */
[----:B------:R-:W-:-:S05]  /*b550*/  PRMT R3, R3, 0x5410, RZ ;  /* 0x0000541003037816 */ /* 0x000fca00000000ff */
[----:B------:R-:W-:Y:S01]  /*b560*/  STG.E desc[UR36][R16.64], R3 ;  /* 0x0000000310007986 */ /* 0x000fe2000c101924 */
[----:B------:R-:W-:Y:S05]  /*b570*/  EXIT ;  /* 0x000000000000794d */ /* 0x000fea0003800000 */
.L_x_5655:
[----:B------:R-:W-:-:S06]  /*b580*/  FMUL.FTZ R2, R2, 1 ;  /* 0x3f80000002027820 */ /* 0x000fcc0000410000 */
[----:B------:R-:W0:Y:S02]  /*b590*/  F2F.F64.F32 R2, R2 ;  /* 0x0000000200027310 */ /* 0x000e240000201800 */
[----:B0-----:R-:W-:Y:S01]  /*b5a0*/  STG.E.64 desc[UR36][R16.64], R2 ;  /* 0x0000000210007986 */ /* 0x001fe2000c101b24 */
[----:B------:R-:W-:Y:S05]  /*b5b0*/  EXIT ;  /* 0x000000000000794d */ /* 0x000fea0003800000 */
.L_x_5646:
        /* <DEDUP_REMOVED lines=12> */
.L_x_5659:
[----:B------:R-:W-:Y:S01]  /*b680*/  FMUL.FTZ R4, R2, 1 ;  /* 0x3f80000002047820 */ /* 0x000fe20000410000 */
[----:B------:R-:W-:-:S05]  /*b690*/  CS2R R6, SRZ ;  /* 0x0000000000067805 */ /* 0x000fca000001ff00 */
[----:B------:R-:W0:Y:S02]  /*b6a0*/  F2F.F64.F32 R4, R4 ;  /* 0x0000000400047310 */ /* 0x000e240000201800 */
[----:B0-----:R-:W-:Y:S01]  /*b6b0*/  STG.E.128 desc[UR36][R16.64], R4 ;  /* 0x0000000410007986 */ /* 0x001fe2000c101d24 */
[----:B------:R-:W-:Y:S05]  /*b6c0*/  EXIT ;  /* 0x000000000000794d */ /* 0x000fea0003800000 */
.L_x_5658:
        /* <DEDUP_REMOVED lines=20> */
.L_x_5663:
[----:B------:R-:W-:Y:S05]  /*b810*/  BSYNC B0 ;  /* 0x0000000000007941 */ /* 0x000fea0003800000 */
.L_x_5662:
[----:B------:R-:W-:-:S05]  /*b820*/  LOP3.LUT R5, R0, R5, RZ, 0xfc, !PT ;  /* 0x0000000500057212 */ /* 0x000fca00078efcff */
[----:B------:R-:W-:Y:S01]  /*b830*/  STG.E.U8 desc[UR36][R16.64], R5 ;  /* 0x0000000510007986 */ /* 0x000fe2000c101124 */
[----:B------:R-:W-:Y:S05]  /*b840*/  EXIT ;  /* 0x000000000000794d */ /* 0x000fea0003800000 */
.L_x_5661:
        /* <DEDUP_REMOVED lines=12> */
.L_x_5665:
[----:B------:R-:W-:Y:S01]  /*b910*/  IMAD.MOV.U32 R0, RZ, RZ, 0x7f ;  /* 0x0000007fff007424 */ /* 0x000fe200078e00ff */
[----:B------:R-:W-:-:S04]  /*b920*/  ISETP.GT.U32.AND P0, PT, R4, 0x7f800000, PT ;  /* 0x7f8000000400780c */ /* 0x000fc80003f04070 */
[----:B------:R-:W-:-:S09]  /*b930*/  SEL R0, R0, 0x7c, P0 ;  /* 0x0000007c00007807 */ /* 0x000fd20000000000 */
.L_x_5666:
[----:B------:R-:W-:Y:S05]  /*b940*/  BSYNC B0 ;  /* 0x0000000000007941 */ /* 0x000fea0003800000 */
.L_x_5664:
[----:B------:R-:W-:-:S04]  /*b950*/  LOP3.LUT R2, R2, 0x80000000, RZ, 0xc0, !PT ;  /* 0x8000000002027812 */ /* 0x000fc800078ec0ff */
[----:B------:R-:W-:-:S04]  /*b960*/  SHF.R.U32.HI R3, RZ, 0x18, R2 ;  /* 0x00000018ff037819 */ /* 0x000fc80000011602 */
[----:B------:R-:W-:-:S05]  /*b970*/  LOP3.LUT R3, R0, R3, RZ, 0xfc, !PT ;  /* 0x0000000300037212 */ /* 0x000fca00078efcff */
[----:B------:R-:W-:Y:S01]  /*b980*/  STG.E.U8 desc[UR36][R16.64], R3 ;  /* 0x0000000310007986 */ /* 0x000fe2000c101124 */
[----:B------:R-:W-:Y:S05]  /*b990*/  EXIT ;  /* 0x000000000000794d */ /* 0x000fea0003800000 */
.L_x_5660:
[----:B------:R-:W-:-:S05]  /*b9a0*/  F2FP.BF16.F32.PACK_AB R2, RZ, R2 ;  /* 0x00000002ff02723e */ /* 0x000fca00000010ff */
[----:B------:R-:W-:Y:S01]  /*b9b0*/  STG.E.U16 desc[UR36][R16.64], R2 ;  /* 0x0000000210007986 */ /* 0x000fe2000c101524 */
[----:B------:R-:W-:Y:S05]  /*b9c0*/  EXIT ;  /* 0x000000000000794d */ /* 0x000fea0003800000 */
.L_x_5657:
        /* <DEDUP_REMOVED lines=11> */
.L_x_5669:
        /* <DEDUP_REMOVED lines=16> */
.L_x_5672:
[----:B------:R-:W-:-:S04]  /*bb80*/  LOP3.LUT R2, R2, 0x80000000, RZ, 0xc0, !PT ;  /* 0x8000000002027812 */ /* 0x000fc800078ec0ff */
[----:B------:R-:W-:-:S04]  /*bb90*/  SHF.R.U32.HI R3, RZ, 0x18, R2 ;  /* 0x00000018ff037819 */ /* 0x000fc80000011602 */
[----:B------:R-:W-:-:S04]  /*bba0*/  LOP3.LUT R0, R0, R3, RZ, 0xfc, !PT ;  /* 0x0000000300007212 */ /* 0x000fc800078efcff */
[----:B------:R-:W-:-:S07]  /*bbb0*/  PRMT R8, R0, 0x7610, R8 ;  /* 0x0000761000087816 */ /* 0x000fce0000000008 */
.L_x_5671:
[----:B------:R-:W-:Y:S05]  /*bbc0*/  BSYNC B0 ;  /* 0x0000000000007941 */ /* 0x000fea0003800000 */
.L_x_5670:
[----:B------:R-:W-:Y:S01]  /*bbd0*/  STG.E.U8 desc[UR36][R16.64], R8 ;  /* 0x0000000810007986 */ /* 0x000fe2000c101124 */
[----:B------:R-:W-:Y:S05]  /*bbe0*/  EXIT ;  /* 0x000000000000794d */ /* 0x000fea0003800000 */
.L_x_5668:
        /* <DEDUP_REMOVED lines=16> */
.L_x_5675:
[----:B------:R-:W-:-:S04]  /*bcf0*/  LOP3.LUT R2, R2, 0x80000000, RZ, 0xc0, !PT ;  /* 0x8000000002027812 */ /* 0x000fc800078ec0ff */
[----:B------:R-:W-:-:S04]  /*bd00*/  SHF.R.U32.HI R3, RZ, 0x18, R2 ;  /* 0x00000018ff037819 */ /* 0x000fc80000011602 */
[----:B------:R-:W-:-:S04]  /*bd10*/  LOP3.LUT R0, R0, R3, RZ, 0xfc, !PT ;  /* 0x0000000300007212 */ /* 0x000fc800078efcff */
[----:B------:R-:W-:-:S07]  /*bd20*/  PRMT R8, R0, 0x7610, R8 ;  /* 0x0000761000087816 */ /* 0x000fce0000000008 */
.L_x_5674:
[----:B------:R-:W-:Y:S05]  /*bd30*/  BSYNC B0 ;  /* 0x0000000000007941 */ /* 0x000fea0003800000 */
.L_x_5673:
[----:B------:R-:W-:Y:S01]  /*bd40*/  STG.E.U8 desc[UR36][R16.64], R8 ;  /* 0x0000000810007986 */ /* 0x000fe2000c101124 */
[----:B------:R-:W-:Y:S05]  /*bd50*/  EXIT ;  /* 0x000000000000794d */ /* 0x000fea0003800000 */
.L_x_5667:
        /* <DEDUP_REMOVED lines=21> */
.L_x_5650:
        /* <DEDUP_REMOVED lines=16> */
.L_x_5678:
[----:B------:R-:W-:Y:S05]  /*bfb0*/  EXIT ;  /* 0x000000000000794d */ /* 0x000fea0003800000 */
.L_x_5677:
[----:B------:R-:W0:Y:S02]  /*bfc0*/  F2I.U64.TRUNC R2, R2 ;  /* 0x0000000200027311 */ /* 0x000e24000020d800 */
[----:B0-----:R-:W-:Y:S01]  /*bfd0*/  STG.E.64 desc[UR36][R16.64], R2 ;  /* 0x0000000210007986 */ /* 0x001fe2000c101b24 */
[----:B------:R-:W-:Y:S05]  /*bfe0*/  EXIT ;  /* 0x000000000000794d */ /* 0x000fea0003800000 */
.L_x_5676:
[----:B------:R-:W0:Y:S02]  /*bff0*/  F2I.FTZ.U32.TRUNC.NTZ R3, R2 ;  /* 0x0000000200037305 */ /* 0x000e24000021f000 */
[----:B0-----:R-:W-:Y:S01]  /*c000*/  STG.E desc[UR36][R16.64], R3 ;  /* 0x0000000310007986 */ /* 0x001fe2000c101924 */
[----:B------:R-:W-:Y:S05]  /*c010*/  EXIT ;  /* 0x000000000000794d */ /* 0x000fea0003800000 */
.L_x_5679:
        /* <DEDUP_REMOVED lines=14> */
.L_x_8065:


//--------------------- .text._ZN2at6native27unrolled_elementwise_kernelINS0_13AUnaryFunctorIfffZZZNS0_20copysign_kernel_cudaERNS_18TensorIteratorBaseEENKUlvE_clEvENKUlvE0_clEvEUlffE_EESt5arrayIPcLm2EELi4E23TrivialOffsetCalculatorILi1EjESD_NS0_6memory12LoadWithCastILi1EEENSE_13StoreWithCastILi1EEEEEviT_T0_T2_T3_T4_T5_ --------------------------
	.section	.text._ZN2at6native27unrolled_elementwise_kernelINS0_13AUnaryFunctorIfffZZZNS0_20copysign_kernel_cudaERNS_18TensorIteratorBaseEENKUlvE_clEvENKUlvE0_clEvEUlffE_EESt5arrayIPcLm2EELi4E23TrivialOffsetCalculatorILi1EjESD_NS0_6memory12LoadWithCastILi1EEENSE_13StoreWithCastILi1EEEEEviT_T0_T2_T3_T4_T5_,"ax",@progbits
	.align	128
        .global         _ZN2at6native27unrolled_elementwise_kernelINS0_13AUnaryFunctorIfffZZZNS0_20copysign_kernel_cudaERNS_18TensorIteratorBaseEENKUlvE_clEvENKUlvE0_clEvEUlffE_EESt5arrayIPcLm2EELi4E23TrivialOffsetCalculatorILi1EjESD_NS0_6memory12LoadWithCastILi1EEENSE_13StoreWithCastILi1EEEEEviT_T0_T2_T3_T4_T5_
        .type           _ZN2at6native27unrolled_elementwise_kernelINS0_13AUnaryFunctorIfffZZZNS0_20copysign_kernel_cudaERNS_18TensorIteratorBaseEENKUlvE_clEvENKUlvE0_clEvEUlffE_EESt5arrayIPcLm2EELi4E23TrivialOffsetCalculatorILi1EjESD_NS0_6memory12LoadWithCastILi1EEENSE_13StoreWithCastILi1EEEEEviT_T0_T2_T3_T4_T5_,@function
        .size           _ZN2at6native27unrolled_elementwise_kernelINS0_13AUnaryFunctorIfffZZZNS0_20copysign_kernel_cudaERNS_18TensorIteratorBaseEENKUlvE_clEvENKUlvE0_clEvEUlffE_EESt5arrayIPcLm2EELi4E23TrivialOffsetCalculatorILi1EjESD_NS0_6memory12LoadWithCastILi1EEENSE_13StoreWithCastILi1EEEEEviT_T0_T2_T3_T4_T5_,(.L_x_8066 - _ZN2at6native27unrolled_elementwise_kernelINS0_13AUnaryFunctorIfffZZZNS0_20copysign_kernel_cudaERNS_18TensorIteratorBaseEENKUlvE_clEvENKUlvE0_clEvEUlffE_EESt5arrayIPcLm2EELi4E23TrivialOffsetCalculatorILi1EjESD_NS0_6memory12LoadWithCastILi1EEENSE_13StoreWithCastILi1EEEEEviT_T0_T2_T3_T4_T5_)
        .other          _ZN2at6native27unrolled_elementwise_kernelINS0_13AUnaryFunctorIfffZZZNS0_20copysign_kernel_cudaERNS_18TensorIteratorBaseEENKUlvE_clEvENKUlvE0_clEvEUlffE_EESt5arrayIPcLm2EELi4E23TrivialOffsetCalculatorILi1EjESD_NS0_6memory12LoadWithCastILi1EEENSE_13StoreWithCastILi1EEEEEviT_T0_T2_T3_T4_T5_,@"STO_CUDA_ENTRY STV_DEFAULT"
_ZN2at6native27unrolled_elementwise_kernelINS0_13AUnaryFunctorIfffZZZNS0_20copysign_kernel_cudaERNS_18TensorIteratorBaseEENKUlvE_clEvENKUlvE0_clEvEUlffE_EESt5arrayIPcLm2EELi4E23TrivialOffsetCalculatorILi1EjESD_NS0_6memory12LoadWithCastILi1EEENSE_13StoreWithCastILi1EEEEEviT_T0_T2_T3_T4_T5_:
.text._ZN2at6native27unrolled_elementwise_kernelINS0_13AUnaryFunctorIfffZZZNS0_20copysign_kernel_cudaERNS_18TensorIteratorBaseEENKUlvE_clEvENKUlvE0_clEvEUlffE_EESt5arrayIPcLm2EELi4E23TrivialOffsetCalculatorILi1EjESD_NS0_6memory12LoadWithCastILi1EEENSE_13StoreWithCastILi1EEEEEviT_T0_T2_T3_T4_T5_:
        /* <DEDUP_REMOVED lines=32> */
.L_x_5686:
[----:B------:R-:W2:Y:S02]  /*0200*/  LDG.E.U8 R4, desc[UR36][R4.64] ;  /* 0x0000002404047981 */ /* 0x000ea4000c1e1100 */
[----:B--2---:R-:W-:Y:S01]  /*0210*/  I2FP.F32.U32 R22, R4 ;  /* 0x0000000400167245 */ /* 0x004fe20000201000 */
[----:B------:R-:W-:Y:S06]  /*0220*/  BRA `(.L_x_5688) ;  /* 0x0000000c00307947 */ /* 0x000fec0003800000 */
.L_x_5685:
        /* <DEDUP_REMOVED lines=9> */
.L_x_5690:
[----:B------:R-:W2:Y:S02]  /*02c0*/  LDG.E R4, desc[UR36][R4.64] ;  /* 0x0000002404047981 */ /* 0x000ea4000c1e1900 */
[----:B--2---:R-:W-:Y:S01]  /*02d0*/  I2FP.F32.S32 R22, R4 ;  /* 0x0000000400167245 */ /* 0x004fe20000201400 */
[----:B------:R-:W-:Y:S06]  /*02e0*/  BRA `(.L_x_5688) ;  /* 0x0000000c00007947 */ /* 0x000fec0003800000 */
.L_x_5689:
[----:B------:R-:W2:Y:S02]  /*02f0*/  LDG.E.U16 R4, desc[UR36][R4.64] ;  /* 0x0000002404047981 */ /* 0x000ea4000c1e1500 */
[----:B--2---:R2:W3:Y:S01]  /*0300*/  I2F.S16 R22, R4 ;  /* 0x0000000400167306 */ /* 0x0044e20000101400 */
[----:B------:R-:W-:Y:S05]  /*0310*/  BRA `(.L_x_5688) ;  /* 0x0000000800f47947 */ /* 0x000fea0003800000 */
.L_x_5684:
        /* <DEDUP_REMOVED lines=8> */
.L_x_5692:
[----:B------:R-:W2:Y:S02]  /*03a0*/  LDG.E.U16 R4, desc[UR36][R4.64] ;  /* 0x0000002404047981 */ /* 0x000ea4000c1e1500 */
[----:B--2---:R-:W-:Y:S01]  /*03b0*/  HADD2.F32 R22, -RZ, R4.H0_H0 ;  /* 0x20000004ff167230 */ /* 0x004fe20000004100 */
[----:B------:R-:W-:Y:S06]  /*03c0*/  BRA `(.L_x_5688) ;  /* 0x0000000800c87947 */ /* 0x000fec0003800000 */
.L_x_5691:
        /* <DEDUP_REMOVED lines=8> */
.L_x_5694:
[----:B------:R-:W2:Y:S02]  /*0450*/  LDG.E.U16 R4, desc[UR36][R4.64] ;  /* 0x0000002404047981 */ /* 0x000ea4000c1e1500 */
[----:B--2---:R-:W-:Y:S01]  /*0460*/  HADD2.F32 R22, -RZ, R4.H0_H0 ;  /* 0x20000004ff167230 */ /* 0x004fe20000004100 */
[----:B------:R-:W-:Y:S06]  /*0470*/  BRA `(.L_x_5688) ;  /* 0x00000008009c7947 */ /* 0x000fec0003800000 */
.L_x_5693:
[----:B------:R-:W2:Y:S01]  /*0480*/  LDG.E.64 R4, desc[UR36][R4.64] ;  /* 0x0000002404047981 */ /* 0x000ea2000c1e1b00 */
[----:B------:R-:W-:Y:S01]  /*0490*/  UMOV UR4, 0xf0000000 ;  /* 0xf000000000047882 */ /* 0x000fe20000000000 */
[----:B------:R-:W-:Y:S01]  /*04a0*/  UMOV UR5, 0x380fffff ;  /* 0x380fffff00057882 */ /* 0x000fe20000000000 */
[----:B--2---:R-:W0:Y:S01]  /*04b0*/  F2F.F32.F64 R22, R4 ;  /* 0x0000000400167310 */ /* 0x004e220000301000 */
[----:B------:R-:W-:-:S14]  /*04c0*/  DSETP.GEU.AND P0, PT, |R4|, UR4, PT ;  /* 0x0000000404007e2a */ /* 0x000fdc000bf0e200 */
[----:B0-----:R-:W-:Y:S01]  /*04d0*/  @!P0 FMUL R22, R22, 1.175494350822287508e-38 ;  /* 0x0080000016168820 */ /* 0x001fe20000400000 */
[----:B------:R-:W-:Y:S06]  /*04e0*/  BRA `(.L_x_5688) ;  /* 0x0000000800807947 */ /* 0x000fec0003800000 */
.L_x_5683:
        /* <DEDUP_REMOVED lines=12> */
.L_x_5697:
[----:B------:R-:W2:Y:S01]  /*05b0*/  LDG.E.64 R4, desc[UR36][R4.64] ;  /* 0x0000002404047981 */ /* 0x000ea2000c1e1b00 */
[----:B------:R-:W-:Y:S01]  /*05c0*/  UMOV UR4, 0xf0000000 ;  /* 0xf000000000047882 */ /* 0x000fe20000000000 */
[----:B------:R-:W-:Y:S01]  /*05d0*/  UMOV UR5, 0x380fffff ;  /* 0x380fffff00057882 */ /* 0x000fe20000000000 */
[----:B--2---:R-:W0:Y:S01]  /*05e0*/  F2F.F32.F64 R22, R4 ;  /* 0x0000000400167310 */ /* 0x004e220000301000 */
[----:B------:R-:W-:-:S14]  /*05f0*/  DSETP.GEU.AND P0, PT, |R4|, UR4, PT ;  /* 0x0000000404007e2a */ /* 0x000fdc000bf0e200 */
[----:B0-----:R-:W-:Y:S01]  /*0600*/  @!P0 FMUL R22, R22, 1.175494350822287508e-38 ;  /* 0x0080000016168820 */ /* 0x001fe20000400000 */
[----:B------:R-:W-:Y:S06]  /*0610*/  BRA `(.L_x_5688) ;  /* 0x0000000800347947 */ /* 0x000fec0003800000 */
.L_x_5696:
        /* <DEDUP_REMOVED lines=26> */
.L_x_5699:
        /* <DEDUP_REMOVED lines=14> */
.L_x_5698:
[----:B------:R-:W2:Y:S02]  /*08a0*/  LDG.E.U16 R4, desc[UR36][R4.64] ;  /* 0x0000002404047981 */ /* 0x000ea4000c1e1500 */
[----:B--2---:R-:W-:Y:S01]  /*08b0*/  IMAD.U32 R22, R4, 0x10000, RZ ;  /* 0x0001000004167824 */ /* 0x004fe200078e00ff */
[----:B------:R-:W-:Y:S06]  /*08c0*/  BRA `(.L_x_5688) ;  /* 0x0000000400887947 */ /* 0x000fec0003800000 */
.L_x_5695:
        /* <DEDUP_REMOVED lines=11> */
.L_x_5702:
        /* <DEDUP_REMOVED lines=20> */
.L_x_5704:
[----:B------:R-:W-:Y:S05]  /*0ac0*/  BSYNC B0 ;  /* 0x0000000000007941 */ /* 0x000fea0003800000 */
.L_x_5703:
[----:B------:R-:W-:Y:S01]  /*0ad0*/  IMAD.SHL.U32 R3, R3, 0x100000, RZ ;  /* 0x0010000003037824 */ /* 0x000fe200078e00ff */
[----:B------:R-:W-:-:S04]  /*0ae0*/  LEA R5, R0, 0x3b800000, 0x17 ;  /* 0x3b80000000057811 */ /* 0x000fc800078eb8ff */
[----:B------:R-:W-:Y:S01]  /*0af0*/  LOP3.LUT R22, R5, R3, R22, 0xfe, !PT ;  /* 0x0000000305167212 */ /* 0x000fe200078efe16 */
[----:B------:R-:W-:Y:S06]  /*0b00*/  BRA `(.L_x_5688) ;  /* 0x0000000000f87947 */ /* 0x000fec0003800000 */
.L_x_5701:
        /* <DEDUP_REMOVED lines=20> */
.L_x_5706:
[----:B------:R-:W-:Y:S05]  /*0c50*/  BSYNC B0 ;  /* 0x0000000000007941 */ /* 0x000fea0003800000 */
.L_x_5705:
[----:B------:R-:W-:Y:S01]  /*0c60*/  IMAD.SHL.U32 R3, R3, 0x200000, RZ ;  /* 0x0020000003037824 */ /* 0x000fe200078e00ff */
[----:B------:R-:W-:-:S04]  /*0c70*/  LEA R5, R0, 0x37800000, 0x17 ;  /* 0x3780000000057811 */ /* 0x000fc800078eb8ff */
[----:B------:R-:W-:Y:S01]  /*0c80*/  LOP3.LUT R22, R5, R3, R22, 0xfe, !PT ;  /* 0x0000000305167212 */ /* 0x000fe200078efe16 */
[----:B------:R-:W-:Y:S06]  /*0c90*/  BRA `(.L_x_5688) ;  /* 0x0000000000947947 */ /* 0x000fec0003800000 */
.L_x_5700:
        /* <DEDUP_REMOVED lines=14> */
.L_x_5687:
        /* <DEDUP_REMOVED lines=16> */
.L_x_5709:
[----:B------:R-:W-:Y:S01]  /*0e80*/  IMAD.MOV.U32 R22, RZ, RZ, RZ ;  /* 0x000000ffff167224 */ /* 0x000fe200078e00ff */
[----:B------:R-:W-:Y:S06]  /*0e90*/  BRA `(.L_x_5688) ;  /* 0x0000000000147947 */ /* 0x000fec0003800000 */
.L_x_5708:
[----:B------:R-:W2:Y:S02]  /*0ea0*/  LDG.E.64 R4, desc[UR36][R4.64] ;  /* 0x0000002404047981 */ /* 0x000ea4000c1e1b00 */
[----:B--2---:R0:W1:Y:S01]  /*0eb0*/  I2F.U64 R22, R4 ;  /* 0x0000000400167312 */ /* 0x0040620000301000 */
[----:B------:R-:W-:Y:S05]  /*0ec0*/  BRA `(.L_x_5688) ;  /* 0x0000000000087947 */ /* 0x000fea0003800000 */
.L_x_5707:
[----:B------:R-:W2:Y:S02]  /*0ed0*/  LDG.E R4, desc[UR36][R4.64] ;  /* 0x0000002404047981 */ /* 0x000ea4000c1e1900 */
[----:B--2---:R-:W-:-:S07]  /*0ee0*/  I2FP.F32.U32 R22, R4 ;  /* 0x0000000400167245 */ /* 0x004fce0000201000 */
.L_x_5688:
[----:B------:R-:W-:Y:S05]  /*0ef0*/  BSYNC B6 ;  /* 0x0000000000067941 */ /* 0x000fea0003800000 */
.L_x_5682:
[----:B------:R-:W2:Y:S02]  /*0f00*/  S2R R16, SR_TID.X ;  /* 0x0000000000107919 */ /* 0x000ea40000002100 */
[----:B--2---:R-:W-:-:S07]  /*0f10*/  VIADD R16, R16, 0x80 ;  /* 0x0000008010107836 */ /* 0x004fce0000000000 */
.L_x_5681:
[----:B------:R-:W-:Y:S05]  /*0f20*/  BSYNC B7 ;  /* 0x0000000000077941 */ /* 0x000fea0003800000 */
.L_x_5680:
        /* <DEDUP_REMOVED lines=25> */
.L_x_5716:
[----:B------:R-:W2:Y:S02]  /*10c0*/  LDG.E.U8 R4, desc[UR36][R4.64] ;  /* 0x0000002404047981 */ /* 0x000ea4000c1e1100 */
[----:B--2---:R-:W-:Y:S01]  /*10d0*/  I2FP.F32.U32 R23, R4 ;  /* 0x0000000400177245 */ /* 0x004fe20000201000 */
[----:B------:R-:W-:Y:S06]  /*10e0*/  BRA `(.L_x_5718) ;  /* 0x0000000c002c7947 */ /* 0x000fec0003800000 */
.L_x_5715:
        /* <DEDUP_REMOVED lines=9> */
.L_x_5720:
[----:B------:R-:W2:Y:S02]  /*1180*/  LDG.E R4, desc[UR36][R4.64] ;  /* 0x0000002404047981 */ /* 0x000ea4000c1e1900 */
[----:B--2---:R-:W-:Y:S01]  /*1190*/  I2FP.F32.S32 R23, R4 ;  /* 0x0000000400177245 */ /* 0x004fe20000201400 */
[----:B------:R-:W-:Y:S06]  /*11a0*/  BRA `(.L_x_5718) ;  /* 0x0000000800fc7947 */ /* 0x000fec0003800000 */
.L_x_5719:
[----:B------:R-:W2:Y:S02]  /*11b0*/  LDG.E.U16 R4, desc[UR36][R4.64] ;  /* 0x0000002404047981 */ /* 0x000ea4000c1e1500 */
[----:B--2---:R0:W2:Y:S01]  /*11c0*/  I2F.S16 R23, R4 ;  /* 0x0000000400177306 */ /* 0x0040a20000101400 */
[----:B------:R-:W-:Y:S05]  /*11d0*/  BRA `(.L_x_5718) ;  /* 0x0000000800f07947 */ /* 0x000fea0003800000 */
.L_x_5714:
        /* <DEDUP_REMOVED lines=8> */
.L_x_5722:
[----:B------:R-:W2:Y:S02]  /*1260*/  LDG.E.U16 R4, desc[UR36][R4.64] ;  /* 0x0000002404047981 */ /* 0x000ea4000c1e1500 */
[----:B--2---:R-:W-:Y:S01]  /*1270*/  HADD2.F32 R23, -RZ, R4.H0_H0 ;  /* 0x20000004ff177230 */ /* 0x004fe20000004100 */
[----:B------:R-:W-:Y:S06]  /*1280*/  BRA `(.L_x_5718) ;  /* 0x0000000800c47947 */ /* 0x000fec0003800000 */
.L_x_5721:
        /* <DEDUP_REMOVED lines=8> */
.L_x_5724:
[----:B------:R-:W2:Y:S02]  /*1310*/  LDG.E.U16 R4, desc[UR36][R4.64] ;  /* 0x0000002404047981 */ /* 0x000ea4000c1e1500 */
[----:B--2---:R-:W-:Y:S01]  /*1320*/  HADD2.F32 R23, -RZ, R4.H0_H0 ;  /* 0x20000004ff177230 */ /* 0x004fe20000004100 */
[----:B------:R-:W-:Y:S06]  /*1330*/  BRA `(.L_x_5718) ;  /* 0x0000000800987947 */ /* 0x000fec0003800000 */
.L_x_5723:
[----:B------:R-:W2:Y:S01]  /*1340*/  LDG.E.64 R4, desc[UR36][R4.64] ;  /* 0x0000002404047981 */ /* 0x000ea2000c1e1b00 */
[----:B------:R-:W-:Y:S01]  /*1350*/  UMOV UR4, 0xf0000000 ;  /* 0xf000000000047882 */ /* 0x000fe20000000000 */
[----:B------:R-:W-:Y:S01]  /*1360*/  UMOV UR5, 0x380fffff ;  /* 0x380fffff00057882 */ /* 0x000fe20000000000 */
[----:B--2---:R-:W0:Y:S01]  /*1370*/  F2F.F32.F64 R23, R4 ;  /* 0x0000000400177310 */ /* 0x004e220000301000 */
[----:B------:R-:W-:-:S14]  /*1380*/  DSETP.GEU.AND P0, PT, |R4|, UR4, PT ;  /* 0x0000000404007e2a */ /* 0x000fdc000bf0e200 */
[----:B0-----:R-:W-:Y:S01]  /*1390*/  @!P0 FMUL R23, R23, 1.175494350822287508e-38 ;  /* 0x0080000017178820 */ /* 0x001fe20000400000 */
[----:B------:R-:W-:Y:S06]  /*13a0*/  BRA `(.L_x_5718) ;  /* 0x00000008007c7947 */ /* 0x000fec0003800000 */
.L_x_5713:
        /* <DEDUP_REMOVED lines=12> */
.L_x_5727:
[----:B------:R-:W2:Y:S01]  /*1470*/  LDG.E.64 R4, desc[UR36][R4.64] ;  /* 0x0000002404047981 */ /* 0x000ea2000c1e1b00 */
[----:B------:R-:W-:Y:S01]  /*1480*/  UMOV UR4, 0xf0000000 ;  /* 0xf000000000047882 */ /* 0x000fe20000000000 */
[----:B------:R-:W-:Y:S01]  /*1490*/  UMOV UR5, 0x380fffff ;  /* 0x380fffff00057882 */ /* 0x000fe20000000000 */
[----:B--2---:R-:W0:Y:S01]  /*14a0*/  F2F.F32.F64 R23, R4 ;  /* 0x0000000400177310 */ /* 0x004e220000301000 */
[----:B------:R-:W-:-:S14]  /*14b0*/  DSETP.GEU.AND P0, PT, |R4|, UR4, PT ;  /* 0x0000000404007e2a */ /* 0x000fdc000bf0e200 */
[----:B0-----:R-:W-:Y:S01]  /*14c0*/  @!P0 FMUL R23, R23, 1.175494350822287508e-38 ;  /* 0x0080000017178820 */ /* 0x001fe20000400000 */
[----:B------:R-:W-:Y:S06]  /*14d0*/  BRA `(.L_x_5718) ;  /* 0x0000000800307947 */ /* 0x000fec0003800000 */
.L_x_5726:
        /* <DEDUP_REMOVED lines=26> */
.L_x_5729:
        /* <DEDUP_REMOVED lines=13> */
.L_x_5728:
[----:B------:R-:W2:Y:S02]  /*1750*/  LDG.E.U16 R4, desc[UR36][R4.64] ;  /* 0x0000002404047981 */ /* 0x000ea4000c1e1500 */
[----:B--2---:R-:W-:Y:S01]  /*1760*/  IMAD.U32 R23, R4, 0x10000, RZ ;  /* 0x0001000004177824 */ /* 0x004fe200078e00ff */
[----:B------:R-:W-:Y:S06]  /*1770*/  BRA `(.L_x_5718) ;  /* 0x0000000400887947 */ /* 0x000fec0003800000 */
.L_x_5725:
        /* <DEDUP_REMOVED lines=11> */
.L_x_5732:
        /* <DEDUP_REMOVED lines=20> */
.L_x_5734:
[----:B------:R-:W-:Y:S05]  /*1970*/  BSYNC B0 ;  /* 0x0000000000007941 */ /* 0x000fea0003800000 */
.L_x_5733:
[----:B------:R-:W-:Y:S01]  /*1980*/  IMAD.SHL.U32 R3, R3, 0x100000, RZ ;  /* 0x0010000003037824 */ /* 0x000fe200078e00ff */
[----:B------:R-:W-:-:S04]  /*1990*/  LEA R0, R0, 0x3b800000, 0x17 ;  /* 0x3b80000000007811 */ /* 0x000fc800078eb8ff */
[----:B------:R-:W-:Y:S01]  /*19a0*/  LOP3.LUT R23, R0, R3, R23, 0xfe, !PT ;  /* 0x0000000300177212 */ /* 0x000fe200078efe17 */
[----:B------:R-:W-:Y:S06]  /*19b0*/  BRA `(.L_x_5718) ;  /* 0x0000000000f87947 */ /* 0x000fec0003800000 */
.L_x_5731:
        /* <DEDUP_REMOVED lines=20> */
.L_x_5736:
[----:B------:R-:W-:Y:S05]  /*1b00*/  BSYNC B0 ;  /* 0x0000000000007941 */ /* 0x000fea0003800000 */
.L_x_5735:
[----:B------:R-:W-:Y:S01]  /*1b10*/  IMAD.SHL.U32 R3, R3, 0x200000, RZ ;  /* 0x0020000003037824 */ /* 0x000fe200078e00ff */
[----:B------:R-:W-:-:S04]  /*1b20*/  LEA R0, R0, 0x37800000, 0x17 ;  /* 0x3780000000007811 */ /* 0x000fc800078eb8ff */
[----:B------:R-:W-:Y:S01]  /*1b30*/  LOP3.LUT R23, R0, R3, R23, 0xfe, !PT ;  /* 0x0000000300177212 */ /* 0x000fe200078efe17 */
[----:B------:R-:W-:Y:S06]  /*1b40*/  BRA `(.L_x_5718) ;  /* 0x0000000000947947 */ /* 0x000fec0003800000 */
.L_x_5730:
        /* <DEDUP_REMOVED lines=14> */
.L_x_5717:
        /* <DEDUP_REMOVED lines=16> */
.L_x_5739:
[----:B------:R-:W-:Y:S01]  /*1d30*/  IMAD.MOV.U32 R23, RZ, RZ, RZ ;  /* 0x000000ffff177224 */ /* 0x000fe200078e00ff */
[----:B------:R-:W-:Y:S06]  /*1d40*/  BRA `(.L_x_5718) ;  /* 0x0000000000147947 */ /* 0x000fec0003800000 */
.L_x_5738:
[----:B------:R-:W2:Y:S02]  /*1d50*/  LDG.E.64 R4, desc[UR36][R4.64] ;  /* 0x0000002404047981 */ /* 0x000ea4000c1e1b00 */
[----:B--2---:R0:W2:Y:S01]  /*1d60*/  I2F.U64 R23, R4 ;  /* 0x0000000400177312 */ /* 0x0040a20000301000 */
[----:B------:R-:W-:Y:S05]  /*1d70*/  BRA `(.L_x_5718) ;  /* 0x0000000000087947 */ /* 0x000fea0003800000 */
.L_x_5737:
[----:B------:R-:W2:Y:S02]  /*1d80*/  LDG.E R4, desc[UR36][R4.64] ;  /* 0x0000002404047981 */ /* 0x000ea4000c1e1900 */
[----:B--2---:R-:W-:-:S07]  /*1d90*/  I2FP.F32.U32 R23, R4 ;  /* 0x0000000400177245 */ /* 0x004fce0000201000 */
.L_x_5718:
[----:B------:R-:W-:Y:S05]  /*1da0*/  BSYNC B6 ;  /* 0x0000000000067941 */ /* 0x000fea0003800000 */
.L_x_5712:
[----:B------:R-:W-:-:S07]  /*1db0*/  VIADD R16, R16, 0x80 ;  /* 0x0000008010107836 */ /* 0x000fce0000000000 */
.L_x_5711:
[----:B------:R-:W-:Y:S05]  /*1dc0*/  BSYNC B7 ;  /* 0x0000000000077941 */ /* 0x000fea0003800000 */
.L_x_5710:
        /* <DEDUP_REMOVED lines=27> */
.L_x_5746:
[----:B------:R-:W2:Y:S02]  /*1f80*/  LDG.E.U8 R4, desc[UR36][R4.64] ;  /* 0x0000002404047981 */ /* 0x000ea4000c1e1100 */
[----:B--2---:R-:W-:Y:S01]  /*1f90*/  I2FP.F32.U32 R24, R4 ;  /* 0x0000000400187245 */ /* 0x004fe20000201000 */
[----:B------:R-:W-:Y:S06]  /*1fa0*/  BRA `(.L_x_5748) ;  /* 0x0000000c002c7947 */ /* 0x000fec0003800000 */
.L_x_5745:
        /* <DEDUP_REMOVED lines=9> */
.L_x_5750:
[----:B------:R-:W2:Y:S02]  /*2040*/  LDG.E R4, desc[UR36][R4.64] ;  /* 0x0000002404047981 */ /* 0x000ea4000c1e1900 */
[----:B--2---:R-:W-:Y:S01]  /*2050*/  I2FP.F32.S32 R24, R4 ;  /* 0x0000000400187245 */ /* 0x004fe20000201400 */
[----:B------:R-:W-:Y:S06]  /*2060*/  BRA `(.L_x_5748) ;  /* 0x0000000800fc7947 */ /* 0x000fec0003800000 */
.L_x_5749:
[----:B------:R-:W2:Y:S02]  /*2070*/  LDG.E.U16 R4, desc[UR36][R4.64] ;  /* 0x0000002404047981 */ /* 0x000ea4000c1e1500 */
[----:B--2---:R4:W0:Y:S01]  /*2080*/  I2F.S16 R24, R4 ;  /* 0x0000000400187306 */ /* 0x0048220000101400 */
[----:B------:R-:W-:Y:S05]  /*2090*/  BRA `(.L_x_5748) ;  /* 0x0000000800f07947 */ /* 0x000fea0003800000 */
.L_x_5744:
        /* <DEDUP_REMOVED lines=8> */
.L_x_5752:
[----:B------:R-:W2:Y:S02]  /*2120*/  LDG.E.U16 R4, desc[UR36][R4.64] ;  /* 0x0000002404047981 */ /* 0x000ea4000c1e1500 */
[----:B--2---:R-:W-:Y:S01]  /*2130*/  HADD2.F32 R24, -RZ, R4.H0_H0 ;  /* 0x20000004ff187230 */ /* 0x004fe20000004100 */
[----:B------:R-:W-:Y:S06]  /*2140*/  BRA `(.L_x_5748) ;  /* 0x0000000800c47947 */ /* 0x000fec0003800000 */
.L_x_5751:
        /* <DEDUP_REMOVED lines=8> */
.L_x_5754:
[----:B------:R-:W2:Y:S02]  /*21d0*/  LDG.E.U16 R4, desc[UR36][R4.64] ;  /* 0x0000002404047981 */ /* 0x000ea4000c1e1500 */
[----:B--2---:R-:W-:Y:S01]  /*21e0*/  HADD2.F32 R24, -RZ, R4.H0_H0 ;  /* 0x20000004ff187230 */ /* 0x004fe20000004100 */
[----:B------:R-:W-:Y:S06]  /*21f0*/  BRA `(.L_x_5748) ;  /* 0x0000000800987947 */ /* 0x000fec0003800000 */
.L_x_5753:
[----:B------:R-:W2:Y:S01]  /*2200*/  LDG.E.64 R4, desc[UR36][R4.64] ;  /* 0x0000002404047981 */ /* 0x000ea2000c1e1b00 */
[----:B------:R-:W-:Y:S01]  /*2210*/  UMOV UR4, 0xf0000000 ;  /* 0xf000000000047882 */ /* 0x000fe20000000000 */
[----:B------:R-:W-:Y:S01]  /*2220*/  UMOV UR5, 0x380fffff ;  /* 0x380fffff00057882 */ /* 0x000fe20000000000 */
[----:B--2---:R-:W0:Y:S01]  /*2230*/  F2F.F32.F64 R24, R4 ;  /* 0x0000000400187310 */ /* 0x004e220000301000 */
[----:B------:R-:W-:-:S14]  /*2240*/  DSETP.GEU.AND P0, PT, |R4|, UR4, PT ;  /* 0x0000000404007e2a */ /* 0x000fdc000bf0e200 */
[----:B0-----:R-:W-:Y:S01]  /*2250*/  @!P0 FMUL R24, R24, 1.175494350822287508e-38 ;  /* 0x0080000018188820 */ /* 0x001fe20000400000 */
[----:B------:R-:W-:Y:S06]  /*2260*/  BRA `(.L_x_5748) ;  /* 0x00000008007c7947 */ /* 0x000fec0003800000 */
.L_x_5743:
        /* <DEDUP_REMOVED lines=12> */
.L_x_5757:
[----:B------:R-:W2:Y:S01]  /*2330*/  LDG.E.64 R4, desc[UR36][R4.64] ;  /* 0x0000002404047981 */ /* 0x000ea2000c1e1b00 */
[----:B------:R-:W-:Y:S01]  /*2340*/  UMOV UR4, 0xf0000000 ;  /* 0xf000000000047882 */ /* 0x000fe20000000000 */
[----:B------:R-:W-:Y:S01]  /*2350*/  UMOV UR5, 0x380fffff ;  /* 0x380fffff00057882 */ /* 0x000fe20000000000 */
[----:B--2---:R-:W0:Y:S01]  /*2360*/  F2F.F32.F64 R24, R4 ;  /* 0x0000000400187310 */ /* 0x004e220000301000 */
[----:B------:R-:W-:-:S14]  /*2370*/  DSETP.GEU.AND P0, PT, |R4|, UR4, PT ;  /* 0x0000000404007e2a */ /* 0x000fdc000bf0e200 */
[----:B0-----:R-:W-:Y:S01]  /*2380*/  @!P0 FMUL R24, R24, 1.175494350822287508e-38 ;  /* 0x0080000018188820 */ /* 0x001fe20000400000 */
[----:B------:R-:W-:Y:S06]  /*2390*/  BRA `(.L_x_5748) ;  /* 0x0000000800307947 */ /* 0x000fec0003800000 */
.L_x_5756:
        /* <DEDUP_REMOVED lines=26> */
.L_x_5759:
        /* <DEDUP_REMOVED lines=13> */
.L_x_5758:
[----:B------:R-:W2:Y:S02]  /*2610*/  LDG.E.U16 R4, desc[UR36][R4.64] ;  /* 0x0000002404047981 */ /* 0x000ea4000c1e1500 */
[----:B--2---:R-:W-:Y:S01]  /*2620*/  IMAD.U32 R24, R4, 0x10000, RZ ;  /* 0x0001000004187824 */ /* 0x004fe200078e00ff */
[----:B------:R-:W-:Y:S06]  /*2630*/  BRA `(.L_x_5748) ;  /* 0x0000000400887947 */ /* 0x000fec0003800000 */
.L_x_5755:
        /* <DEDUP_REMOVED lines=11> */
.L_x_5762:
        /* <DEDUP_REMOVED lines=20> */
.L_x_5764:
[----:B------:R-:W-:Y:S05]  /*2830*/  BSYNC B0 ;  /* 0x0000000000007941 */ /* 0x000fea0003800000 */
.L_x_5763:
[----:B------:R-:W-:Y:S01]  /*2840*/  IMAD.SHL.U32 R3, R3, 0x100000, RZ ;  /* 0x0010000003037824 */ /* 0x000fe200078e00ff */
[----:B------:R-:W-:-:S04]  /*2850*/  LEA R5, R0, 0x3b800000, 0x17 ;  /* 0x3b80000000057811 */ /* 0x000fc800078eb8ff */
[----:B------:R-:W-:Y:S01]  /*2860*/  LOP3.LUT R24, R5, R3, R24, 0xfe, !PT ;  /* 0x0000000305187212 */ /* 0x000fe200078efe18 */
[----:B------:R-:W-:Y:S06]  /*2870*/  BRA `(.L_x_5748) ;  /* 0x0000000000f87947 */ /* 0x000fec0003800000 */
.L_x_5761:
        /* <DEDUP_REMOVED lines=20> */
.L_x_5766:
[----:B------:R-:W-:Y:S05]  /*29c0*/  BSYNC B0 ;  /* 0x0000000000007941 */ /* 0x000fea0003800000 */
.L_x_5765:
[----:B------:R-:W-:Y:S01]  /*29d0*/  IMAD.SHL.U32 R3, R3, 0x200000, RZ ;  /* 0x0020000003037824 */ /* 0x000fe200078e00ff */
[----:B------:R-:W-:-:S04]  /*29e0*/  LEA R5, R0, 0x37800000, 0x17 ;  /* 0x3780000000057811 */ /* 0x000fc800078eb8ff */
[----:B------:R-:W-:Y:S01]  /*29f0*/  LOP3.LUT R24, R5, R3, R24, 0xfe, !PT ;  /* 0x0000000305187212 */ /* 0x000fe200078efe18 */
[----:B------:R-:W-:Y:S06]  /*2a00*/  BRA `(.L_x_5748) ;  /* 0x0000000000947947 */ /* 0x000fec0003800000 */
.L_x_5760:
        /* <DEDUP_REMOVED lines=14> */
.L_x_5747:
        /* <DEDUP_REMOVED lines=16> */
.L_x_5769:
[----:B------:R-:W-:Y:S01]  /*2bf0*/  IMAD.MOV.U32 R24, RZ, RZ, RZ ;  /* 0x000000ffff187224 */ /* 0x000fe200078e00ff */
[----:B------:R-:W-:Y:S06]  /*2c00*/  BRA `(.L_x_5748) ;  /* 0x0000000000147947 */ /* 0x000fec0003800000 */
.L_x_5768:
[----:B------:R-:W2:Y:S02]  /*2c10*/  LDG.E.64 R24, desc[UR36][R4.64] ;  /* 0x0000002404187981 */ /* 0x000ea4000c1e1b00 */
[----:B--2---:R0:W2:Y:S01]  /*2c20*/  I2F.U64 R24, R24 ;  /* 0x0000001800187312 */ /* 0x0040a20000301000 */
[----:B------:R-:W-:Y:S05]  /*2c30*/  BRA `(.L_x_5748) ;  /* 0x0000000000087947 */ /* 0x000fea0003800000 */
.L_x_5767:
[----:B------:R-:W2:Y:S02]  /*2c40*/  LDG.E R4, desc[UR36][R4.64] ;  /* 0x0000002404047981 */ /* 0x000ea4000c1e1900 */
[----:B--2---:R-:W-:-:S07]  /*2c50*/  I2FP.F32.U32 R24, R4 ;  /* 0x0000000400187245 */ /* 0x004fce0000201000 */
.L_x_5748:
[----:B------:R-:W-:Y:S05]  /*2c60*/  BSYNC B6 ;  /* 0x0000000000067941 */ /* 0x000fea0003800000 */
.L_x_5742:
[----:B------:R-:W-:-:S07]  /*2c70*/  VIADD R16, R16, 0x80 ;  /* 0x0000008010107836 */ /* 0x000fce0000000000 */
.L_x_5741:
[----:B------:R-:W-:Y:S05]  /*2c80*/  BSYNC B7 ;  /* 0x0000000000077941 */ /* 0x000fea0003800000 */
.L_x_5740:
        /* <DEDUP_REMOVED lines=23> */
.L_x_5775:
[----:B------:R-:W2:Y:S02]  /*2e00*/  LDG.E.U8 R4, desc[UR36][R4.64] ;  /* 0x0000002404047981 */ /* 0x000ea4000c1e1100 */
[----:B--2---:R-:W-:Y:S01]  /*2e10*/  I2FP.F32.U32 R18, R4 ;  /* 0x0000000400127245 */ /* 0x004fe20000201000 */
[----:B------:R-:W-:Y:S06]  /*2e20*/  BRA `(.L_x_5771) ;  /* 0x0000000c00207947 */ /* 0x000fec0003800000 */
.L_x_5774:
        /* <DEDUP_REMOVED lines=9> */
.L_x_5778:
[----:B------:R-:W2:Y:S02]  /*2ec0*/  LDG.E R4, desc[UR36][R4.64] ;  /* 0x0000002404047981 */ /* 0x000ea4000c1e1900 */
[----:B--2---:R-:W-:Y:S01]  /*2ed0*/  I2FP.F32.S32 R18, R4 ;  /* 0x0000000400127245 */ /* 0x004fe20000201400 */
[----:B------:R-:W-:Y:S06]  /*2ee0*/  BRA `(.L_x_5771) ;  /* 0x0000000800f07947 */ /* 0x000fec0003800000 */
.L_x_5777:
[----:B------:R-:W2:Y:S02]  /*2ef0*/  LDG.E.U16 R4, desc[UR36][R4.64] ;  /* 0x0000002404047981 */ /* 0x000ea4000c1e1500 */
[----:B--2---:R0:W2:Y:S01]  /*2f00*/  I2F.S16 R18, R4 ;  /* 0x0000000400127306 */ /* 0x0040a20000101400 */
[----:B------:R-:W-:Y:S05]  /*2f10*/  BRA `(.L_x_5771) ;  /* 0x0000000800e47947 */ /* 0x000fea0003800000 */
.L_x_5773:
        /* <DEDUP_REMOVED lines=8> */
.L_x_5780:
[----:B------:R-:W2:Y:S02]  /*2fa0*/  LDG.E.U16 R4, desc[UR36][R4.64] ;  /* 0x0000002404047981 */ /* 0x000ea4000c1e1500 */
[----:B--2---:R-:W-:Y:S01]  /*2fb0*/  HADD2.F32 R18, -RZ, R4.H0_H0 ;  /* 0x20000004ff127230 */ /* 0x004fe20000004100 */
[----:B------:R-:W-:Y:S06]  /*2fc0*/  BRA `(.L_x_5771) ;  /* 0x0000000800b87947 */ /* 0x000fec0003800000 */
.L_x_5779:
        /* <DEDUP_REMOVED lines=8> */
.L_x_5782:
[----:B------:R-:W2:Y:S02]  /*3050*/  LDG.E.U16 R4, desc[UR36][R4.64] ;  /* 0x0000002404047981 */ /* 0x000ea4000c1e1500 */
[----:B--2---:R-:W-:Y:S01]  /*3060*/  HADD2.F32 R18, -RZ, R4.H0_H0 ;  /* 0x20000004ff127230 */ /* 0x004fe20000004100 */
[----:B------:R-:W-:Y:S06]  /*3070*/  BRA `(.L_x_5771) ;  /* 0x00000008008c7947 */ /* 0x000fec0003800000 */
.L_x_5781:
[----:B------:R-:W2:Y:S01]  /*3080*/  LDG.E.64 R4, desc[UR36][R4.64] ;  /* 0x0000002404047981 */ /* 0x000ea2000c1e1b00 */
[----:B------:R-:W-:Y:S01]  /*3090*/  UMOV UR4, 0xf0000000 ;  /* 0xf000000000047882 */ /* 0x000fe20000000000 */
[----:B------:R-:W-:Y:S01]  /*30a0*/  UMOV UR5, 0x380fffff ;  /* 0x380fffff00057882 */ /* 0x000fe20000000000 */
[----:B--2---:R-:W0:Y:S01]  /*30b0*/  F2F.F32.F64 R18, R4 ;  /* 0x0000000400127310 */ /* 0x004e220000301000 */
[----:B------:R-:W-:-:S14]  /*30c0*/  DSETP.GEU.AND P0, PT, |R4|, UR4, PT ;  /* 0x0000000404007e2a */ /* 0x000fdc000bf0e200 */
[----:B0-----:R-:W-:Y:S01]  /*30d0*/  @!P0 FMUL R18, R18, 1.175494350822287508e-38 ;  /* 0x0080000012128820 */ /* 0x001fe20000400000 */
[----:B------:R-:W-:Y:S06]  /*30e0*/  BRA `(.L_x_5771) ;  /* 0x0000000800707947 */ /* 0x000fec0003800000 */
.L_x_5772:
        /* <DEDUP_REMOVED lines=12> */
.L_x_5785:
[----:B------:R-:W2:Y:S01]  /*31b0*/  LDG.E.64 R4, desc[UR36][R4.64] ;  /* 0x0000002404047981 */ /* 0x000ea2000c1e1b00 */
[----:B------:R-:W-:Y:S01]  /*31c0*/  UMOV UR4, 0xf0000000 ;  /* 0xf000000000047882 */ /* 0x000fe20000000000 */
[----:B------:R-:W-:Y:S01]  /*31d0*/  UMOV UR5, 0x380fffff ;  /* 0x380fffff00057882 */ /* 0x000fe20000000000 */
[----:B--2---:R-:W0:Y:S01]  /*31e0*/  F2F.F32.F64 R18, R4 ;  /* 0x0000000400127310 */ /* 0x004e220000301000 */
[----:B------:R-:W-:-:S14]  /*31f0*/  DSETP.GEU.AND P0, PT, |R4|, UR4, PT ;  /* 0x0000000404007e2a */ /* 0x000fdc000bf0e200 */
[----:B0-----:R-:W-:Y:S01]  /*3200*/  @!P0 FMUL R18, R18, 1.175494350822287508e-38 ;  /* 0x0080000012128820 */ /* 0x001fe20000400000 */
[----:B------:R-:W-:Y:S06]  /*3210*/  BRA `(.L_x_5771) ;  /* 0x0000000800247947 */ /* 0x000fec0003800000 */
.L_x_5784:
        /* <DEDUP_REMOVED lines=26> */
.L_x_5787:
        /* <DEDUP_REMOVED lines=13> */
.L_x_5786:
[----:B------:R-:W2:Y:S02]  /*3490*/  LDG.E.U16 R4, desc[UR36][R4.64] ;  /* 0x0000002404047981 */ /* 0x000ea4000c1e1500 */
[----:B--2---:R-:W-:Y:S01]  /*34a0*/  IMAD.U32 R18, R4, 0x10000, RZ ;  /* 0x0001000004127824 */ /* 0x004fe200078e00ff */
[----:B------:R-:W-:Y:S06]  /*34b0*/  BRA `(.L_x_5771) ;  /* 0x00000004007c7947 */ /* 0x000fec0003800000 */
.L_x_5783:
        /* <DEDUP_REMOVED lines=11> */
.L_x_5790:
        /* <DEDUP_REMOVED lines=19> */
.L_x_5792:
[----:B------:R-:W-:Y:S05]  /*36a0*/  BSYNC B0 ;  /* 0x0000000000007941 */ /* 0x000fea0003800000 */
.L_x_5791:
[----:B------:R-:W-:Y:S01]  /*36b0*/  IMAD.SHL.U32 R3, R3, 0x100000, RZ ;  /* 0x0010000003037824 */ /* 0x000fe200078e00ff */
[----:B------:R-:W-:-:S04]  /*36c0*/  LEA R5, R0, 0x3b800000, 0x17 ;  /* 0x3b80000000057811 */ /* 0x000fc800078eb8ff */
[----:B------:R-:W-:Y:S01]  /*36d0*/  LOP3.LUT R18, R5, R3, R18, 0xfe, !PT ;  /* 0x0000000305127212 */ /* 0x000fe200078efe12 */
[----:B------:R-:W-:Y:S06]  /*36e0*/  BRA `(.L_x_5771) ;  /* 0x0000000000f07947 */ /* 0x000fec0003800000 */
.L_x_5789:
        /* <DEDUP_REMOVED lines=19> */
.L_x_5794:
[----:B------:R-:W-:Y:S05]  /*3820*/  BSYNC B0 ;  /* 0x0000000000007941 */ /* 0x000fea0003800000 */
.L_x_5793:
[----:B------:R-:W-:Y:S01]  /*3830*/  IMAD.SHL.U32 R3, R3, 0x200000, RZ ;  /* 0x0020000003037824 */ /* 0x000fe200078e00ff */
[----:B------:R-:W-:-:S04]  /*3840*/  LEA R5, R0, 0x37800000, 0x17 ;  /* 0x3780000000057811 */ /* 0x000fc800078eb8ff */
[----:B------:R-:W-:Y:S01]  /*3850*/  LOP3.LUT R18, R5, R3, R18, 0xfe, !PT ;  /* 0x0000000305127212 */ /* 0x000fe200078efe12 */
[----:B------:R-:W-:Y:S06]  /*3860*/  BRA `(.L_x_5771) ;  /* 0x0000000000907947 */ /* 0x000fec0003800000 */
.L_x_5788:
        /* <DEDUP_REMOVED lines=14> */
.L_x_5776:
        /* <DEDUP_REMOVED lines=16> */
.L_x_5797:
[----:B------:R-:W-:Y:S05]  /*3a50*/  BRA `(.L_x_5771) ;  /* 0x0000000000147947 */ /* 0x000fea0003800000 */
.L_x_5796:
[----:B------:R-:W2:Y:S02]  /*3a60*/  LDG.E.64 R18, desc[UR36][R4.64] ;  /* 0x0000002404127981 */ /* 0x000ea4000c1e1b00 */
[----:B--2---:R0:W2:Y:S01]  /*3a70*/  I2F.U64 R18, R18 ;  /* 0x0000001200127312 */ /* 0x0040a20000301000 */
[----:B------:R-:W-:Y:S05]  /*3a80*/  BRA `(.L_x_5771) ;  /* 0x0000000000087947 */ /* 0x000fea0003800000 */
.L_x_5795:
[----:B------:R-:W2:Y:S02]  /*3a90*/  LDG.E R4, desc[UR36][R4.64] ;  /* 0x0000002404047981 */ /* 0x000ea4000c1e1900 */
[----:B--2---:R-:W-:-:S07]  /*3aa0*/  I2FP.F32.U32 R18, R4 ;  /* 0x0000000400127245 */ /* 0x004fce0000201000 */
.L_x_5771:
[----:B------:R-:W-:Y:S05]  /*3ab0*/  BSYNC B6 ;  /* 0x0000000000067941 */ /* 0x000fea0003800000 */
.L_x_5770:
[----:B0-----:R-:W0:Y:S01]  /*3ac0*/  S2R R19, SR_TID.X ;  /* 0x0000000000137919 */ /* 0x001e220000002100 */
[----:B------:R-:W1:Y:S01]  /*3ad0*/  LDC R3, c[0x0][0x218] ;  /* 0x00008600ff037b82 */ /* 0x000e620000000800 */
[----:B------:R-:W-:Y:S07]  /*3ae0*/  BSSY B6, `(.L_x_5798) ;  /* 0x00000f2000067945 */ /* 0x000fee0003800000 */
[----:B------:R-:W0:Y:S01]  /*3af0*/  LDC.U8 R16, c[0x0][0x23c] ;  /* 0x00008f00ff107b82 */ /* 0x000e220000000000 */
[----:B-12345:R-:W-:-:S02]  /*3b00*/  LOP3.LUT R4, R3, 0x80000000, R22, 0xb8, !PT ;  /* 0x8000000003047812 */ /* 0x03efc400078eb816 */
[C---:B------:R-:W-:Y:S02]  /*3b10*/  LOP3.LUT R22, R3.reuse, 0x80000000, R23, 0xb8, !PT ;  /* 0x8000000003167812 */ /* 0x040fe400078eb817 */
[C---:B------:R-:W-:Y:S02]  /*3b20*/  LOP3.LUT R24, R3.reuse, 0x80000000, R24, 0xb8, !PT ;  /* 0x8000000003187812 */ /* 0x040fe400078eb818 */
        /* <DEDUP_REMOVED lines=25> */
.L_x_5803:
[----:B------:R-:W0:Y:S02]  /*3cc0*/  F2I.S64.TRUNC R4, R4 ;  /* 0x0000000400047311 */ /* 0x000e24000020d900 */
[----:B0-----:R-:W-:-:S05]  /*3cd0*/  IMAD.MOV.U32 R3, RZ, RZ, R4 ;  /* 0x000000ffff037224 */ /* 0x001fca00078e0004 */
[----:B------:R0:W-:Y:S01]  /*3ce0*/  STG.E.U8 desc[UR36][R8.64], R3 ;  /* 0x0000000308007986 */ /* 0x0001e2000c101124 */
[----:B------:R-:W-:Y:S05]  /*3cf0*/  BRA `(.L_x_5799) ;  /* 0x0000000c00407947 */ /* 0x000fea0003800000 */
.L_x_5802:
        /* <DEDUP_REMOVED lines=9> */
.L_x_5806:
[----:B------:R-:W0:Y:S02]  /*3d90*/  F2I.FTZ.TRUNC.NTZ R3, R4 ;  /* 0x0000000400037305 */ /* 0x000e24000021f100 */
[----:B0-----:R0:W-:Y:S01]  /*3da0*/  STG.E desc[UR36][R8.64], R3 ;  /* 0x0000000308007986 */ /* 0x0011e2000c101924 */
[----:B------:R-:W-:Y:S05]  /*3db0*/  BRA `(.L_x_5799) ;  /* 0x0000000c00107947 */ /* 0x000fea0003800000 */
.L_x_5805:
[----:B------:R-:W0:Y:S02]  /*3dc0*/  F2I.FTZ.TRUNC.NTZ R3, R4 ;  /* 0x0000000400037305 */ /* 0x000e24000021f100 */
[----:B0-----:R0:W-:Y:S01]  /*3dd0*/  STG.E.U16 desc[UR36][R8.64], R3 ;  /* 0x0000000308007986 */ /* 0x0011e2000c101524 */
[----:B------:R-:W-:Y:S05]  /*3de0*/  BRA `(.L_x_5799) ;  /* 0x0000000c00047947 */ /* 0x000fea0003800000 */
.L_x_5801:
        /* <DEDUP_REMOVED lines=8> */
.L_x_5808:
[----:B------:R-:W-:-:S05]  /*3e70*/  F2FP.F16.F32.PACK_AB R4, RZ, R4 ;  /* 0x00000004ff04723e */ /* 0x000fca00000000ff */
[----:B------:R0:W-:Y:S01]  /*3e80*/  STG.E.U16 desc[UR36][R8.64], R4 ;  /* 0x0000000408007986 */ /* 0x0001e2000c101524 */
[----:B------:R-:W-:Y:S05]  /*3e90*/  BRA `(.L_x_5799) ;  /* 0x0000000800d87947 */ /* 0x000fea0003800000 */
.L_x_5807:
        /* <DEDUP_REMOVED lines=9> */
.L_x_5810:
[----:B------:R-:W-:-:S04]  /*3f30*/  F2FP.F16.F32.PACK_AB R3, RZ, R4 ;  /* 0x00000004ff03723e */ /* 0x000fc800000000ff */
[----:B------:R-:W-:-:S05]  /*3f40*/  PRMT R3, R3, 0x5410, RZ ;  /* 0x0000541003037816 */ /* 0x000fca00000000ff */
[----:B------:R0:W-:Y:S01]  /*3f50*/  STG.E desc[UR36][R8.64], R3 ;  /* 0x0000000308007986 */ /* 0x0001e2000c101924 */
[----:B------:R-:W-:Y:S05]  /*3f60*/  BRA `(.L_x_5799) ;  /* 0x0000000800a47947 */ /* 0x000fea0003800000 */
.L_x_5809:
[----:B------:R-:W-:-:S06]  /*3f70*/  FMUL.FTZ R4, R4, 1 ;  /* 0x3f80000004047820 */ /* 0x000fcc0000410000 */
[----:B------:R-:W0:Y:S02]  /*3f80*/  F2F.F64.F32 R4, R4 ;  /* 0x0000000400047310 */ /* 0x000e240000201800 */
[----:B0-----:R0:W-:Y:S01]  /*3f90*/  STG.E.64 desc[UR36][R8.64], R4 ;  /* 0x0000000408007986 */ /* 0x0011e2000c101b24 */
[----:B------:R-:W-:Y:S05]  /*3fa0*/  BRA `(.L_x_5799) ;  /* 0x0000000800947947 */ /* 0x000fea0003800000 */
.L_x_5800:
        /* <DEDUP_REMOVED lines=12> */
.L_x_5813:
[----:B------:R-:W-:Y:S01]  /*4070*/  FMUL.FTZ R4, R4, 1 ;  /* 0x3f80000004047820 */ /* 0x000fe20000410000 */
[----:B------:R-:W-:-:S05]  /*4080*/  CS2R R6, SRZ ;  /* 0x0000000000067805 */ /* 0x000fca000001ff00 */
[----:B------:R-:W0:Y:S02]  /*4090*/  F2F.F64.F32 R4, R4 ;  /* 0x0000000400047310 */ /* 0x000e240000201800 */
[----:B0-----:R0:W-:Y:S01]  /*40a0*/  STG.E.128 desc[UR36][R8.64], R4 ;  /* 0x0000000408007986 */ /* 0x0011e2000c101d24 */
[----:B------:R-:W-:Y:S05]  /*40b0*/  BRA `(.L_x_5799) ;  /* 0x0000000800507947 */ /* 0x000fea0003800000 */
.L_x_5812:
        /* <DEDUP_REMOVED lines=20> */
.L_x_5817:
[----:B------:R-:W-:Y:S05]  /*4200*/  BSYNC B0 ;  /* 0x0000000000007941 */ /* 0x000fea0003800000 */
.L_x_5816:
[----:B------:R-:W-:-:S05]  /*4210*/  LOP3.LUT R5, R0, R5, RZ, 0xfc, !PT ;  /* 0x0000000500057212 */ /* 0x000fca00078efcff */
[----:B------:R0:W-:Y:S01]  /*4220*/  STG.E.U8 desc[UR36][R8.64], R5 ;  /* 0x0000000508007986 */ /* 0x0001e2000c101124 */
[----:B------:R-:W-:Y:S05]  /*4230*/  BRA `(.L_x_5799) ;  /* 0x0000000400f07947 */ /* 0x000fea0003800000 */
.L_x_5815:
        /* <DEDUP_REMOVED lines=12> */
.L_x_5819:
[----:B------:R-:W-:Y:S01]  /*4300*/  IMAD.MOV.U32 R0, RZ, RZ, 0x7f ;  /* 0x0000007fff007424 */ /* 0x000fe200078e00ff */
[----:B------:R-:W-:-:S04]  /*4310*/  ISETP.GT.U32.AND P0, PT, R5, 0x7f800000, PT ;  /* 0x7f8000000500780c */ /* 0x000fc80003f04070 */
[----:B------:R-:W-:-:S09]  /*4320*/  SEL R0, R0, 0x7c, P0 ;  /* 0x0000007c00007807 */ /* 0x000fd20000000000 */
.L_x_5820:
[----:B------:R-:W-:Y:S05]  /*4330*/  BSYNC B0 ;  /* 0x0000000000007941 */ /* 0x000fea0003800000 */
.L_x_5818:
[----:B------:R-:W-:-:S04]  /*4340*/  LOP3.LUT R4, R4, 0x80000000, RZ, 0xc0, !PT ;  /* 0x8000000004047812 */ /* 0x000fc800078ec0ff */
[----:B------:R-:W-:-:S04]  /*4350*/  SHF.R.U32.HI R3, RZ, 0x18, R4 ;  /* 0x00000018ff037819 */ /* 0x000fc80000011604 */
[----:B------:R-:W-:-:S05]  /*4360*/  LOP3.LUT R3, R0, R3, RZ, 0xfc, !PT ;  /* 0x0000000300037212 */ /* 0x000fca00078efcff */
[----:B------:R0:W-:Y:S01]  /*4370*/  STG.E.U8 desc[UR36][R8.64], R3 ;  /* 0x0000000308007986 */ /* 0x0001e2000c101124 */
[----:B------:R-:W-:Y:S05]  /*4380*/  BRA `(.L_x_5799) ;  /* 0x00000004009c7947 */ /* 0x000fea0003800000 */
.L_x_5814:
[----:B------:R-:W-:-:S05]  /*4390*/  F2FP.BF16.F32.PACK_AB R4, RZ, R4 ;  /* 0x00000004ff04723e */ /* 0x000fca00000010ff */
[----:B------:R0:W-:Y:S01]  /*43a0*/  STG.E.U16 desc[UR36][R8.64], R4 ;  /* 0x0000000408007986 */ /* 0x0001e2000c101524 */
[----:B------:R-:W-:Y:S05]  /*43b0*/  BRA `(.L_x_5799) ;  /* 0x0000000400907947 */ /* 0x000fea0003800000 */
.L_x_5811:
        /* <DEDUP_REMOVED lines=11> */
.L_x_5823:
        /* <DEDUP_REMOVED lines=16> */
.L_x_5826:
[----:B------:R-:W-:-:S04]  /*4570*/  LOP3.LUT R4, R4, 0x80000000, RZ, 0xc0, !PT ;  /* 0x8000000004047812 */ /* 0x000fc800078ec0ff */
[----:B------:R-:W-:-:S04]  /*4580*/  SHF.R.U32.HI R4, RZ, 0x18, R4 ;  /* 0x00000018ff047819 */ /* 0x000fc80000011604 */
[----:B------:R-:W-:-:S04]  /*4590*/  LOP3.LUT R3, R3, R4, RZ, 0xfc, !PT ;  /* 0x0000000403037212 */ /* 0x000fc800078efcff */
[----:B------:R-:W-:-:S07]  /*45a0*/  PRMT R0, R3, 0x7610, R0 ;  /* 0x0000761003007816 */ /* 0x000fce0000000000 */
.L_x_5825:
[----:B------:R-:W-:Y:S05]  /*45b0*/  BSYNC B0 ;  /* 0x0000000000007941 */ /* 0x000fea0003800000 */
.L_x_5824:
[----:B------:R3:W-:Y:S01]  /*45c0*/  STG.E.U8 desc[UR36][R8.64], R0 ;  /* 0x0000000008007986 */ /* 0x0007e2000c101124 */
[----:B------:R-:W-:Y:S05]  /*45d0*/  BRA `(.L_x_5799) ;  /* 0x0000000400087947 */ /* 0x000fea0003800000 */
.L_x_5822:
        /* <DEDUP_REMOVED lines=16> */
.L_x_5829:
[----:B------:R-:W-:-:S04]  /*46e0*/  LOP3.LUT R4, R4, 0x80000000, RZ, 0xc0, !PT ;  /* 0x8000000004047812 */ /* 0x000fc800078ec0ff */
[----:B------:R-:W-:-:S04]  /*46f0*/  SHF.R.U32.HI R4, RZ, 0x18, R4 ;  /* 0x00000018ff047819 */ /* 0x000fc80000011604 */
[----:B------:R-:W-:-:S04]  /*4700*/  LOP3.LUT R3, R3, R4, RZ, 0xfc, !PT ;  /* 0x0000000403037212 */ /* 0x000fc800078efcff */
[----:B------:R-:W-:-:S07]  /*4710*/  PRMT R0, R3, 0x7610, R0 ;  /* 0x0000761003007816 */ /* 0x000fce0000000000 */
.L_x_5828:
[----:B------:R-:W-:Y:S05]  /*4720*/  BSYNC B0 ;  /* 0x0000000000007941 */ /* 0x000fea0003800000 */
.L_x_5827:
[----:B------:R0:W-:Y:S01]  /*4730*/  STG.E.U8 desc[UR36][R8.64], R0 ;  /* 0x0000000008007986 */ /* 0x0001e2000c101124 */
[----:B------:R-:W-:Y:S05]  /*4740*/  BRA `(.L_x_5799) ;  /* 0x0000000000ac7947 */ /* 0x000fea0003800000 */
.L_x_5821:
        /* <DEDUP_REMOVED lines=21> */
.L_x_5804:
        /* <DEDUP_REMOVED lines=16> */
.L_x_5832:
[----:B------:R-:W-:Y:S05]  /*49a0*/  BRA `(.L_x_5799) ;  /* 0x0000000000147947 */ /* 0x000fea0003800000 */
.L_x_5831:
[----:B------:R-:W0:Y:S02]  /*49b0*/  F2I.U64.TRUNC R4, R4 ;  /* 0x0000000400047311 */ /* 0x000e24000020d800 */
[----:B0-----:R2:W-:Y:S01]  /*49c0*/  STG.E.64 desc[UR36][R8.64], R4 ;  /* 0x0000000408007986 */ /* 0x0015e2000c101b24 */
[----:B------:R-:W-:Y:S05]  /*49d0*/  BRA `(.L_x_5799) ;  /* 0x0000000000087947 */ /* 0x000fea0003800000 */
.L_x_5830:
[----:B------:R-:W0:Y:S02]  /*49e0*/  F2I.FTZ.U32.TRUNC.NTZ R3, R4 ;  /* 0x0000000400037305 */ /* 0x000e24000021f000 */
[----:B0-----:R0:W-:Y:S02]  /*49f0*/  STG.E desc[UR36][R8.64], R3 ;  /* 0x0000000308007986 */ /* 0x0011e4000c101924 */
.L_x_5799:
[----:B------:R-:W-:Y:S05]  /*4a00*/  BSYNC B6 ;  /* 0x0000000000067941 */ /* 0x000fea0003800000 */
.L_x_5798:
        /* <DEDUP_REMOVED lines=24> */
.L_x_5838:
[----:B------:R-:W0:Y:S02]  /*4b90*/  F2I.S64.TRUNC R22, R22 ;  /* 0x0000001600167311 */ /* 0x000e24000020d900 */
[----:B0-----:R-:W-:-:S05]  /*4ba0*/  IMAD.MOV.U32 R3, RZ, RZ, R22 ;  /* 0x000000ffff037224 */ /* 0x001fca00078e0016 */
[----:B------:R0:W-:Y:S01]  /*4bb0*/  STG.E.U8 desc[UR36][R8.64], R3 ;  /* 0x0000000308007986 */ /* 0x0001e2000c101124 */
[----:B------:R-:W-:Y:S05]  /*4bc0*/  BRA `(.L_x_5840) ;  /* 0x0000000c00407947 */ /* 0x000fea0003800000 */
.L_x_5837:
        /* <DEDUP_REMOVED lines=9> */
.L_x_5842:
[----:B------:R-:W0:Y:S02]  /*4c60*/  F2I.FTZ.TRUNC.NTZ R3, R22 ;  /* 0x0000001600037305 */ /* 0x000e24000021f100 */
[----:B0-----:R0:W-:Y:S01]  /*4c70*/  STG.E desc[UR36][R8.64], R3 ;  /* 0x0000000308007986 */ /* 0x0011e2000c101924 */
[----:B------:R-:W-:Y:S05]  /*4c80*/  BRA `(.L_x_5840) ;  /* 0x0000000c00107947 */ /* 0x000fea0003800000 */
.L_x_5841:
[----:B------:R-:W0:Y:S02]  /*4c90*/  F2I.FTZ.TRUNC.NTZ R3, R22 ;  /* 0x0000001600037305 */ /* 0x000e24000021f100 */
[----:B0-----:R0:W-:Y:S01]  /*4ca0*/  STG.E.U16 desc[UR36][R8.64], R3 ;  /* 0x0000000308007986 */ /* 0x0011e2000c101524 */
[----:B------:R-:W-:Y:S05]  /*4cb0*/  BRA `(.L_x_5840) ;  /* 0x0000000c00047947 */ /* 0x000fea0003800000 */
.L_x_5836:
        /* <DEDUP_REMOVED lines=8> */
.L_x_5844:
[----:B------:R-:W-:-:S05]  /*4d40*/  F2FP.F16.F32.PACK_AB R22, RZ, R22 ;  /* 0x00000016ff16723e */ /* 0x000fca00000000ff */
[----:B------:R0:W-:Y:S01]  /*4d50*/  STG.E.U16 desc[UR36][R8.64], R22 ;  /* 0x0000001608007986 */ /* 0x0001e2000c101524 */
[----:B------:R-:W-:Y:S05]  /*4d60*/  BRA `(.L_x_5840) ;  /* 0x0000000800d87947 */ /* 0x000fea0003800000 */
.L_x_5843:
        /* <DEDUP_REMOVED lines=9> */
.L_x_5846:
[----:B------:R-:W-:-:S04]  /*4e00*/  F2FP.F16.F32.PACK_AB R3, RZ, R22 ;  /* 0x00000016ff03723e */ /* 0x000fc800000000ff */
[----:B------:R-:W-:-:S05]  /*4e10*/  PRMT R3, R3, 0x5410, RZ ;  /* 0x0000541003037816 */ /* 0x000fca00000000ff */
[----:B------:R0:W-:Y:S01]  /*4e20*/  STG.E desc[UR36][R8.64], R3 ;  /* 0x0000000308007986 */ /* 0x0001e2000c101924 */
[----:B------:R-:W-:Y:S05]  /*4e30*/  BRA `(.L_x_5840) ;  /* 0x0000000800a47947 */ /* 0x000fea0003800000 */
.L_x_5845:
[----:B------:R-:W-:-:S06]  /*4e40*/  FMUL.FTZ R4, R22, 1 ;  /* 0x3f80000016047820 */ /* 0x000fcc0000410000 */
[----:B------:R-:W0:Y:S02]  /*4e50*/  F2F.F64.F32 R4, R4 ;  /* 0x0000000400047310 */ /* 0x000e240000201800 */
[----:B0-----:R0:W-:Y:S01]  /*4e60*/  STG.E.64 desc[UR36][R8.64], R4 ;  /* 0x0000000408007986 */ /* 0x0011e2000c101b24 */
[----:B------:R-:W-:Y:S05]  /*4e70*/  BRA `(.L_x_5840) ;  /* 0x0000000800947947 */ /* 0x000fea0003800000 */
.L_x_5835:
        /* <DEDUP_REMOVED lines=12> */
.L_x_5849:
[----:B------:R-:W-:Y:S01]  /*4f40*/  FMUL.FTZ R4, R22, 1 ;  /* 0x3f80000016047820 */ /* 0x000fe20000410000 */
[----:B------:R-:W-:-:S05]  /*4f50*/  CS2R R6, SRZ ;  /* 0x0000000000067805 */ /* 0x000fca000001ff00 */
[----:B------:R-:W0:Y:S02]  /*4f60*/  F2F.F64.F32 R4, R4 ;  /* 0x0000000400047310 */ /* 0x000e240000201800 */
[----:B0-----:R0:W-:Y:S01]  /*4f70*/  STG.E.128 desc[UR36][R8.64], R4 ;  /* 0x0000000408007986 */ /* 0x0011e2000c101d24 */
[----:B------:R-:W-:Y:S05]  /*4f80*/  BRA `(.L_x_5840) ;  /* 0x0000000800507947 */ /* 0x000fea0003800000 */
.L_x_5848:
        /* <DEDUP_REMOVED lines=20> */
.L_x_5853:
[----:B------:R-:W-:Y:S05]  /*50d0*/  BSYNC B0 ;  /* 0x0000000000007941 */ /* 0x000fea0003800000 */
.L_x_5852:
[----:B------:R-:W-:-:S05]  /*50e0*/  LOP3.LUT R5, R0, R5, RZ, 0xfc, !PT ;  /* 0x0000000500057212 */ /* 0x000fca00078efcff */
[----:B------:R0:W-:Y:S01]  /*50f0*/  STG.E.U8 desc[UR36][R8.64], R5 ;  /* 0x0000000508007986 */ /* 0x0001e2000c101124 */
[----:B------:R-:W-:Y:S05]  /*5100*/  BRA `(.L_x_5840) ;  /* 0x0000000400f07947 */ /* 0x000fea0003800000 */
.L_x_5851:
        /* <DEDUP_REMOVED lines=12> */
.L_x_5855:
[----:B------:R-:W-:Y:S01]  /*51d0*/  IMAD.MOV.U32 R0, RZ, RZ, 0x7f ;  /* 0x0000007fff007424 */ /* 0x000fe200078e00ff */
[----:B------:R-:W-:-:S04]  /*51e0*/  ISETP.GT.U32.AND P0, PT, R4, 0x7f800000, PT ;  /* 0x7f8000000400780c */ /* 0x000fc80003f04070 */
[----:B------:R-:W-:-:S09]  /*51f0*/  SEL R0, R0, 0x7c, P0 ;  /* 0x0000007c00007807 */ /* 0x000fd20000000000 */
.L_x_5856:
[----:B------:R-:W-:Y:S05]  /*5200*/  BSYNC B0 ;  /* 0x0000000000007941 */ /* 0x000fea0003800000 */
.L_x_5854:
[----:B------:R-:W-:-:S04]  /*5210*/  LOP3.LUT R22, R22, 0x80000000, RZ, 0xc0, !PT ;  /* 0x8000000016167812 */ /* 0x000fc800078ec0ff */
[----:B------:R-:W-:-:S04]  /*5220*/  SHF.R.U32.HI R3, RZ, 0x18, R22 ;  /* 0x00000018ff037819 */ /* 0x000fc80000011616 */
[----:B------:R-:W-:-:S05]  /*5230*/  LOP3.LUT R3, R0, R3, RZ, 0xfc, !PT ;  /* 0x0000000300037212 */ /* 0x000fca00078efcff */
[----:B------:R0:W-:Y:S01]  /*5240*/  STG.E.U8 desc[UR36][R8.64], R3 ;  /* 0x0000000308007986 */ /* 0x0001e2000c101124 */
[----:B------:R-:W-:Y:S05]  /*5250*/  BRA `(.L_x_5840) ;  /* 0x00000004009c7947 */ /* 0x000fea0003800000 */
.L_x_5850:
[----:B------:R-:W-:-:S05]  /*5260*/  F2FP.BF16.F32.PACK_AB R22, RZ, R22 ;  /* 0x00000016ff16723e */ /* 0x000fca00000010ff */
[----:B------:R0:W-:Y:S01]  /*5270*/  STG.E.U16 desc[UR36][R8.64], R22 ;  /* 0x0000001608007986 */ /* 0x0001e2000c101524 */
[----:B------:R-:W-:Y:S05]  /*5280*/  BRA `(.L_x_5840) ;  /* 0x0000000400907947 */ /* 0x000fea0003800000 */
.L_x_5847:
        /* <DEDUP_REMOVED lines=11> */
.L_x_5859:
        /* <DEDUP_REMOVED lines=16> */
.L_x_5862:
[----:B------:R-:W-:-:S04]  /*5440*/  LOP3.LUT R22, R22, 0x80000000, RZ, 0xc0, !PT ;  /* 0x8000000016167812 */ /* 0x000fc800078ec0ff */
[----:B------:R-:W-:-:S04]  /*5450*/  SHF.R.U32.HI R3, RZ, 0x18, R22 ;  /* 0x00000018ff037819 */ /* 0x000fc80000011616 */
[----:B------:R-:W-:-:S04]  /*5460*/  LOP3.LUT R0, R0, R3, RZ, 0xfc, !PT ;  /* 0x0000000300007212 */ /* 0x000fc800078efcff */
[----:B------:R-:W-:-:S07]  /*5470*/  PRMT R4, R0, 0x7610, R4 ;  /* 0x0000761000047816 */ /* 0x000fce0000000004 */
.L_x_5861:
[----:B------:R-:W-:Y:S05]  /*5480*/  BSYNC B0 ;  /* 0x0000000000007941 */ /* 0x000fea0003800000 */
.L_x_5860:
[----:B------:R3:W-:Y:S01]  /*5490*/  STG.E.U8 desc[UR36][R8.64], R4 ;  /* 0x0000000408007986 */ /* 0x0007e2000c101124 */
[----:B------:R-:W-:Y:S05]  /*54a0*/  BRA `(.L_x_5840) ;  /* 0x0000000400087947 */ /* 0x000fea0003800000 */
.L_x_5858:
        /* <DEDUP_REMOVED lines=16> */
.L_x_5865:
[----:B------:R-:W-:-:S04]  /*55b0*/  LOP3.LUT R22, R22, 0x80000000, RZ, 0xc0, !PT ;  /* 0x8000000016167812 */ /* 0x000fc800078ec0ff */
[----:B------:R-:W-:-:S04]  /*55c0*/  SHF.R.U32.HI R3, RZ, 0x18, R22 ;  /* 0x00000018ff037819 */ /* 0x000fc80000011616 */
[----:B------:R-:W-:-:S04]  /*55d0*/  LOP3.LUT R0, R0, R3, RZ, 0xfc, !PT ;  /* 0x0000000300007212 */ /* 0x000fc800078efcff */
[----:B------:R-:W-:-:S07]  /*55e0*/  PRMT R4, R0, 0x7610, R4 ;  /* 0x0000761000047816 */ /* 0x000fce0000000004 */
.L_x_5864:
[----:B------:R-:W-:Y:S05]  /*55f0*/  BSYNC B0 ;  /* 0x0000000000007941 */ /* 0x000fea0003800000 */
.L_x_5863:
[----:B------:R0:W-:Y:S01]  /*5600*/  STG.E.U8 desc[UR36][R8.64], R4 ;  /* 0x0000000408007986 */ /* 0x0001e2000c101124 */
[----:B------:R-:W-:Y:S05]  /*5610*/  BRA `(.L_x_5840) ;  /* 0x0000000000ac7947 */ /* 0x000fea0003800000 */
.L_x_5857:
        /* <DEDUP_REMOVED lines=21> */
.L_x_5839:
        /* <DEDUP_REMOVED lines=16> */
.L_x_5868:
[----:B------:R-:W-:Y:S05]  /*5870*/  BRA `(.L_x_5840) ;  /* 0x0000000000147947 */ /* 0x000fea0003800000 */
.L_x_5867:
[----:B------:R-:W0:Y:S02]  /*5880*/  F2I.U64.TRUNC R22, R22 ;  /* 0x0000001600167311 */ /* 0x000e24000020d800 */
[----:B0-----:R2:W-:Y:S01]  /*5890*/  STG.E.64 desc[UR36][R8.64], R22 ;  /* 0x0000001608007986 */ /* 0x0015e2000c101b24 */
[----:B------:R-:W-:Y:S05]  /*58a0*/  BRA `(.L_x_5840) ;  /* 0x0000000000087947 */ /* 0x000fea0003800000 */
.L_x_5866:
[----:B------:R-:W0:Y:S02]  /*58b0*/  F2I.FTZ.U32.TRUNC.NTZ R3, R22 ;  /* 0x0000001600037305 */ /* 0x000e24000021f000 */
[----:B0-----:R0:W-:Y:S02]  /*58c0*/  STG.E desc[UR36][R8.64], R3 ;  /* 0x0000000308007986 */ /* 0x0011e4000c101924 */
.L_x_5840:
        /* <DEDUP_REMOVED lines=24> */
.L_x_5872:
[----:B------:R-:W0:Y:S02]  /*5a50*/  F2I.S64.TRUNC R24, R24 ;  /* 0x0000001800187311 */ /* 0x000e24000020d900 */
[----:B0-----:R-:W-:-:S05]  /*5a60*/  IMAD.MOV.U32 R3, RZ, RZ, R24 ;  /* 0x000000ffff037224 */ /* 0x001fca00078e0018 */
[----:B------:R0:W-:Y:S01]  /*5a70*/  STG.E.U8 desc[UR36][R8.64], R3 ;  /* 0x0000000308007986 */ /* 0x0001e2000c101124 */
[----:B------:R-:W-:Y:S05]  /*5a80*/  BRA `(.L_x_5874) ;  /* 0x0000000c00407947 */ /* 0x000fea0003800000 */
.L_x_5871:
        /* <DEDUP_REMOVED lines=9> */
.L_x_5876:
[----:B------:R-:W0:Y:S02]  /*5b20*/  F2I.FTZ.TRUNC.NTZ R3, R24 ;  /* 0x0000001800037305 */ /* 0x000e24000021f100 */
[----:B0-----:R3:W-:Y:S01]  /*5b30*/  STG.E desc[UR36][R8.64], R3 ;  /* 0x0000000308007986 */ /* 0x0017e2000c101924 */
[----:B------:R-:W-:Y:S05]  /*5b40*/  BRA `(.L_x_5874) ;  /* 0x0000000c00107947 */ /* 0x000fea0003800000 */
.L_x_5875:
[----:B------:R-:W0:Y:S02]  /*5b50*/  F2I.FTZ.TRUNC.NTZ R3, R24 ;  /* 0x0000001800037305 */ /* 0x000e24000021f100 */
[----:B0-----:R2:W-:Y:S01]  /*5b60*/  STG.E.U16 desc[UR36][R8.64], R3 ;  /* 0x0000000308007986 */ /* 0x0015e2000c101524 */
[----:B------:R-:W-:Y:S05]  /*5b70*/  BRA `(.L_x_5874) ;  /* 0x0000000c00047947 */ /* 0x000fea0003800000 */
.L_x_5870:
        /* <DEDUP_REMOVED lines=8> */
.L_x_5878:
[----:B------:R-:W-:-:S05]  /*5c00*/  F2FP.F16.F32.PACK_AB R24, RZ, R24 ;  /* 0x00000018ff18723e */ /* 0x000fca00000000ff */
[----:B------:R0:W-:Y:S01]  /*5c10*/  STG.E.U16 desc[UR36][R8.64], R24 ;  /* 0x0000001808007986 */ /* 0x0001e2000c101524 */
[----:B------:R-:W-:Y:S05]  /*5c20*/  BRA `(.L_x_5874) ;  /* 0x0000000800d87947 */ /* 0x000fea0003800000 */
.L_x_5877:
        /* <DEDUP_REMOVED lines=9> */
.L_x_5880:
[----:B------:R-:W-:-:S04]  /*5cc0*/  F2FP.F16.F32.PACK_AB R3, RZ, R24 ;  /* 0x00000018ff03723e */ /* 0x000fc800000000ff */
[----:B------:R-:W-:-:S05]  /*5cd0*/  PRMT R3, R3, 0x5410, RZ ;  /* 0x0000541003037816 */ /* 0x000fca00000000ff */
[----:B------:R0:W-:Y:S01]  /*5ce0*/  STG.E desc[UR36][R8.64], R3 ;  /* 0x0000000308007986 */ /* 0x0001e2000c101924 */
[----:B------:R-:W-:Y:S05]  /*5cf0*/  BRA `(.L_x_5874) ;  /* 0x0000000800a47947 */ /* 0x000fea0003800000 */
.L_x_5879:
[----:B------:R-:W-:-:S06]  /*5d00*/  FMUL.FTZ R4, R24, 1 ;  /* 0x3f80000018047820 */ /* 0x000fcc0000410000 */
[----:B------:R-:W0:Y:S02]  /*5d10*/  F2F.F64.F32 R4, R4 ;  /* 0x0000000400047310 */ /* 0x000e240000201800 */
[----:B0-----:R0:W-:Y:S01]  /*5d20*/  STG.E.64 desc[UR36][R8.64], R4 ;  /* 0x0000000408007986 */ /* 0x0011e2000c101b24 */
[----:B------:R-:W-:Y:S05]  /*5d30*/  BRA `(.L_x_5874) ;  /* 0x0000000800947947 */ /* 0x000fea0003800000 */
.L_x_5869:
        /* <DEDUP_REMOVED lines=12> */
.L_x_5883:
[----:B------:R-:W-:Y:S01]  /*5e00*/  FMUL.FTZ R4, R24, 1 ;  /* 0x3f80000018047820 */ /* 0x000fe20000410000 */
[----:B------:R-:W-:-:S05]  /*5e10*/  CS2R R6, SRZ ;  /* 0x0000000000067805 */ /* 0x000fca000001ff00 */
[----:B------:R-:W0:Y:S02]  /*5e20*/  F2F.F64.F32 R4, R4 ;  /* 0x0000000400047310 */ /* 0x000e240000201800 */
[----:B0-----:R0:W-:Y:S01]  /*5e30*/  STG.E.128 desc[UR36][R8.64], R4 ;  /* 0x0000000408007986 */ /* 0x0011e2000c101d24 */
[----:B------:R-:W-:Y:S05]  /*5e40*/  BRA `(.L_x_5874) ;  /* 0x0000000800507947 */ /* 0x000fea0003800000 */
.L_x_5882:
        /* <DEDUP_REMOVED lines=20> */
.L_x_5887:
[----:B------:R-:W-:Y:S05]  /*5f90*/  BSYNC B0 ;  /* 0x0000000000007941 */ /* 0x000fea0003800000 */
.L_x_5886:
[----:B------:R-:W-:-:S05]  /*5fa0*/  LOP3.LUT R5, R0, R5, RZ, 0xfc, !PT ;  /* 0x0000000500057212 */ /* 0x000fca00078efcff */
[----:B------:R0:W-:Y:S01]  /*5fb0*/  STG.E.U8 desc[UR36][R8.64], R5 ;  /* 0x0000000508007986 */ /* 0x0001e2000c101124 */
[----:B------:R-:W-:Y:S05]  /*5fc0*/  BRA `(.L_x_5874) ;  /* 0x0000000400f07947 */ /* 0x000fea0003800000 */
.L_x_5885:
        /* <DEDUP_REMOVED lines=12> */
.L_x_5889:
[----:B------:R-:W-:Y:S01]  /*6090*/  IMAD.MOV.U32 R0, RZ, RZ, 0x7f ;  /* 0x0000007fff007424 */ /* 0x000fe200078e00ff */
[----:B------:R-:W-:-:S04]  /*60a0*/  ISETP.GT.U32.AND P0, PT, R4, 0x7f800000, PT ;  /* 0x7f8000000400780c */ /* 0x000fc80003f04070 */
[----:B------:R-:W-:-:S09]  /*60b0*/  SEL R0, R0, 0x7c, P0 ;  /* 0x0000007c00007807 */ /* 0x000fd20000000000 */
.L_x_5890:
[----:B------:R-:W-:Y:S05]  /*60c0*/  BSYNC B0 ;  /* 0x0000000000007941 */ /* 0x000fea0003800000 */
.L_x_5888:
[----:B------:R-:W-:-:S04]  /*60d0*/  LOP3.LUT R24, R24, 0x80000000, RZ, 0xc0, !PT ;  /* 0x8000000018187812 */ /* 0x000fc800078ec0ff */
[----:B------:R-:W-:-:S04]  /*60e0*/  SHF.R.U32.HI R3, RZ, 0x18, R24 ;  /* 0x00000018ff037819 */ /* 0x000fc80000011618 */
[----:B------:R-:W-:-:S05]  /*60f0*/  LOP3.LUT R3, R0, R3, RZ, 0xfc, !PT ;  /* 0x0000000300037212 */ /* 0x000fca00078efcff */
[----:B------:R0:W-:Y:S01]  /*6100*/  STG.E.U8 desc[UR36][R8.64], R3 ;  /* 0x0000000308007986 */ /* 0x0001e2000c101124 */
[----:B------:R-:W-:Y:S05]  /*6110*/  BRA `(.L_x_5874) ;  /* 0x00000004009c7947 */ /* 0x000fea0003800000 */
.L_x_5884:
[----:B------:R-:W-:-:S05]  /*6120*/  F2FP.BF16.F32.PACK_AB R24, RZ, R24 ;  /* 0x00000018ff18723e */ /* 0x000fca00000010ff */
[----:B------:R0:W-:Y:S01]  /*6130*/  STG.E.U16 desc[UR36][R8.64], R24 ;  /* 0x0000001808007986 */ /* 0x0001e2000c101524 */
[----:B------:R-:W-:Y:S05]  /*6140*/  BRA `(.L_x_5874) ;  /* 0x0000000400907947 */ /* 0x000fea0003800000 */
.L_x_5881:
        /* <DEDUP_REMOVED lines=11> */
.L_x_5893:
        /* <DEDUP_REMOVED lines=16> */
.L_x_5896:
[----:B------:R-:W-:-:S04]  /*6300*/  LOP3.LUT R24, R24, 0x80000000, RZ, 0xc0, !PT ;  /* 0x8000000018187812 */ /* 0x000fc800078ec0ff */
[----:B------:R-:W-:-:S04]  /*6310*/  SHF.R.U32.HI R3, RZ, 0x18, R24 ;  /* 0x00000018ff037819 */ /* 0x000fc80000011618 */
[----:B------:R-:W-:-:S04]  /*6320*/  LOP3.LUT R0, R0, R3, RZ, 0xfc, !PT ;  /* 0x0000000300007212 */ /* 0x000fc800078efcff */
[----:B------:R-:W-:-:S07]  /*6330*/  PRMT R4, R0, 0x7610, R4 ;  /* 0x0000761000047816 */ /* 0x000fce0000000004 */
.L_x_5895:
[----:B------:R-:W-:Y:S05]  /*6340*/  BSYNC B0 ;  /* 0x0000000000007941 */ /* 0x000fea0003800000 */
.L_x_5894:
[----:B------:R0:W-:Y:S01]  /*6350*/  STG.E.U8 desc[UR36][R8.64], R4 ;  /* 0x0000000408007986 */ /* 0x0001e2000c101124 */
[----:B------:R-:W-:Y:S05]  /*6360*/  BRA `(.L_x_5874) ;  /* 0x0000000400087947 */ /* 0x000fea0003800000 */
.L_x_5892:
        /* <DEDUP_REMOVED lines=16> */
.L_x_5899:
[----:B------:R-:W-:-:S04]  /*6470*/  LOP3.LUT R24, R24, 0x80000000, RZ, 0xc0, !PT ;  /* 0x8000000018187812 */ /* 0x000fc800078ec0ff */
[----:B------:R-:W-:-:S04]  /*6480*/  SHF.R.U32.HI R3, RZ, 0x18, R24 ;  /* 0x00000018ff037819 */ /* 0x000fc80000011618 */
[----:B------:R-:W-:-:S04]  /*6490*/  LOP3.LUT R0, R0, R3, RZ, 0xfc, !PT ;  /* 0x0000000300007212 */ /* 0x000fc800078efcff */
[----:B------:R-:W-:-:S07]  /*64a0*/  PRMT R4, R0, 0x7610, R4 ;  /* 0x0000761000047816 */ /* 0x000fce0000000004 */
.L_x_5898:
[----:B------:R-:W-:Y:S05]  /*64b0*/  BSYNC B0 ;  /* 0x0000000000007941 */ /* 0x000fea0003800000 */
.L_x_5897:
[----:B------:R0:W-:Y:S01]  /*64c0*/  STG.E.U8 desc[UR36][R8.64], R4 ;  /* 0x0000000408007986 */ /* 0x0001e2000c101124 */
[----:B------:R-:W-:Y:S05]  /*64d0*/  BRA `(.L_x_5874) ;  /* 0x0000000000ac7947 */ /* 0x000fea0003800000 */
.L_x_5891:
        /* <DEDUP_REMOVED lines=21> */
.L_x_5873:
        /* <DEDUP_REMOVED lines=16> */
.L_x_5902:
[----:B------:R-:W-:Y:S05]  /*6730*/  BRA `(.L_x_5874) ;  /* 0x0000000000147947 */ /* 0x000fea0003800000 */
.L_x_5901:
[----:B------:R-:W0:Y:S02]  /*6740*/  F2I.U64.TRUNC R24, R24 ;  /* 0x0000001800187311 */ /* 0x000e24000020d800 */
[----:B0-----:R0:W-:Y:S01]  /*6750*/  STG.E.64 desc[UR36][R8.64], R24 ;  /* 0x0000001808007986 */ /* 0x0011e2000c101b24 */
[----:B------:R-:W-:Y:S05]  /*6760*/  BRA `(.L_x_5874) ;  /* 0x0000000000087947 */ /* 0x000fea0003800000 */
.L_x_5900:
[----:B------:R-:W0:Y:S02]  /*6770*/  F2I.FTZ.U32.TRUNC.NTZ R3, R24 ;  /* 0x0000001800037305 */ /* 0x000e24000021f000 */
[----:B0-----:R0:W-:Y:S02]  /*6780*/  STG.E desc[UR36][R8.64], R3 ;  /* 0x0000000308007986 */ /* 0x0011e4000c101924 */
.L_x_5874:
[----:B------:R-:W-:-:S07]  /*6790*/  VIADD R19, R19, 0x80 ;  /* 0x0000008013137836 */ /* 0x000fce0000000000 */
.L_x_5834:
[----:B------:R-:W-:Y:S05]  /*67a0*/  BSYNC B6 ;  /* 0x0000000000067941 */ /* 0x000fea0003800000 */
.L_x_5833:
        /* <DEDUP_REMOVED lines=22> */
.L_x_5906:
[----:B------:R-:W0:Y:S02]  /*6910*/  F2I.S64.TRUNC R18, R18 ;  /* 0x0000001200127311 */ /* 0x000e24000020d900 */
[----:B0-----:R-:W-:-:S05]  /*6920*/  IMAD.MOV.U32 R5, RZ, RZ, R18 ;  /* 0x000000ffff057224 */ /* 0x001fca00078e0012 */
[----:B------:R-:W-:Y:S01]  /*6930*/  STG.E.U8 desc[UR36][R2.64], R5 ;  /* 0x0000000502007986 */ /* 0x000fe2000c101124 */
[----:B------:R-:W-:Y:S05]  /*6940*/  EXIT ;  /* 0x000000000000794d */ /* 0x000fea0003800000 */
.L_x_5905:
        /* <DEDUP_REMOVED lines=9> */
.L_x_5909:
[----:B------:R-:W0:Y:S02]  /*69e0*/  F2I.FTZ.TRUNC.NTZ R5, R18 ;  /* 0x0000001200057305 */ /* 0x000e24000021f100 */
[----:B0-----:R-:W-:Y:S01]  /*69f0*/  STG.E desc[UR36][R2.64], R5 ;  /* 0x0000000502007986 */ /* 0x001fe2000c101924 */
[----:B------:R-:W-:Y:S05]  /*6a00*/  EXIT ;  /* 0x000000000000794d */ /* 0x000fea0003800000 */
.L_x_5908:
[----:B------:R-:W0:Y:S02]  /*6a10*/  F2I.FTZ.TRUNC.NTZ R5, R18 ;  /* 0x0000001200057305 */ /* 0x000e24000021f100 */
[----:B0-----:R-:W-:Y:S01]  /*6a20*/  STG.E.U16 desc[UR36][R2.64], R5 ;  /* 0x0000000502007986 */ /* 0x001fe2000c101524 */
[----:B------:R-:W-:Y:S05]  /*6a30*/  EXIT ;  /* 0x000000000000794d */ /* 0x000fea0003800000 */
.L_x_5904:
        /* <DEDUP_REMOVED lines=8> */
.L_x_5911:
[----:B------:R-:W-:-:S05]  /*6ac0*/  F2FP.F16.F32.PACK_AB R18, RZ, R18 ;  /* 0x00000012ff12723e */ /* 0x000fca00000000ff */
[----:B------:R-:W-:Y:S01]  /*6ad0*/  STG.E.U16 desc[UR36][R2.64], R18 ;  /* 0x0000001202007986 */ /* 0x000fe2000c101524 */
[----:B------:R-:W-:Y:S05]  /*6ae0*/  EXIT ;  /* 0x000000000000794d */ /* 0x000fea0003800000 */
.L_x_5910:
        /* <DEDUP_REMOVED lines=9> */
.L_x_5913:
[----:B------:R-:W-:-:S04]  /*6b80*/  F2FP.F16.F32.PACK_AB R5, RZ, R18 ;  /* 0x00000012ff05723e */ /* 0x000fc800000000ff */
[----:B------:R-:W-:-:S05]  /*6b90*/  PRMT R5, R5, 0x5410, RZ ;  /* 0x0000541005057816 */ /* 0x000fca00000000ff */
[----:B------:R-:W-:Y:S01]  /*6ba0*/  STG.E desc[UR36][R2.64], R5 ;  /* 0x0000000502007986 */ /* 0x000fe2000c101924 */
[----:B------:R-:W-:Y:S05]  /*6bb0*/  EXIT ;  /* 0x000000000000794d */ /* 0x000fea0003800000 */
.L_x_5912:
[----:B------:R-:W-:-:S06]  /*6bc0*/  FMUL.FTZ R4, R18, 1 ;  /* 0x3f80000012047820 */ /* 0x000fcc0000410000 */
[----:B------:R-:W0:Y:S02]  /*6bd0*/  F2F.F64.F32 R4, R4 ;  /* 0x0000000400047310 */ /* 0x000e240000201800 */
[----:B0-----:R-:W-:Y:S01]  /*6be0*/  STG.E.64 desc[UR36][R2.64], R4 ;  /* 0x0000000402007986 */ /* 0x001fe2000c101b24 */
[----:B------:R-:W-:Y:S05]  /*6bf0*/  EXIT ;  /* 0x000000000000794d */ /* 0x000fea0003800000 */
.L_x_5903:
        /* <DEDUP_REMOVED lines=12> */
.L_x_5916:
[----:B------:R-:W-:Y:S01]  /*6cc0*/  FMUL.FTZ R4, R18, 1 ;  /* 0x3f80000012047820 */ /* 0x000fe20000410000 */
[----:B------:R-:W-:-:S05]  /*6cd0*/  CS2R R6, SRZ ;  /* 0x0000000000067805 */ /* 0x000fca000001ff00 */
[----:B------:R-:W0:Y:S02]  /*6ce0*/  F2F.F64.F32 R4, R4 ;  /* 0x0000000400047310 */ /* 0x000e240000201800 */
[----:B0-----:R-:W-:Y:S01]  /*6cf0*/  STG.E.128 desc[UR36][R2.64], R4 ;  /* 0x0000000402007986 */ /* 0x001fe2000c101d24 */
[----:B------:R-:W-:Y:S05]  /*6d00*/  EXIT ;  /* 0x000000000000794d */ /* 0x000fea0003800000 */
.L_x_5915:
        /* <DEDUP_REMOVED lines=20> */
.L_x_5920:
[----:B------:R-:W-:Y:S05]  /*6e50*/  BSYNC B0 ;  /* 0x0000000000007941 */ /* 0x000fea0003800000 */
.L_x_5919:
[----:B------:R-:W-:-:S05]  /*6e60*/  LOP3.LUT R7, R0, R7, RZ, 0xfc, !PT ;  /* 0x0000000700077212 */ /* 0x000fca00078efcff */
[----:B------:R-:W-:Y:S01]  /*6e70*/  STG.E.U8 desc[UR36][R2.64], R7 ;  /* 0x0000000702007986 */ /* 0x000fe2000c101124 */
[----:B------:R-:W-:Y:S05]  /*6e80*/  EXIT ;  /* 0x000000000000794d */ /* 0x000fea0003800000 */
.L_x_5918:
        /* <DEDUP_REMOVED lines=12> */
.L_x_5922:
[----:B------:R-:W-:Y:S01]  /*6f50*/  IMAD.MOV.U32 R0, RZ, RZ, 0x7f ;  /* 0x0000007fff007424 */ /* 0x000fe200078e00ff */
[----:B------:R-:W-:-:S04]  /*6f60*/  ISETP.GT.U32.AND P0, PT, R4, 0x7f800000, PT ;  /* 0x7f8000000400780c */ /* 0x000fc80003f04070 */
[----:B------:R-:W-:-:S09]  /*6f70*/  SEL R0, R0, 0x7c, P0 ;  /* 0x0000007c00007807 */ /* 0x000fd20000000000 */
.L_x_5923:
[----:B------:R-:W-:Y:S05]  /*6f80*/  BSYNC B0 ;  /* 0x0000000000007941 */ /* 0x000fea0003800000 */
.L_x_5921:
[----:B------:R-:W-:-:S04]  /*6f90*/  LOP3.LUT R18, R18, 0x80000000, RZ, 0xc0, !PT ;  /* 0x8000000012127812 */ /* 0x000fc800078ec0ff */
[----:B------:R-:W-:-:S04]  /*6fa0*/  SHF.R.U32.HI R5, RZ, 0x18, R18 ;  /* 0x00000018ff057819 */ /* 0x000fc80000011612 */
[----:B------:R-:W-:-:S05]  /*6fb0*/  LOP3.LUT R5, R0, R5, RZ, 0xfc, !PT ;  /* 0x0000000500057212 */ /* 0x000fca00078efcff */
[----:B------:R-:W-:Y:S01]  /*6fc0*/  STG.E.U8 desc[UR36][R2.64], R5 ;  /* 0x0000000502007986 */ /* 0x000fe2000c101124 */
[----:B------:R-:W-:Y:S05]  /*6fd0*/  EXIT ;  /* 0x000000000000794d */ /* 0x000fea0003800000 */
.L_x_5917:
[----:B------:R-:W-:-:S05]  /*6fe0*/  F2FP.BF16.F32.PACK_AB R18, RZ, R18 ;  /* 0x00000012ff12723e */ /* 0x000fca00000010ff */
[----:B------:R-:W-:Y:S01]  /*6ff0*/  STG.E.U16 desc[UR36][R2.64], R18 ;  /* 0x0000001202007986 */ /* 0x000fe2000c101524 */
[----:B------:R-:W-:Y:S05]  /*7000*/  EXIT ;  /* 0x000000000000794d */ /* 0x000fea0003800000 */
.L_x_5914:
        /* <DEDUP_REMOVED lines=11> */
.L_x_5926:
        /* <DEDUP_REMOVED lines=16> */
.L_x_5929:
[----:B------:R-:W-:-:S04]  /*71c0*/  LOP3.LUT R18, R18, 0x80000000, RZ, 0xc0, !PT ;  /* 0x8000000012127812 */ /* 0x000fc800078ec0ff */
[----:B------:R-:W-:-:S04]  /*71d0*/  SHF.R.U32.HI R5, RZ, 0x18, R18 ;  /* 0x00000018ff057819 */ /* 0x000fc80000011612 */
[----:B------:R-:W-:-:S04]  /*71e0*/  LOP3.LUT R4, R4, R5, RZ, 0xfc, !PT ;  /* 0x0000000504047212 */ /* 0x000fc800078efcff */
[----:B------:R-:W-:-:S07]  /*71f0*/  PRMT R0, R4, 0x7610, R0 ;  /* 0x0000761004007816 */ /* 0x000fce0000000000 */
.L_x_5928:
[----:B------:R-:W-:Y:S05]  /*7200*/  BSYNC B0 ;  /* 0x0000000000007941 */ /* 0x000fea0003800000 */
.L_x_5927:
[----:B------:R-:W-:Y:S01]  /*7210*/  STG.E.U8 desc[UR36][R2.64], R0 ;  /* 0x0000000002007986 */ /* 0x000fe2000c101124 */
[----:B------:R-:W-:Y:S05]  /*7220*/  EXIT ;  /* 0x000000000000794d */ /* 0x000fea0003800000 */
.L_x_5925:
        /* <DEDUP_REMOVED lines=16> */
.L_x_5932:
[----:B------:R-:W-:-:S04]  /*7330*/  LOP3.LUT R18, R18, 0x80000000, RZ, 0xc0, !PT ;  /* 0x8000000012127812 */ /* 0x000fc800078ec0ff */
[----:B------:R-:W-:-:S04]  /*7340*/  SHF.R.U32.HI R5, RZ, 0x18, R18 ;  /* 0x00000018ff057819 */ /* 0x000fc80000011612 */
[----:B------:R-:W-:-:S04]  /*7350*/  LOP3.LUT R4, R4, R5, RZ, 0xfc, !PT ;  /* 0x0000000504047212 */ /* 0x000fc800078efcff */
[----:B------:R-:W-:-:S07]  /*7360*/  PRMT R0, R4, 0x7610, R0 ;  /* 0x0000761004007816 */ /* 0x000fce0000000000 */
.L_x_5931:
[----:B------:R-:W-:Y:S05]  /*7370*/  BSYNC B0 ;  /* 0x0000000000007941 */ /* 0x000fea0003800000 */
.L_x_5930:
[----:B------:R-:W-:Y:S01]  /*7380*/  STG.E.U8 desc[UR36][R2.64], R0 ;  /* 0x0000000002007986 */ /* 0x000fe2000c101124 */
[----:B------:R-:W-:Y:S05]  /*7390*/  EXIT ;  /* 0x000000000000794d */ /* 0x000fea0003800000 */
.L_x_5924:
        /* <DEDUP_REMOVED lines=21> */
.L_x_5907:
        /* <DEDUP_REMOVED lines=16> */
.L_x_5935:
[----:B------:R-:W-:Y:S05]  /*75f0*/  EXIT ;  /* 0x000000000000794d */ /* 0x000fea0003800000 */
.L_x_5934:
[----:B------:R-:W0:Y:S02]  /*7600*/  F2I.U64.TRUNC R18, R18 ;  /* 0x0000001200127311 */ /* 0x000e24000020d800 */
[----:B0-----:R-:W-:Y:S01]  /*7610*/  STG.E.64 desc[UR36][R2.64], R18 ;  /* 0x0000001202007986 */ /* 0x001fe2000c101b24 */
[----:B------:R-:W-:Y:S05]  /*7620*/  EXIT ;  /* 0x000000000000794d */ /* 0x000fea0003800000 */
.L_x_5933:
[----:B------:R-:W0:Y:S02]  /*7630*/  F2I.FTZ.U32.TRUNC.NTZ R5, R18 ;  /* 0x0000001200057305 */ /* 0x000e24000021f000 */
[----:B0-----:R-:W-:Y:S01]  /*7640*/  STG.E desc[UR36][R2.64], R5 ;  /* 0x0000000502007986 */ /* 0x001fe2000c101924 */
[----:B------:R-:W-:Y:S05]  /*7650*/  EXIT ;  /* 0x000000000000794d */ /* 0x000fea0003800000 */
.L_x_5936:
        /* <DEDUP_REMOVED lines=10> */
.L_x_8066:


//--------------------- .text._ZN2at6native18elementwise_kernelILi128ELi2EZNS0_22gpu_kernel_impl_nocastINS0_13AUnaryFunctorIfffZZZNS0_20copysign_kernel_cudaERNS_18TensorIteratorBaseEENKUlvE_clEvENKUlvE0_clEvEUlffE_EEEEvS5_RKT_EUliE_EEviT1_ --------------------------
	.section	.text._ZN2at6native18elementwise_kernelILi128ELi2EZNS0_22gpu_kernel_impl_nocastINS0_13AUnaryFunctorIfffZZZNS0_20copysign_kernel_cudaERNS_18TensorIteratorBaseEENKUlvE_clEvENKUlvE0_clEvEUlffE_EEEEvS5_RKT_EUliE_EEviT1_,"ax",@progbits
	.align	128
        .global         _ZN2at6native18elementwise_kernelILi128ELi2EZNS0_22gpu_kernel_impl_nocastINS0_13AUnaryFunctorIfffZZZNS0_20copysign_kernel_cudaERNS_18TensorIteratorBaseEENKUlvE_clEvENKUlvE0_clEvEUlffE_EEEEvS5_RKT_EUliE_EEviT1_
        .type           _ZN2at6native18elementwise_kernelILi128ELi2EZNS0_22gpu_kernel_impl_nocastINS0_13AUnaryFunctorIfffZZZNS0_20copysign_kernel_cudaERNS_18TensorIteratorBaseEENKUlvE_clEvENKUlvE0_clEvEUlffE_EEEEvS5_RKT_EUliE_EEviT1_,@function
        .size           _ZN2at6native18elementwise_kernelILi128ELi2EZNS0_22gpu_kernel_impl_nocastINS0_13AUnaryFunctorIfffZZZNS0_20copysign_kernel_cudaERNS_18TensorIteratorBaseEENKUlvE_clEvENKUlvE0_clEvEUlffE_EEEEvS5_RKT_EUliE_EEviT1_,(.L_x_8067 - _ZN2at6native18elementwise_kernelILi128ELi2EZNS0_22gpu_kernel_impl_nocastINS0_13AUnaryFunctorIfffZZZNS0_20copysign_kernel_cudaERNS_18TensorIteratorBaseEENKUlvE_clEvENKUlvE0_clEvEUlffE_EEEEvS5_RKT_EUliE_EEviT1_)
        .other          _ZN2at6native18elementwise_kernelILi128ELi2EZNS0_22gpu_kernel_impl_nocastINS0_13AUnaryFunctorIfffZZZNS0_20copysign_kernel_cudaERNS_18TensorIteratorBaseEENKUlvE_clEvENKUlvE0_clEvEUlffE_EEEEvS5_RKT_EUliE_EEviT1_,@"STO_CUDA_ENTRY STV_DEFAULT"
_ZN2at6native18elementwise_kernelILi128ELi2EZNS0_22gpu_kernel_impl_nocastINS0_13AUnaryFunctorIfffZZZNS0_20copysign_kernel_cudaERNS_18TensorIteratorBaseEENKUlvE_clEvENKUlvE0_clEvEUlffE_EEEEvS5_RKT_EUliE_EEviT1_:
.text._ZN2at6native18elementwise_kernelILi128ELi2EZNS0_22gpu_kernel_impl_nocastINS0_13AUnaryFunctorIfffZZZNS0_20copysign_kernel_cudaERNS_18TensorIteratorBaseEENKUlvE_clEvENKUlvE0_clEvEUlffE_EEEEvS5_RKT_EUliE_EEviT1_:
        /* <DEDUP_REMOVED lines=312> */
.L_x_5939:
        /* <DEDUP_REMOVED lines=11> */
.L_x_5938:
[----:B------:R-:W-:Y:S05]  /*1430*/  BSYNC B0 ;  /* 0x0000000000007941 */ /* 0x000fea0003800000 */
.L_x_5937:
        /* <DEDUP_REMOVED lines=305> */
.L_x_5940:
        /* <DEDUP_REMOVED lines=11> */
.L_x_5941:
        /* <DEDUP_REMOVED lines=16> */
.L_x_8067:


//--------------------- .text._ZN2at6native27unrolled_elementwise_kernelINS0_13AUnaryFunctorIfffZZZNS0_20copysign_kernel_cudaERNS_18TensorIteratorBaseEENKUlvE_clEvENKUlvE0_clEvEUlffE_EESt5arrayIPcLm2EELi4E23TrivialOffsetCalculatorILi1EjESD_NS0_6memory15LoadWithoutCastENSE_16StoreWithoutCastEEEviT_T0_T2_T3_T4_T5_ --------------------------
	.section	.text._ZN2at6native27unrolled_elementwise_kernelINS0_13AUnaryFunctorIfffZZZNS0_20copysign_kernel_cudaERNS_18TensorIteratorBaseEENKUlvE_clEvENKUlvE0_clEvEUlffE_EESt5arrayIPcLm2EELi4E23TrivialOffsetCalculatorILi1EjESD_NS0_6memory15LoadWithoutCastENSE_16StoreWithoutCastEEEviT_T0_T2_T3_T4_T5_,"ax",@progbits
	.align	128
        .global         _ZN2at6native27unrolled_elementwise_kernelINS0_13AUnaryFunctorIfffZZZNS0_20copysign_kernel_cudaERNS_18TensorIteratorBaseEENKUlvE_clEvENKUlvE0_clEvEUlffE_EESt5arrayIPcLm2EELi4E23TrivialOffsetCalculatorILi1EjESD_NS0_6memory15LoadWithoutCastENSE_16StoreWithoutCastEEEviT_T0_T2_T3_T4_T5_
        .type           _ZN2at6native27unrolled_elementwise_kernelINS0_13AUnaryFunctorIfffZZZNS0_20copysign_kernel_cudaERNS_18TensorIteratorBaseEENKUlvE_clEvENKUlvE0_clEvEUlffE_EESt5arrayIPcLm2EELi4E23TrivialOffsetCalculatorILi1EjESD_NS0_6memory15LoadWithoutCastENSE_16StoreWithoutCastEEEviT_T0_T2_T3_T4_T5_,@function
        .size           _ZN2at6native27unrolled_elementwise_kernelINS0_13AUnaryFunctorIfffZZZNS0_20copysign_kernel_cudaERNS_18TensorIteratorBaseEENKUlvE_clEvENKUlvE0_clEvEUlffE_EESt5arrayIPcLm2EELi4E23TrivialOffsetCalculatorILi1EjESD_NS0_6memory15LoadWithoutCastENSE_16StoreWithoutCastEEEviT_T0_T2_T3_T4_T5_,(.L_x_8068 - _ZN2at6native27unrolled_elementwise_kernelINS0_13AUnaryFunctorIfffZZZNS0_20copysign_kernel_cudaERNS_18TensorIteratorBaseEENKUlvE_clEvENKUlvE0_clEvEUlffE_EESt5arrayIPcLm2EELi4E23TrivialOffsetCalculatorILi1EjESD_NS0_6memory15LoadWithoutCastENSE_16StoreWithoutCastEEEviT_T0_T2_T3_T4_T5_)
        .other          _ZN2at6native27unrolled_elementwise_kernelINS0_13AUnaryFunctorIfffZZZNS0_20copysign_kernel_cudaERNS_18TensorIteratorBaseEENKUlvE_clEvENKUlvE0_clEvEUlffE_EESt5arrayIPcLm2EELi4E23TrivialOffsetCalculatorILi1EjESD_NS0_6memory15LoadWithoutCastENSE_16StoreWithoutCastEEEviT_T0_T2_T3_T4_T5_,@"STO_CUDA_ENTRY STV_DEFAULT"
_ZN2at6native27unrolled_elementwise_kernelINS0_13AUnaryFunctorIfffZZZNS0_20copysign_kernel_cudaERNS_18TensorIteratorBaseEENKUlvE_clEvENKUlvE0_clEvEUlffE_EESt5arrayIPcLm2EELi4E23TrivialOffsetCalculatorILi1EjESD_NS0_6memory15LoadWithoutCastENSE_16StoreWithoutCastEEEviT_T0_T2_T3_T4_T5_:
.text._ZN2at6native27unrolled_elementwise_kernelINS0_13AUnaryFunctorIfffZZZNS0_20copysign_kernel_cudaERNS_18TensorIteratorBaseEENKUlvE_clEvENKUlvE0_clEvEUlffE_EESt5arrayIPcLm2EELi4E23TrivialOffsetCalculatorILi1EjESD_NS0_6memory15LoadWithoutCastENSE_16StoreWithoutCastEEEviT_T0_T2_T3_T4_T5_:
        /* <DEDUP_REMOVED lines=43> */
[C---:B----4-:R-:W-:Y:S02]  /*02b0*/  LOP3.LUT R15, R17.reuse, 0x80000000, R5, 0xb8, !PT ;  /* 0x80000000110f7812 */ /* 0x050fe400078eb805 */
        /* <DEDUP_REMOVED lines=12> */
.L_x_5943:
[----:B------:R-:W-:Y:S05]  /*0380*/  BSYNC B0 ;  /* 0x0000000000007941 */ /* 0x000fea0003800000 */
.L_x_5942:
        /* <DEDUP_REMOVED lines=8> */
.L_x_5944:
        /* <DEDUP_REMOVED lines=15> */
.L_x_8068:


//--------------------- .text._ZN2at6native29vectorized_elementwise_kernelILi2ENS0_13AUnaryFunctorIfffZZZNS0_20copysign_kernel_cudaERNS_18TensorIteratorBaseEENKUlvE_clEvENKUlvE0_clEvEUlffE_EESt5arrayIPcLm2EEEEviT0_T1_ --------------------------
	.section	.text._ZN2at6native29vectorized_elementwise_kernelILi2ENS0_13AUnaryFunctorIfffZZZNS0_20copysign_kernel_cudaERNS_18TensorIteratorBaseEENKUlvE_clEvENKUlvE0_clEvEUlffE_EESt5arrayIPcLm2EEEEviT0_T1_,"ax",@progbits
	.align	128
        .global         _ZN2at6native29vectorized_elementwise_kernelILi2ENS0_13AUnaryFunctorIfffZZZNS0_20copysign_kernel_cudaERNS_18TensorIteratorBaseEENKUlvE_clEvENKUlvE0_clEvEUlffE_EESt5arrayIPcLm2EEEEviT0_T1_
        .type           _ZN2at6native29vectorized_elementwise_kernelILi2ENS0_13AUnaryFunctorIfffZZZNS0_20copysign_kernel_cudaERNS_18TensorIteratorBaseEENKUlvE_clEvENKUlvE0_clEvEUlffE_EESt5arrayIPcLm2EEEEviT0_T1_,@function
        .size           _ZN2at6native29vectorized_elementwise_kernelILi2ENS0_13AUnaryFunctorIfffZZZNS0_20copysign_kernel_cudaERNS_18TensorIteratorBaseEENKUlvE_clEvENKUlvE0_clEvEUlffE_EESt5arrayIPcLm2EEEEviT0_T1_,(.L_x_8069 - _ZN2at6native29vectorized_elementwise_kernelILi2ENS0_13AUnaryFunctorIfffZZZNS0_20copysign_kernel_cudaERNS_18TensorIteratorBaseEENKUlvE_clEvENKUlvE0_clEvEUlffE_EESt5arrayIPcLm2EEEEviT0_T1_)
        .other          _ZN2at6native29vectorized_elementwise_kernelILi2ENS0_13AUnaryFunctorIfffZZZNS0_20copysign_kernel_cudaERNS_18TensorIteratorBaseEENKUlvE_clEvENKUlvE0_clEvEUlffE_EESt5arrayIPcLm2EEEEviT0_T1_,@"STO_CUDA_ENTRY STV_DEFAULT"
_ZN2at6native29vectorized_elementwise_kernelILi2ENS0_13AUnaryFunctorIfffZZZNS0_20copysign_kernel_cudaERNS_18TensorIteratorBaseEENKUlvE_clEvENKUlvE0_clEvEUlffE_EESt5arrayIPcLm2EEEEviT0_T1_:
.text._ZN2at6native29vectorized_elementwise_kernelILi2ENS0_13AUnaryFunctorIfffZZZNS0_20copysign_kernel_cudaERNS_18TensorIteratorBaseEENKUlvE_clEvENKUlvE0_clEvEUlffE_EESt5arrayIPcLm2EEEEviT0_T1_:
        /* <DEDUP_REMOVED lines=20> */
[C---:B---3--:R-:W-:Y:S02]  /*0140*/  LOP3.LUT R7, R14.reuse, 0x80000000, R7, 0xb8, !PT ;  /* 0x800000000e077812 */ /* 0x048fe400078eb807 */
[C---:B------:R-:W-:Y:S02]  /*0150*/  LOP3.LUT R6, R14.reuse, 0x80000000, R6, 0xb8, !PT ;  /* 0x800000000e067812 */ /* 0x040fe400078eb806 */
[C---:B----4-:R-:W-:Y:S02]  /*0160*/  LOP3.LUT R9, R14.reuse, 0x80000000, R9, 0xb8, !PT ;  /* 0x800000000e097812 */ /* 0x050fe400078eb809 */
[C---:B------:R-:W-:Y:S01]  /*0170*/  LOP3.LUT R8, R14.reuse, 0x80000000, R8, 0xb8, !PT ;  /* 0x800000000e087812 */ /* 0x040fe200078eb808 */
[----:B------:R-:W-:Y:S01]  /*0180*/  STG.E.64 desc[UR4][R4.64], R6 ;  /* 0x0000000604007986 */ /* 0x000fe2000c101b04 */
[C---:B-----5:R-:W-:Y:S02]  /*0190*/  LOP3.LUT R11, R14.reuse, 0x80000000, R11, 0xb8, !PT ;  /* 0x800000000e0b7812 */ /* 0x060fe400078eb80b */
[C---:B------:R-:W-:Y:S01]  /*01a0*/  LOP3.LUT R10, R14.reuse, 0x80000000, R10, 0xb8, !PT ;  /* 0x800000000e0a7812 */ /* 0x040fe200078eb80a */
[----:B------:R-:W-:Y:S01]  /*01b0*/  STG.E.64 desc[UR4][R4.64+0x400], R8 ;  /* 0x0004000804007986 */ /* 0x000fe2000c101b04 */
[----:B------:R-:W-:-:S02]  /*01c0*/  LOP3.LUT R13, R14, 0x80000000, R13, 0xb8, !PT ;  /* 0x800000000e0d7812 */ /* 0x000fc400078eb80d */
[----:B------:R-:W-:Y:S01]  /*01d0*/  LOP3.LUT R12, R14, 0x80000000, R12, 0xb8, !PT ;  /* 0x800000000e0c7812 */ /* 0x000fe200078eb80c */
[----:B------:R-:W-:Y:S04]  /*01e0*/  STG.E.64 desc[UR4][R4.64+0x800], R10 ;  /* 0x0008000a04007986 */ /* 0x000fe8000c101b04 */
[----:B------:R-:W-:Y:S01]  /*01f0*/  STG.E.64 desc[UR4][R4.64+0xc00], R12 ;  /* 0x000c000c04007986 */ /* 0x000fe2000c101b04 */
[----:B------:R-:W-:Y:S05]  /*0200*/  EXIT ;  /* 0x000000000000794d */ /* 0x000fea0003800000 */
.L_x_5945:
        /* <DEDUP_REMOVED lines=64> */
[C---:B---3--:R-:W-:Y:S02]  /*0610*/  LOP3.LUT R7, R23.reuse, 0x80000000, R18, 0xb8, !PT ;  /* 0x8000000017077812 */ /* 0x048fe400078eb812 */
[----:B------:R-:W-:-:S05]  /*0620*/  LOP3.LUT R13, R23, 0x80000000, R20, 0xb8, !PT ;  /* 0x80000000170d7812 */ /* 0x000fca00078eb814 */
[----:B------:R1:W-:Y:S01]  /*0630*/  @!P0 STG.E desc[UR4][R26.64], R13 ;  /* 0x0000000d1a008986 */ /* 0x0003e2000c101904 */
[----:B------:R-:W-:Y:S02]  /*0640*/  ISETP.GE.AND P0, PT, R17, R16, PT ;  /* 0x000000101100720c */ /* 0x000fe40003f06270 */
[C---:B-----5:R-:W-:Y:S02]  /*0650*/  LOP3.LUT R9, R23.reuse, 0x80000000, R24, 0xb8, !PT ;  /* 0x8000000017097812 */ /* 0x060fe400078eb818 */
[C---:B0-----:R-:W-:Y:S02]  /*0660*/  LOP3.LUT R2, R23.reuse, 0x80000000, R15, 0xb8, !PT ;  /* 0x8000000017027812 */ /* 0x041fe400078eb80f */
[C---:B--2---:R-:W-:Y:S02]  /*0670*/  LOP3.LUT R14, R23.reuse, 0x80000000, R14, 0xb8, !PT ;  /* 0x80000000170e7812 */ /* 0x044fe400078eb80e */
[C---:B----4-:R-:W-:Y:S02]  /*0680*/  LOP3.LUT R21, R23.reuse, 0x80000000, R21, 0xb8, !PT ;  /* 0x8000000017157812 */ /* 0x050fe400078eb815 */
        /* <DEDUP_REMOVED lines=15> */
.L_x_5948:
[----:B------:R-:W-:-:S13]  /*0780*/  ISETP.GE.AND P0, PT, R17, R16, PT ;  /* 0x000000101100720c */ /* 0x000fda0003f06270 */
[----:B------:R-:W-:Y:S05]  /*0790*/  @P0 BRA `(.L_x_5950) ;  /* 0x0000000000300947 */ /* 0x000fea0003800000 */
[----:B0-----:R-:W0:Y:S01]  /*07a0*/  LDC.64 R4, c[0x0][0x220] ;  /* 0x00008800ff047b82 */ /* 0x001e220000000a00 */
[----:B------:R-:W-:Y:S02]  /*07b0*/  IMAD.IADD R3, R0, 0x1, R17 ;  /* 0x0000000100037824 */ /* 0x000fe400078e0211 */
[----:B------:R-:W-:Y:S02]  /*07c0*/  VIADD R17, R17, 0x80 ;  /* 0x0000008011117836 */ /* 0x000fe40000000000 */
[----:B0-----:R-:W-:-:S05]  /*07d0*/  IMAD.WIDE.U32 R4, R3, 0x4, R4 ;  /* 0x0000000403047825 */ /* 0x001fca00078e0004 */
[----:B------:R1:W-:Y:S02]  /*07e0*/  STG.E desc[UR4][R4.64], R21 ;  /* 0x0000001504007986 */ /* 0x0003e4000c101904 */
.L_x_5949:
[----:B------:R-:W-:-:S13]  /*07f0*/  ISETP.GE.AND P0, PT, R17, R16, PT ;  /* 0x000000101100720c */ /* 0x000fda0003f06270 */
[----:B------:R-:W-:Y:S05]  /*0800*/  @P0 BRA `(.L_x_5951) ;  /* 0x0000000000340947 */ /* 0x000fea0003800000 */
[----:B01----:R-:W0:Y:S01]  /*0810*/  LDC.64 R4, c[0x0][0x220] ;  /* 0x00008800ff047b82 */ /* 0x003e220000000a00 */
[----:B------:R-:W-:Y:S01]  /*0820*/  IADD3 R3, R0, R17, RZ ;  /* 0x0000001100037210 */ /* 0x000fe20007ffe0ff */
[----:B------:R-:W-:-:S04]  /*0830*/  VIADD R17, R17, 0x80 ;  /* 0x0000008011117836 */ /* 0x000fc80000000000 */
[----:B0-----:R-:W-:-:S05]  /*0840*/  IMAD.WIDE.U32 R4, R3, 0x4, R4 ;  /* 0x0000000403047825 */ /* 0x001fca00078e0004 */
[----:B------:R1:W-:Y:S02]  /*0850*/  STG.E desc[UR4][R4.64], R19 ;  /* 0x0000001304007986 */ /* 0x0003e4000c101904 */
.L_x_5950:
        /* <DEDUP_REMOVED lines=8> */
.L_x_5951:
[----:B------:R-:W-:Y:S05]  /*08e0*/  BSYNC B1 ;  /* 0x0000000000017941 */ /* 0x000fea0003800000 */
.L_x_5947:
[----:B------:R-:W-:-:S13]  /*08f0*/  ISETP.GE.AND P0, PT, R17, R16, PT ;  /* 0x000000101100720c */ /* 0x000fda0003f06270 */
[----:B--2---:R-:W2:Y:S01]  /*0900*/  @!P0 LDC.64 R2, c[0x0][0x220] ;  /* 0x00008800ff028b82 */ /* 0x004ea20000000a00 */
[----:B01----:R-:W-:Y:S01]  /*0910*/  @!P0 IADD3 R5, R0, R17, RZ ;  /* 0x0000001100058210 */ /* 0x003fe20007ffe0ff */
[----:B------:R-:W-:-:S04]  /*0920*/  @!P0 VIADD R17, R17, 0x80 ;  /* 0x0000008011118836 */ /* 0x000fc80000000000 */
[----:B--2---:R-:W-:-:S05]  /*0930*/  @!P0 IMAD.WIDE.U32 R2, R5, 0x4, R2 ;  /* 0x0000000405028825 */ /* 0x004fca00078e0002 */
[----:B------:R2:W-:Y:S02]  /*0940*/  @!P0 STG.E desc[UR4][R2.64], R14 ;  /* 0x0000000e02008986 */ /* 0x0005e4000c101904 */
.L_x_5952:
[----:B------:R-:W-:Y:S05]  /*0950*/  BSYNC B0 ;  /* 0x0000000000007941 */ /* 0x000fea0003800000 */
.L_x_5946:
        /* <DEDUP_REMOVED lines=8> */
.L_x_5953:
        /* <DEDUP_REMOVED lines=10> */
.L_x_8069:


//--------------------- .text._ZN2at6native29vectorized_elementwise_kernelILi4ENS0_13AUnaryFunctorIfffZZZNS0_20copysign_kernel_cudaERNS_18TensorIteratorBaseEENKUlvE_clEvENKUlvE0_clEvEUlffE_EESt5arrayIPcLm2EEEEviT0_T1_ --------------------------
	.section	.text._ZN2at6native29vectorized_elementwise_kernelILi4ENS0_13AUnaryFunctorIfffZZZNS0_20copysign_kernel_cudaERNS_18TensorIteratorBaseEENKUlvE_clEvENKUlvE0_clEvEUlffE_EESt5arrayIPcLm2EEEEviT0_T1_,"ax",@progbits
	.align	128
        .global         _ZN2at6native29vectorized_elementwise_kernelILi4ENS0_13AUnaryFunctorIfffZZZNS0_20copysign_kernel_cudaERNS_18TensorIteratorBaseEENKUlvE_clEvENKUlvE0_clEvEUlffE_EESt5arrayIPcLm2EEEEviT0_T1_
        .type           _ZN2at6native29vectorized_elementwise_kernelILi4ENS0_13AUnaryFunctorIfffZZZNS0_20copysign_kernel_cudaERNS_18TensorIteratorBaseEENKUlvE_clEvENKUlvE0_clEvEUlffE_EESt5arrayIPcLm2EEEEviT0_T1_,@function
        .size           _ZN2at6native29vectorized_elementwise_kernelILi4ENS0_13AUnaryFunctorIfffZZZNS0_20copysign_kernel_cudaERNS_18TensorIteratorBaseEENKUlvE_clEvENKUlvE0_clEvEUlffE_EESt5arrayIPcLm2EEEEviT0_T1_,(.L_x_8070 - _ZN2at6native29vectorized_elementwise_kernelILi4ENS0_13AUnaryFunctorIfffZZZNS0_20copysign_kernel_cudaERNS_18TensorIteratorBaseEENKUlvE_clEvENKUlvE0_clEvEUlffE_EESt5arrayIPcLm2EEEEviT0_T1_)
        .other          _ZN2at6native29vectorized_elementwise_kernelILi4ENS0_13AUnaryFunctorIfffZZZNS0_20copysign_kernel_cudaERNS_18TensorIteratorBaseEENKUlvE_clEvENKUlvE0_clEvEUlffE_EESt5arrayIPcLm2EEEEviT0_T1_,@"STO_CUDA_ENTRY STV_DEFAULT"
_ZN2at6native29vectorized_elementwise_kernelILi4ENS0_13AUnaryFunctorIfffZZZNS0_20copysign_kernel_cudaERNS_18TensorIteratorBaseEENKUlvE_clEvENKUlvE0_clEvEUlffE_EESt5arrayIPcLm2EEEEviT0_T1_:
.text._ZN2at6native29vectorized_elementwise_kernelILi4ENS0_13AUnaryFunctorIfffZZZNS0_20copysign_kernel_cudaERNS_18TensorIteratorBaseEENKUlvE_clEvENKUlvE0_clEvEUlffE_EESt5arrayIPcLm2EEEEviT0_T1_:
        /* <DEDUP_REMOVED lines=18> */
[C---:B---3--:R-:W-:Y:S02]  /*0120*/  LOP3.LUT R7, R14.reuse, 0x80000000, R7, 0xb8, !PT ;  /* 0x800000000e077812 */ /* 0x048fe400078eb807 */
[C---:B------:R-:W-:Y:S02]  /*0130*/  LOP3.LUT R6, R14.reuse, 0x80000000, R6, 0xb8, !PT ;  /* 0x800000000e067812 */ /* 0x040fe400078eb806 */
[C---:B------:R-:W-:Y:S02]  /*0140*/  LOP3.LUT R5, R14.reuse, 0x80000000, R5, 0xb8, !PT ;  /* 0x800000000e057812 */ /* 0x040fe400078eb805 */
[C---:B------:R-:W-:Y:S02]  /*0150*/  LOP3.LUT R4, R14.reuse, 0x80000000, R4, 0xb8, !PT ;  /* 0x800000000e047812 */ /* 0x040fe400078eb804 */
[C---:B----4-:R-:W-:Y:S02]  /*0160*/  LOP3.LUT R11, R14.reuse, 0x80000000, R11, 0xb8, !PT ;  /* 0x800000000e0b7812 */ /* 0x050fe400078eb80b */
[C---:B------:R-:W-:Y:S01]  /*0170*/  LOP3.LUT R10, R14.reuse, 0x80000000, R10, 0xb8, !PT ;  /* 0x800000000e0a7812 */ /* 0x040fe200078eb80a */
[----:B------:R-:W-:Y:S01]  /*0180*/  STG.E.128 desc[UR4][R12.64], R4 ;  /* 0x000000040c007986 */ /* 0x000fe2000c101d04 */
[----:B------:R-:W-:-:S02]  /*0190*/  LOP3.LUT R9, R14, 0x80000000, R9, 0xb8, !PT ;  /* 0x800000000e097812 */ /* 0x000fc400078eb809 */
[----:B------:R-:W-:-:S05]  /*01a0*/  LOP3.LUT R8, R14, 0x80000000, R8, 0xb8, !PT ;  /* 0x800000000e087812 */ /* 0x000fca00078eb808 */
[----:B------:R-:W-:Y:S01]  /*01b0*/  STG.E.128 desc[UR4][R12.64+0x800], R8 ;  /* 0x000800080c007986 */ /* 0x000fe2000c101d04 */
[----:B------:R-:W-:Y:S05]  /*01c0*/  EXIT ;  /* 0x000000000000794d */ /* 0x000fea0003800000 */
.L_x_5954:
        /* <DEDUP_REMOVED lines=87> */
.L_x_5957:
[----:B------:R-:W-:-:S13]  /*0740*/  ISETP.GE.AND P0, PT, R17, R16, PT ;  /* 0x000000101100720c */ /* 0x000fda0003f06270 */
[----:B------:R-:W-:Y:S05]  /*0750*/  @P0 BRA `(.L_x_5959) ;  /* 0x0000000000300947 */ /* 0x000fea0003800000 */
[----:B0-----:R-:W0:Y:S01]  /*0760*/  LDC.64 R4, c[0x0][0x220] ;  /* 0x00008800ff047b82 */ /* 0x001e220000000a00 */
[----:B------:R-:W-:Y:S02]  /*0770*/  IMAD.IADD R3, R0, 0x1, R17 ;  /* 0x0000000100037824 */ /* 0x000fe400078e0211 */
[----:B------:R-:W-:Y:S02]  /*0780*/  VIADD R17, R17, 0x80 ;  /* 0x0000008011117836 */ /* 0x000fe40000000000 */
[----:B0-----:R-:W-:-:S05]  /*0790*/  IMAD.WIDE.U32 R4, R3, 0x4, R4 ;  /* 0x0000000403047825 */ /* 0x001fca00078e0004 */
[----:B------:R1:W-:Y:S02]  /*07a0*/  STG.E desc[UR4][R4.64], R21 ;  /* 0x0000001504007986 */ /* 0x0003e4000c101904 */
.L_x_5958:
[----:B------:R-:W-:-:S13]  /*07b0*/  ISETP.GE.AND P0, PT, R17, R16, PT ;  /* 0x000000101100720c */ /* 0x000fda0003f06270 */
[----:B------:R-:W-:Y:S05]  /*07c0*/  @P0 BRA `(.L_x_5960) ;  /* 0x0000000000340947 */ /* 0x000fea0003800000 */
[----:B01----:R-:W0:Y:S01]  /*07d0*/  LDC.64 R4, c[0x0][0x220] ;  /* 0x00008800ff047b82 */ /* 0x003e220000000a00 */
[----:B------:R-:W-:Y:S01]  /*07e0*/  IADD3 R3, R0, R17, RZ ;  /* 0x0000001100037210 */ /* 0x000fe20007ffe0ff */
[----:B------:R-:W-:-:S04]  /*07f0*/  VIADD R17, R17, 0x80 ;  /* 0x0000008011117836 */ /* 0x000fc80000000000 */
[----:B0-----:R-:W-:-:S05]  /*0800*/  IMAD.WIDE.U32 R4, R3, 0x4, R4 ;  /* 0x0000000403047825 */ /* 0x001fca00078e0004 */
[----:B------:R1:W-:Y:S02]  /*0810*/  STG.E desc[UR4][R4.64], R19 ;  /* 0x0000001304007986 */ /* 0x0003e4000c101904 */
.L_x_5959:
        /* <DEDUP_REMOVED lines=8> */
.L_x_5960:
[----:B------:R-:W-:Y:S05]  /*08a0*/  BSYNC B1 ;  /* 0x0000000000017941 */ /* 0x000fea0003800000 */
.L_x_5956:
[----:B------:R-:W-:-:S13]  /*08b0*/  ISETP.GE.AND P0, PT, R17, R16, PT ;  /* 0x000000101100720c */ /* 0x000fda0003f06270 */
[----:B--2---:R-:W2:Y:S01]  /*08c0*/  @!P0 LDC.64 R2, c[0x0][0x220] ;  /* 0x00008800ff028b82 */ /* 0x004ea20000000a00 */
[----:B01----:R-:W-:Y:S01]  /*08d0*/  @!P0 IADD3 R5, R0, R17, RZ ;  /* 0x0000001100058210 */ /* 0x003fe20007ffe0ff */
[----:B------:R-:W-:-:S04]  /*08e0*/  @!P0 VIADD R17, R17, 0x80 ;  /* 0x0000008011118836 */ /* 0x000fc80000000000 */
[----:B--2---:R-:W-:-:S05]  /*08f0*/  @!P0 IMAD.WIDE.U32 R2, R5, 0x4, R2 ;  /* 0x0000000405028825 */ /* 0x004fca00078e0002 */
[----:B------:R2:W-:Y:S02]  /*0900*/  @!P0 STG.E desc[UR4][R2.64], R14 ;  /* 0x0000000e02008986 */ /* 0x0005e4000c101904 */
.L_x_5961:
[----:B------:R-:W-:Y:S05]  /*0910*/  BSYNC B0 ;  /* 0x0000000000007941 */ /* 0x000fea0003800000 */
.L_x_5955:
        /* <DEDUP_REMOVED lines=8> */
.L_x_5962:
        /* <DEDUP_REMOVED lines=14> */
.L_x_8070:


//--------------------- .text._ZN2at6native29vectorized_elementwise_kernelILi8ENS0_13AUnaryFunctorIfffZZZNS0_20copysign_kernel_cudaERNS_18TensorIteratorBaseEENKUlvE_clEvENKUlvE0_clEvEUlffE_EESt5arrayIPcLm2EEEEviT0_T1_ --------------------------
	.section	.text._ZN2at6native29vectorized_elementwise_kernelILi8ENS0_13AUnaryFunctorIfffZZZNS0_20copysign_kernel_cudaERNS_18TensorIteratorBaseEENKUlvE_clEvENKUlvE0_clEvEUlffE_EESt5arrayIPcLm2EEEEviT0_T1_,"ax",@progbits
	.align	128
        .global         _ZN2at6native29vectorized_elementwise_kernelILi8ENS0_13AUnaryFunctorIfffZZZNS0_20copysign_kernel_cudaERNS_18TensorIteratorBaseEENKUlvE_clEvENKUlvE0_clEvEUlffE_EESt5arrayIPcLm2EEEEviT0_T1_
        .type           _ZN2at6native29vectorized_elementwise_kernelILi8ENS0_13AUnaryFunctorIfffZZZNS0_20copysign_kernel_cudaERNS_18TensorIteratorBaseEENKUlvE_clEvENKUlvE0_clEvEUlffE_EESt5arrayIPcLm2EEEEviT0_T1_,@function
        .size           _ZN2at6native29vectorized_elementwise_kernelILi8ENS0_13AUnaryFunctorIfffZZZNS0_20copysign_kernel_cudaERNS_18TensorIteratorBaseEENKUlvE_clEvENKUlvE0_clEvEUlffE_EESt5arrayIPcLm2EEEEviT0_T1_,(.L_x_8071 - _ZN2at6native29vectorized_elementwise_kernelILi8ENS0_13AUnaryFunctorIfffZZZNS0_20copysign_kernel_cudaERNS_18TensorIteratorBaseEENKUlvE_clEvENKUlvE0_clEvEUlffE_EESt5arrayIPcLm2EEEEviT0_T1_)
        .other          _ZN2at6native29vectorized_elementwise_kernelILi8ENS0_13AUnaryFunctorIfffZZZNS0_20copysign_kernel_cudaERNS_18TensorIteratorBaseEENKUlvE_clEvENKUlvE0_clEvEUlffE_EESt5arrayIPcLm2EEEEviT0_T1_,@"STO_CUDA_ENTRY STV_DEFAULT"
_ZN2at6native29vectorized_elementwise_kernelILi8ENS0_13AUnaryFunctorIfffZZZNS0_20copysign_kernel_cudaERNS_18TensorIteratorBaseEENKUlvE_clEvENKUlvE0_clEvEUlffE_EESt5arrayIPcLm2EEEEviT0_T1_:
.text._ZN2at6native29vectorized_elementwise_kernelILi8ENS0_13AUnaryFunctorIfffZZZNS0_20copysign_kernel_cudaERNS_18TensorIteratorBaseEENKUlvE_clEvENKUlvE0_clEvEUlffE_EESt5arrayIPcLm2EEEEviT0_T1_:
        /* <DEDUP_REMOVED lines=29> */
.L_x_5963:
        /* <DEDUP_REMOVED lines=87> */
.L_x_5966:
[----:B------:R-:W-:-:S13]  /*0740*/  ISETP.GE.AND P0, PT, R17, R16, PT ;  /* 0x000000101100720c */ /* 0x000fda0003f06270 */
[----:B------:R-:W-:Y:S05]  /*0750*/  @P0 BRA `(.L_x_5968) ;  /* 0x0000000000300947 */ /* 0x000fea0003800000 */
[----:B0-----:R-:W0:Y:S01]  /*0760*/  LDC.64 R4, c[0x0][0x220] ;  /* 0x00008800ff047b82 */ /* 0x001e220000000a00 */
[----:B------:R-:W-:Y:S02]  /*0770*/  IMAD.IADD R3, R0, 0x1, R17 ;  /* 0x0000000100037824 */ /* 0x000fe400078e0211 */
[----:B------:R-:W-:Y:S02]  /*0780*/  VIADD R17, R17, 0x80 ;  /* 0x0000008011117836 */ /* 0x000fe40000000000 */
[----:B0-----:R-:W-:-:S05]  /*0790*/  IMAD.WIDE.U32 R4, R3, 0x4, R4 ;  /* 0x0000000403047825 */ /* 0x001fca00078e0004 */
[----:B------:R1:W-:Y:S02]  /*07a0*/  STG.E desc[UR4][R4.64], R21 ;  /* 0x0000001504007986 */ /* 0x0003e4000c101904 */
.L_x_5967:
[----:B------:R-:W-:-:S13]  /*07b0*/  ISETP.GE.AND P0, PT, R17, R16, PT ;  /* 0x000000101100720c */ /* 0x000fda0003f06270 */
[----:B------:R-:W-:Y:S05]  /*07c0*/  @P0 BRA `(.L_x_5969) ;  /* 0x0000000000340947 */ /* 0x000fea0003800000 */
[----:B01----:R-:W0:Y:S01]  /*07d0*/  LDC.64 R4, c[0x0][0x220] ;  /* 0x00008800ff047b82 */ /* 0x003e220000000a00 */
[----:B------:R-:W-:Y:S01]  /*07e0*/  IADD3 R3, R0, R17, RZ ;  /* 0x0000001100037210 */ /* 0x000fe20007ffe0ff */
[----:B------:R-:W-:-:S04]  /*07f0*/  VIADD R17, R17, 0x80 ;  /* 0x0000008011117836 */ /* 0x000fc80000000000 */
[----:B0-----:R-:W-:-:S05]  /*0800*/  IMAD.WIDE.U32 R4, R3, 0x4, R4 ;  /* 0x0000000403047825 */ /* 0x001fca00078e0004 */
[----:B------:R1:W-:Y:S02]  /*0810*/  STG.E desc[UR4][R4.64], R19 ;  /* 0x0000001304007986 */ /* 0x0003e4000c101904 */
.L_x_5968:
        /* <DEDUP_REMOVED lines=8> */
.L_x_5969:
[----:B------:R-:W-:Y:S05]  /*08a0*/  BSYNC B1 ;  /* 0x0000000000017941 */ /* 0x000fea0003800000 */
.L_x_5965:
[----:B------:R-:W-:-:S13]  /*08b0*/  ISETP.GE.AND P0, PT, R17, R16, PT ;  /* 0x000000101100720c */ /* 0x000fda0003f06270 */
[----:B--2---:R-:W2:Y:S01]  /*08c0*/  @!P0 LDC.64 R2, c[0x0][0x220] ;  /* 0x00008800ff028b82 */ /* 0x004ea20000000a00 */
[----:B01----:R-:W-:Y:S01]  /*08d0*/  @!P0 IADD3 R5, R0, R17, RZ ;  /* 0x0000001100058210 */ /* 0x003fe20007ffe0ff */
[----:B------:R-:W-:-:S04]  /*08e0*/  @!P0 VIADD R17, R17, 0x80 ;  /* 0x0000008011118836 */ /* 0x000fc80000000000 */
[----:B--2---:R-:W-:-:S05]  /*08f0*/  @!P0 IMAD.WIDE.U32 R2, R5, 0x4, R2 ;  /* 0x0000000405028825 */ /* 0x004fca00078e0002 */
[----:B------:R2:W-:Y:S02]  /*0900*/  @!P0 STG.E desc[UR4][R2.64], R14 ;  /* 0x0000000e02008986 */ /* 0x0005e4000c101904 */
.L_x_5970:
[----:B------:R-:W-:Y:S05]  /*0910*/  BSYNC B0 ;  /* 0x0000000000007941 */ /* 0x000fea0003800000 */
.L_x_5964:
        /* <DEDUP_REMOVED lines=8> */
.L_x_5971:
        /* <DEDUP_REMOVED lines=14> */
.L_x_8071:


//--------------------- .text._ZN2at6native18elementwise_kernelILi128ELi4EZNS0_15gpu_kernel_implINS0_13BinaryFunctorIdddZZZNS0_20copysign_kernel_cudaERNS_18TensorIteratorBaseEENKUlvE_clEvENKUlvE_clEvEUlddE_EEEEvS5_RKT_EUliE_EEviT1_ --------------------------
	.section	.text._ZN2at6native18elementwise_kernelILi128ELi4EZNS0_15gpu_kernel_implINS0_13BinaryFunctorIdddZZZNS0_20copysign_kernel_cudaERNS_18TensorIteratorBaseEENKUlvE_clEvENKUlvE_clEvEUlddE_EEEEvS5_RKT_EUliE_EEviT1_,"ax",@progbits
	.align	128
        .global         _ZN2at6native18elementwise_kernelILi128ELi4EZNS0_15gpu_kernel_implINS0_13BinaryFunctorIdddZZZNS0_20copysign_kernel_cudaERNS_18TensorIteratorBaseEENKUlvE_clEvENKUlvE_clEvEUlddE_EEEEvS5_RKT_EUliE_EEviT1_
        .type           _ZN2at6native18elementwise_kernelILi128ELi4EZNS0_15gpu_kernel_implINS0_13BinaryFunctorIdddZZZNS0_20copysign_kernel_cudaERNS_18TensorIteratorBaseEENKUlvE_clEvENKUlvE_clEvEUlddE_EEEEvS5_RKT_EUliE_EEviT1_,@function
        .size           _ZN2at6native18elementwise_kernelILi128ELi4EZNS0_15gpu_kernel_implINS0_13BinaryFunctorIdddZZZNS0_20copysign_kernel_cudaERNS_18TensorIteratorBaseEENKUlvE_clEvENKUlvE_clEvEUlddE_EEEEvS5_RKT_EUliE_EEviT1_,(.L_x_8072 - _ZN2at6native18elementwise_kernelILi128ELi4EZNS0_15gpu_kernel_implINS0_13BinaryFunctorIdddZZZNS0_20copysign_kernel_cudaERNS_18TensorIteratorBaseEENKUlvE_clEvENKUlvE_clEvEUlddE_EEEEvS5_RKT_EUliE_EEviT1_)
        .other          _ZN2at6native18elementwise_kernelILi128ELi4EZNS0_15gpu_kernel_implINS0_13BinaryFunctorIdddZZZNS0_20copysign_kernel_cudaERNS_18TensorIteratorBaseEENKUlvE_clEvENKUlvE_clEvEUlddE_EEEEvS5_RKT_EUliE_EEviT1_,@"STO_CUDA_ENTRY STV_DEFAULT"
_ZN2at6native18elementwise_kernelILi128ELi4EZNS0_15gpu_kernel_implINS0_13BinaryFunctorIdddZZZNS0_20copysign_kernel_cudaERNS_18TensorIteratorBaseEENKUlvE_clEvENKUlvE_clEvEUlddE_EEEEvS5_RKT_EUliE_EEviT1_:
.text._ZN2at6native18elementwise_kernelILi128ELi4EZNS0_15gpu_kernel_implINS0_13BinaryFunctorIdddZZZNS0_20copysign_kernel_cudaERNS_18TensorIteratorBaseEENKUlvE_clEvENKUlvE_clEvEUlddE_EEEEvS5_RKT_EUliE_EEviT1_:
        /* <DEDUP_REMOVED lines=365> */
.L_x_5974:
        /* <DEDUP_REMOVED lines=19> */
[----:B--2---:R0:W1:Y:S01]  /*1800*/  I2F.F64.S16 R18, R2 ;  /* 0x0000000200127312 */ /* 0x0040620000101c00 */
[----:B------:R-:W-:Y:S05]  /*1810*/  BRA `(.L_x_5980) ;  /* 0x0000000c007c7947 */ /* 0x000fea0003800000 */
.L_x_5978:
[----:B------:R-:W2:Y:S02]  /*1820*/  LDG.E.U8 R2, desc[UR36][R2.64] ;  /* 0x0000002402027981 */ /* 0x000ea4000c1e1100 */
[----:B--2---:R0:W1:Y:S01]  /*1830*/  I2F.F64.U16 R18, R2 ;  /* 0x0000000200127312 */ /* 0x0040620000101800 */
[----:B------:R-:W-:Y:S05]  /*1840*/  BRA `(.L_x_5980) ;  /* 0x0000000c00707947 */ /* 0x000fea0003800000 */
.L_x_5977:
[----:B------:R-:W-:-:S13]  /*1850*/  ISETP.NE.AND P0, PT, R4, 0x2, PT ;  /* 0x000000020400780c */ /* 0x000fda0003f05270 */
[----:B------:R-:W-:Y:S05]  /*1860*/  @!P0 BRA `(.L_x_5981) ;  /* 0x0000000000288947 */ /* 0x000fea0003800000 */
[----:B------:R-:W-:-:S13]  /*1870*/  ISETP.NE.AND P0, PT, R4, 0x3, PT ;  /* 0x000000030400780c */ /* 0x000fda0003f05270 */
[----:B------:R-:W-:Y:S05]  /*1880*/  @!P0 BRA `(.L_x_5982) ;  /* 0x0000000000148947 */ /* 0x000fea0003800000 */
[----:B------:R-:W-:-:S13]  /*1890*/  ISETP.NE.AND P0, PT, R4, 0x4, PT ;  /* 0x000000040400780c */ /* 0x000fda0003f05270 */
[----:B------:R-:W-:Y:S05]  /*18a0*/  @P0 BRA `(.L_x_5979) ;  /* 0x0000000800fc0947 */ /* 0x000fea0003800000 */
[----:B------:R-:W2:Y:S02]  /*18b0*/  LDG.E.64 R18, desc[UR36][R2.64] ;  /* 0x0000002402127981 */ /* 0x000ea4000c1e1b00 */
[----:B--2---:R-:W0:Y:S01]  /*18c0*/  I2F.F64.S64 R18, R18 ;  /* 0x0000001200127312 */ /* 0x004e220000301c00 */
[----:B------:R-:W-:Y:S05]  /*18d0*/  BRA `(.L_x_5980) ;  /* 0x0000000c004c7947 */ /* 0x000fea0003800000 */
.L_x_5982:
[----:B------:R-:W2:Y:S02]  /*18e0*/  LDG.E R2, desc[UR36][R2.64] ;  /* 0x0000002402027981 */ /* 0x000ea4000c1e1900 */
[----:B--2---:R0:W1:Y:S01]  /*18f0*/  I2F.F64 R18, R2 ;  /* 0x0000000200127312 */ /* 0x0040620000201c00 */
[----:B------:R-:W-:Y:S05]  /*1900*/  BRA `(.L_x_5980) ;  /* 0x0000000c00407947 */ /* 0x000fea0003800000 */
.L_x_5981:
[----:B------:R-:W2:Y:S02]  /*1910*/  LDG.E.U16 R2, desc[UR36][R2.64] ;  /* 0x0000002402027981 */ /* 0x000ea4000c1e1500 */
[----:B--2---:R0:W1:Y:S01]  /*1920*/  I2F.F64.S16 R18, R2 ;  /* 0x0000000200127312 */ /* 0x0040620000101c00 */
[----:B------:R-:W-:Y:S05]  /*1930*/  BRA `(.L_x_5980) ;  /* 0x0000000c00347947 */ /* 0x000fea0003800000 */
.L_x_5976:
[----:B------:R-:W-:-:S13]  /*1940*/  ISETP.GT.AND P0, PT, R4, 0x6, PT ;  /* 0x000000060400780c */ /* 0x000fda0003f04270 */
[----:B------:R-:W-:Y:S05]  /*1950*/  @P0 BRA `(.L_x_5983) ;  /* 0x0000000000340947 */ /* 0x000fea0003800000 */
[----:B------:R-:W-:-:S13]  /*1960*/  ISETP.NE.AND P0, PT, R4, 0x5, PT ;  /* 0x000000050400780c */ /* 0x000fda0003f05270 */
[----:B------:R-:W-:Y:S05]  /*1970*/  @!P0 BRA `(.L_x_5984) ;  /* 0x0000000000188947 */ /* 0x000fea0003800000 */
[----:B------:R-:W-:-:S13]  /*1980*/  ISETP.NE.AND P0, PT, R4, 0x6, PT ;  /* 0x000000060400780c */ /* 0x000fda0003f05270 */
[----:B------:R-:W-:Y:S05]  /*1990*/  @P0 BRA `(.L_x_5979) ;  /* 0x0000000800c00947 */ /* 0x000fea0003800000 */
[----:B------:R-:W2:Y:S02]  /*19a0*/  LDG.E R18, desc[UR36][R2.64] ;  /* 0x0000002402127981 */ /* 0x000ea4000c1e1900 */
[----:B--2---:R-:W-:-:S06]  /*19b0*/  FMUL.FTZ R18, R18, 1 ;  /* 0x3f80000012127820 */ /* 0x004fcc0000410000 */
[----:B------:R-:W0:Y:S01]  /*19c0*/  F2F.F64.F32 R18, R18 ;  /* 0x0000001200127310 */ /* 0x000e220000201800 */
[----:B------:R-:W-:Y:S05]  /*19d0*/  BRA `(.L_x_5980) ;  /* 0x0000000c000c7947 */ /* 0x000fea0003800000 */
.L_x_5984:
[----:B------:R-:W2:Y:S02]  /*19e0*/  LDG.E.U16 R0, desc[UR36][R2.64] ;  /* 0x0000002402007981 */ /* 0x000ea4000c1e1500 */
[----:B--2---:R-:W-:-:S05]  /*19f0*/  HADD2.F32 R0, -RZ, R0.H0_H0 ;  /* 0x20000000ff007230 */ /* 0x004fca0000004100 */
[----:B------:R-:W-:-:S04]  /*1a00*/  FMUL.FTZ R0, R0, 1 ;  /* 0x3f80000000007820 */ /* 0x000fc80000410000 */
[----:B------:R0:W1:Y:S01]  /*1a10*/  F2F.F64.F32 R18, R0 ;  /* 0x0000000000127310 */ /* 0x0000620000201800 */
[----:B------:R-:W-:Y:S05]  /*1a20*/  BRA `(.L_x_5980) ;  /* 0x0000000800f87947 */ /* 0x000fea0003800000 */
.L_x_5983:
[----:B------:R-:W-:-:S13]  /*1a30*/  ISETP.NE.AND P0, PT, R4, 0x7, PT ;  /* 0x000000070400780c */ /* 0x000fda0003f05270 */
[----:B------:R-:W-:Y:S05]  /*1a40*/  @!P0 BRA `(.L_x_5985) ;  /* 0x0000000000348947 */ /* 0x000fea0003800000 */
        /* <DEDUP_REMOVED lines=8> */
.L_x_5986:
[----:B------:R-:W2:Y:S02]  /*1ad0*/  LDG.E.U16 R2, desc[UR36][R2.64] ;  /* 0x0000002402027981 */ /* 0x000ea4000c1e1500 */
[----:B--2---:R-:W-:-:S05]  /*1ae0*/  HADD2.F32 R0, -RZ, R2.H0_H0 ;  /* 0x20000002ff007230 */ /* 0x004fca0000004100 */
[----:B------:R-:W-:-:S04]  /*1af0*/  FMUL.FTZ R0, R0, 1 ;  /* 0x3f80000000007820 */ /* 0x000fc80000410000 */
[----:B------:R0:W1:Y:S01]  /*1b00*/  F2F.F64.F32 R18, R0 ;  /* 0x0000000000127310 */ /* 0x0000620000201800 */
[----:B------:R-:W-:Y:S05]  /*1b10*/  BRA `(.L_x_5980) ;  /* 0x0000000800bc7947 */ /* 0x000fea0003800000 */
.L_x_5985:
[----:B------:R0:W5:Y:S01]  /*1b20*/  LDG.E.64 R18, desc[UR36][R2.64] ;  /* 0x0000002402127981 */ /* 0x000162000c1e1b00 */
[----:B------:R-:W-:Y:S05]  /*1b30*/  BRA `(.L_x_5980) ;  /* 0x0000000800b47947 */ /* 0x000fea0003800000 */
.L_x_5975:
        /* <DEDUP_REMOVED lines=8> */
[----:B------:R-:W2:Y:S01]  /*1bc0*/  LDG.E.U8 R2, desc[UR36][R2.64] ;  /* 0x0000002402027981 */ /* 0x000ea2000c1e1100 */
[----:B------:R-:W-:Y:S01]  /*1bd0*/  IMAD.MOV.U32 R18, RZ, RZ, RZ ;  /* 0x000000ffff127224 */ /* 0x000fe200078e00ff */
[----:B--2---:R-:W-:-:S04]  /*1be0*/  ISETP.NE.AND P0, PT, R2, RZ, PT ;  /* 0x000000ff0200720c */ /* 0x004fc80003f05270 */
[----:B------:R-:W-:Y:S01]  /*1bf0*/  FSEL R19, RZ, 1.875, !P0 ;  /* 0x3ff00000ff137808 */ /* 0x000fe20004000000 */
[----:B------:R-:W-:Y:S08]  /*1c00*/  BRA `(.L_x_5980) ;  /* 0x0000000800807947 */ /* 0x000ff00003800000 */
.L_x_5989:
[----:B------:R0:W5:Y:S01]  /*1c10*/  LDG.E.64 R18, desc[UR36][R2.64] ;  /* 0x0000002402127981 */ /* 0x000162000c1e1b00 */
[----:B------:R-:W-:Y:S05]  /*1c20*/  BRA `(.L_x_5980) ;  /* 0x0000000800787947 */ /* 0x000fea0003800000 */
.L_x_5988:
        /* <DEDUP_REMOVED lines=24> */
[----:B------:R-:W-:-:S05]  /*1db0*/  LOP3.LUT R5, R5, 0x80000000, R0, 0xf8, !PT ;  /* 0x8000000005057812 */ /* 0x000fca00078ef800 */
[----:B------:R-:W-:-:S04]  /*1dc0*/  FMUL.FTZ R5, R5, 1 ;  /* 0x3f80000005057820 */ /* 0x000fc80000410000 */
[----:B------:R0:W1:Y:S01]  /*1dd0*/  F2F.F64.F32 R18, R5 ;  /* 0x0000000500127310 */ /* 0x0000620000201800 */
[----:B------:R-:W-:Y:S05]  /*1de0*/  BRA `(.L_x_5980) ;  /* 0x0000000800087947 */ /* 0x000fea0003800000 */
.L_x_5991:
[----:B------:R-:W2:Y:S02]  /*1df0*/  LDG.E.U8 R2, desc[UR36][R2.64] ;  /* 0x0000002402027981 */ /* 0x000ea4000c1e1100 */
[C---:B--2---:R-:W-:Y:S01]  /*1e00*/  SHF.L.U32 R0, R2.reuse, 0x19, RZ ;  /* 0x0000001902007819 */ /* 0x044fe200000006ff */
        /* <DEDUP_REMOVED lines=9> */
[----:B------:R-:W-:-:S05]  /*1ea0*/  LOP3.LUT R4, R4, 0x80000000, R5, 0xf8, !PT ;  /* 0x8000000004047812 */ /* 0x000fca00078ef805 */
[----:B------:R-:W-:-:S04]  /*1eb0*/  FMUL.FTZ R4, R4, 1 ;  /* 0x3f80000004047820 */ /* 0x000fc80000410000 */
[----:B------:R0:W1:Y:S01]  /*1ec0*/  F2F.F64.F32 R18, R4 ;  /* 0x0000000400127310 */ /* 0x0000620000201800 */
[----:B------:R-:W-:Y:S05]  /*1ed0*/  BRA `(.L_x_5980) ;  /* 0x0000000400cc7947 */ /* 0x000fea0003800000 */
.L_x_5990:
[----:B------:R-:W2:Y:S02]  /*1ee0*/  LDG.E.U16 R0, desc[UR36][R2.64] ;  /* 0x0000002402007981 */ /* 0x000ea4000c1e1500 */
[----:B--2---:R-:W-:-:S04]  /*1ef0*/  IMAD.U32 R0, R0, 0x10000, RZ ;  /* 0x0001000000007824 */ /* 0x004fc800078e00ff */
[----:B------:R-:W-:-:S04]  /*1f00*/  FMUL.FTZ R0, R0, 1 ;  /* 0x3f80000000007820 */ /* 0x000fc80000410000 */
[----:B------:R0:W1:Y:S01]  /*1f10*/  F2F.F64.F32 R18, R0 ;  /* 0x0000000000127310 */ /* 0x0000620000201800 */
[----:B------:R-:W-:Y:S05]  /*1f20*/  BRA `(.L_x_5980) ;  /* 0x0000000400b87947 */ /* 0x000fea0003800000 */
.L_x_5987:
        /* <DEDUP_REMOVED lines=9> */
[----:B--2---:R0:W1:Y:S01]  /*1fc0*/  I2F.F64.U16 R18, R2 ;  /* 0x0000000200127312 */ /* 0x0040620000101800 */
[----:B------:R-:W-:Y:S05]  /*1fd0*/  BRA `(.L_x_5980) ;  /* 0x00000004008c7947 */ /* 0x000fea0003800000 */
.L_x_5994:
        /* <DEDUP_REMOVED lines=21> */
.L_x_5998:
[----:B------:R-:W-:Y:S05]  /*2130*/  BSYNC B1 ;  /* 0x0000000000017941 */ /* 0x000fea0003800000 */
.L_x_5997:
[----:B------:R-:W-:Y:S01]  /*2140*/  LEA R3, R0, 0x3b800000, 0x17 ;  /* 0x3b80000000037811 */ /* 0x000fe200078eb8ff */
[----:B------:R-:W-:-:S05]  /*2150*/  IMAD.SHL.U32 R0, R2, 0x100000, RZ ;  /* 0x0010000002007824 */ /* 0x000fca00078e00ff */
[----:B------:R-:W-:-:S07]  /*2160*/  LOP3.LUT R0, R3, R0, R4, 0xfe, !PT ;  /* 0x0000000003007212 */ /* 0x000fce00078efe04 */
.L_x_5996:
[----:B------:R-:W-:Y:S05]  /*2170*/  BSYNC B0 ;  /* 0x0000000000007941 */ /* 0x000fea0003800000 */
.L_x_5995:
[----:B------:R-:W-:-:S04]  /*2180*/  FMUL.FTZ R0, R0, 1 ;  /* 0x3f80000000007820 */ /* 0x000fc80000410000 */
[----:B------:R2:W3:Y:S01]  /*2190*/  F2F.F64.F32 R18, R0 ;  /* 0x0000000000127310 */ /* 0x0004e20000201800 */
[----:B------:R-:W-:Y:S05]  /*21a0*/  BRA `(.L_x_5980) ;  /* 0x0000000400187947 */ /* 0x000fea0003800000 */
.L_x_5993:
        /* <DEDUP_REMOVED lines=21> */
.L_x_6002:
[----:B------:R-:W-:Y:S05]  /*2300*/  BSYNC B1 ;  /* 0x0000000000017941 */ /* 0x000fea0003800000 */
.L_x_6001:
[----:B------:R-:W-:Y:S01]  /*2310*/  LEA R3, R0, 0x37800000, 0x17 ;  /* 0x3780000000037811 */ /* 0x000fe200078eb8ff */
[----:B------:R-:W-:-:S05]  /*2320*/  IMAD.SHL.U32 R0, R2, 0x200000, RZ ;  /* 0x0020000002007824 */ /* 0x000fca00078e00ff */
[----:B------:R-:W-:-:S07]  /*2330*/  LOP3.LUT R0, R3, R0, R4, 0xfe, !PT ;  /* 0x0000000003007212 */ /* 0x000fce00078efe04 */
.L_x_6000:
[----:B------:R-:W-:Y:S05]  /*2340*/  BSYNC B0 ;  /* 0x0000000000007941 */ /* 0x000fea0003800000 */
.L_x_5999:
[----:B------:R-:W-:-:S04]  /*2350*/  FMUL.FTZ R0, R0, 1 ;  /* 0x3f80000000007820 */ /* 0x000fc80000410000 */
[----:B------:R4:W0:Y:S01]  /*2360*/  F2F.F64.F32 R18, R0 ;  /* 0x0000000000127310 */ /* 0x0008220000201800 */
[----:B------:R-:W-:Y:S05]  /*2370*/  BRA `(.L_x_5980) ;  /* 0x0000000000a47947 */ /* 0x000fea0003800000 */
.L_x_5992:
        /* <DEDUP_REMOVED lines=14> */
.L_x_6006:
[----:B------:R-:W-:Y:S05]  /*2460*/  BSYNC B0 ;  /* 0x0000000000007941 */ /* 0x000fea0003800000 */
.L_x_6005:
[----:B------:R-:W-:-:S04]  /*2470*/  FMUL.FTZ R0, R0, 1 ;  /* 0x3f80000000007820 */ /* 0x000fc80000410000 */
[----:B------:R0:W1:Y:S01]  /*2480*/  F2F.F64.F32 R18, R0 ;  /* 0x0000000000127310 */ /* 0x0000620000201800 */
[----:B------:R-:W-:Y:S05]  /*2490*/  BRA `(.L_x_5980) ;  /* 0x00000000005c7947 */ /* 0x000fea0003800000 */
.L_x_5979:
[----:B------:R-:W-:Y:S01]  /*24a0*/  MOV R2, 0x0 ;  /* 0x0000000000027802 */ /* 0x000fe20000000f00 */
[----:B------:R-:W-:Y:S01]  /*24b0*/  ULDC.64 UR4, c[0x4][0x128] ;  /* 0x01004a0000047ab9 */ /* 0x000fe20000000a00 */
[----:B------:R-:W-:Y:S01]  /*24c0*/  ULDC.64 UR6, c[0x4][0x8] ;  /* 0x0100020000067ab9 */ /* 0x000fe20000000a00 */
[----:B------:R-:W-:Y:S02]  /*24d0*/  IMAD.U32 R4, RZ, RZ, UR4 ;  /* 0x00000004ff047e24 */ /* 0x000fe4000f8e00ff */
[----:B------:R-:W-:Y:S01]  /*24e0*/  IMAD.U32 R5, RZ, RZ, UR5 ;  /* 0x00000005ff057e24 */ /* 0x000fe2000f8e00ff */
[----:B------:R-:W0:Y:S01]  /*24f0*/  LDC.64 R2, c[0x4][R2] ;  /* 0x0100000002027b82 */ /* 0x000e220000000a00 */
[----:B------:R-:W-:Y:S01]  /*2500*/  ULDC.64 UR4, c[0x4][0x130] ;  /* 0x01004c0000047ab9 */ /* 0x000fe20000000a00 */
[----:B------:R-:W-:Y:S01]  /*2510*/  IMAD.U32 R10, RZ, RZ, UR6 ;  /* 0x00000006ff0a7e24 */ /* 0x000fe2000f8e00ff */
[----:B------:R-:W-:Y:S01]  /*2520*/  MOV R7, UR5 ;  /* 0x0000000500077c02 */ /* 0x000fe20008000f00 */
[----:B------:R-:W-:-:S02]  /*2530*/  IMAD.U32 R6, RZ, RZ, UR4 ;  /* 0x00000004ff067e24 */ /* 0x000fc4000f8e00ff */
[----:B------:R-:W-:Y:S02]  /*2540*/  IMAD.U32 R11, RZ, RZ, UR7 ;  /* 0x00000007ff0b7e24 */ /* 0x000fe4000f8e00ff */
[----:B------:R-:W-:Y:S02]  /*2550*/  IMAD.MOV.U32 R8, RZ, RZ, 0x4e ;  /* 0x0000004eff087424 */ /* 0x000fe400078e00ff */
[----:B------:R-:W-:Y:S02]  /*2560*/  IMAD.MOV.U32 R12, RZ, RZ, 0x1 ;  /* 0x00000001ff0c7424 */ /* 0x000fe400078e00ff */
[----:B------:R-:W-:-:S07]  /*2570*/  IMAD.MOV.U32 R13, RZ, RZ, RZ ;  /* 0x000000ffff0d7224 */ /* 0x000fce00078e00ff */
[----:B------:R-:W-:-:S07]  /*2580*/  LEPC R20, `(.L_x_6007) ;  /* 0x000000001014794e */ /* 0x000fce0000000000 */
[----:B0-----:R-:W-:Y:S05]  /*2590*/  CALL.ABS.NOINC R2 ;  /* 0x0000000002007343 */ /* 0x001fea0003c00000 */
.L_x_6007:
[----:B------:R-:W-:Y:S01]  /*25a0*/  CS2R R18, SRZ ;  /* 0x0000000000127805 */ /* 0x000fe2000001ff00 */
[----:B------:R-:W-:Y:S06]  /*25b0*/  BRA `(.L_x_5980) ;  /* 0x0000000000147947 */ /* 0x000fec0003800000 */
.L_x_6004:
[----:B------:R-:W2:Y:S02]  /*25c0*/  LDG.E.64 R18, desc[UR36][R2.64] ;  /* 0x0000002402127981 */ /* 0x000ea4000c1e1b00 */
[----:B--2---:R-:W0:Y:S01]  /*25d0*/  I2F.F64.U64 R18, R18 ;  /* 0x0000001200127312 */ /* 0x004e220000301800 */
[----:B------:R-:W-:Y:S05]  /*25e0*/  BRA `(.L_x_5980) ;  /* 0x0000000000087947 */ /* 0x000fea0003800000 */
.L_x_6003:
[----:B------:R-:W2:Y:S02]  /*25f0*/  LDG.E R2, desc[UR36][R2.64] ;  /* 0x0000002402027981 */ /* 0x000ea4000c1e1900 */
[----:B--2---:R0:W1:Y:S02]  /*2600*/  I2F.F64.U32 R18, R2 ;  /* 0x0000000200127312 */ /* 0x0040640000201800 */
.L_x_5980:
[----:B0-----:R-:W2:Y:S01]  /*2610*/  LDC.U8 R2, c[0x0][0x493] ;  /* 0x000124c0ff027b82 */ /* 0x001ea20000000000 */
[----:B------:R-:W-:Y:S02]  /*2620*/  ULDC.64 UR4, c[0x0][0x488] ;  /* 0x0001220000047ab9 */ /* 0x000fe40000000a00 */
[----:B------:R-:W-:-:S05]  /*2630*/  IADD3 R4, P1, R24, UR4, RZ ;  /* 0x0000000418047c10 */ /* 0x000fca000ff3e0ff */
[----:B------:R-:W-:Y:S01]  /*2640*/  IMAD.X R5, RZ, RZ, UR5, P1 ;  /* 0x00000005ff057e24 */ /* 0x000fe200088e06ff */
[----:B--2-4-:R-:W-:-:S04]  /*2650*/  PRMT R0, R2, 0x9910, RZ ;  /* 0x0000991002007816 */ /* 0x014fc800000000ff */
        /* <DEDUP_REMOVED lines=11> */
[----:B--2---:R-:W0:Y:S01]  /*2710*/  I2F.F64.S16 R2, R2 ;  /* 0x0000000200027312 */ /* 0x004e220000101c00 */
[----:B------:R-:W-:Y:S05]  /*2720*/  BRA `(.L_x_6013) ;  /* 0x0000000c00787947 */ /* 0x000fea0003800000 */
.L_x_6011:
[----:B------:R-:W2:Y:S02]  /*2730*/  LDG.E.U8 R2, desc[UR36][R4.64] ;  /* 0x0000002404027981 */ /* 0x000ea4000c1e1100 */
[----:B--2---:R-:W0:Y:S01]  /*2740*/  I2F.F64.U16 R2, R2 ;  /* 0x0000000200027312 */ /* 0x004e220000101800 */
[----:B------:R-:W-:Y:S05]  /*2750*/  BRA `(.L_x_6013) ;  /* 0x0000000c006c7947 */ /* 0x000fea0003800000 */
.L_x_6010:
        /* <DEDUP_REMOVED lines=9> */
.L_x_6015:
[----:B------:R-:W2:Y:S02]  /*27f0*/  LDG.E R2, desc[UR36][R4.64] ;  /* 0x0000002404027981 */ /* 0x000ea4000c1e1900 */
[----:B--2---:R-:W2:Y:S01]  /*2800*/  I2F.F64 R2, R2 ;  /* 0x0000000200027312 */ /* 0x004ea20000201c00 */
[----:B------:R-:W-:Y:S05]  /*2810*/  BRA `(.L_x_6013) ;  /* 0x0000000c003c7947 */ /* 0x000fea0003800000 */
.L_x_6014:
[----:B------:R-:W2:Y:S02]  /*2820*/  LDG.E.U16 R2, desc[UR36][R4.64] ;  /* 0x0000002404027981 */ /* 0x000ea4000c1e1500 */
[----:B--2---:R-:W4:Y:S01]  /*2830*/  I2F.F64.S16 R2, R2 ;  /* 0x0000000200027312 */ /* 0x004f220000101c00 */
[----:B------:R-:W-:Y:S05]  /*2840*/  BRA `(.L_x_6013) ;  /* 0x0000000c00307947 */ /* 0x000fea0003800000 */
.L_x_6009:
        /* <DEDUP_REMOVED lines=10> */
.L_x_6017:
[----:B------:R-:W2:Y:S02]  /*28f0*/  LDG.E.U16 R0, desc[UR36][R4.64] ;  /* 0x0000002404007981 */ /* 0x000ea4000c1e1500 */
[----:B--2---:R-:W-:-:S05]  /*2900*/  HADD2.F32 R0, -RZ, R0.H0_H0 ;  /* 0x20000000ff007230 */ /* 0x004fca0000004100 */
[----:B------:R-:W-:-:S04]  /*2910*/  FMUL.FTZ R0, R0, 1 ;  /* 0x3f80000000007820 */ /* 0x000fc80000410000 */
[----:B------:R0:W2:Y:S01]  /*2920*/  F2F.F64.F32 R2, R0 ;  /* 0x0000000000027310 */ /* 0x0000a20000201800 */
[----:B------:R-:W-:Y:S05]  /*2930*/  BRA `(.L_x_6013) ;  /* 0x0000000800f47947 */ /* 0x000fea0003800000 */
.L_x_6016:
        /* <DEDUP_REMOVED lines=10> */
.L_x_6019:
[----:B------:R-:W2:Y:S02]  /*29e0*/  LDG.E.U16 R4, desc[UR36][R4.64] ;  /* 0x0000002404047981 */ /* 0x000ea4000c1e1500 */
[----:B--2---:R-:W-:-:S05]  /*29f0*/  HADD2.F32 R0, -RZ, R4.H0_H0 ;  /* 0x20000004ff007230 */ /* 0x004fca0000004100 */
[----:B------:R-:W-:-:S04]  /*2a00*/  FMUL.FTZ R0, R0, 1 ;  /* 0x3f80000000007820 */ /* 0x000fc80000410000 */
[----:B------:R0:W2:Y:S01]  /*2a10*/  F2F.F64.F32 R2, R0 ;  /* 0x0000000000027310 */ /* 0x0000a20000201800 */
[----:B------:R-:W-:Y:S05]  /*2a20*/  BRA `(.L_x_6013) ;  /* 0x0000000800b87947 */ /* 0x000fea0003800000 */
.L_x_6018:
[----:B------:R0:W5:Y:S01]  /*2a30*/  LDG.E R3, desc[UR36][R4.64+0x4] ;  /* 0x0000042404037981 */ /* 0x000162000c1e1900 */
[----:B------:R-:W-:Y:S05]  /*2a40*/  BRA `(.L_x_6013) ;  /* 0x0000000800b07947 */ /* 0x000fea0003800000 */
.L_x_6008:
        /* <DEDUP_REMOVED lines=10> */
[----:B------:R-:W-:Y:S01]  /*2af0*/  FSEL R3, RZ, 1.875, !P0 ;  /* 0x3ff00000ff037808 */ /* 0x000fe20004000000 */
[----:B------:R-:W-:Y:S08]  /*2b00*/  BRA `(.L_x_6013) ;  /* 0x0000000800807947 */ /* 0x000ff00003800000 */
.L_x_6022:
[----:B------:R0:W5:Y:S01]  /*2b10*/  LDG.E R3, desc[UR36][R4.64+0x4] ;  /* 0x0000042404037981 */ /* 0x000162000c1e1900 */
[----:B------:R-:W-:Y:S05]  /*2b20*/  BRA `(.L_x_6013) ;  /* 0x0000000800787947 */ /* 0x000fea0003800000 */
.L_x_6021:
        /* <DEDUP_REMOVED lines=24> */
[----:B------:R-:W-:-:S05]  /*2cb0*/  LOP3.LUT R3, R3, 0x80000000, R0, 0xf8, !PT ;  /* 0x8000000003037812 */ /* 0x000fca00078ef800 */
[----:B------:R-:W-:-:S06]  /*2cc0*/  FMUL.FTZ R2, R3, 1 ;  /* 0x3f80000003027820 */ /* 0x000fcc0000410000 */
[----:B------:R-:W0:Y:S01]  /*2cd0*/  F2F.F64.F32 R2, R2 ;  /* 0x0000000200027310 */ /* 0x000e220000201800 */
[----:B------:R-:W-:Y:S05]  /*2ce0*/  BRA `(.L_x_6013) ;  /* 0x0000000800087947 */ /* 0x000fea0003800000 */
.L_x_6024:
[----:B------:R-:W2:Y:S02]  /*2cf0*/  LDG.E.U8 R3, desc[UR36][R4.64] ;  /* 0x0000002404037981 */ /* 0x000ea4000c1e1100 */
[----:B--2---:R-:W-:-:S05]  /*2d00*/  IMAD.SHL.U32 R0, R3, 0x2000000, RZ ;  /* 0x0200000003007824 */ /* 0x004fca00078e00ff */
[----:B------:R-:W-:-:S13]  /*2d10*/  ISETP.GE.U32.AND P0, PT, R0, 0x8000000, PT ;  /* 0x080000000000780c */ /* 0x000fda0003f06070 */
[C---:B------:R-:W-:Y:S02]  /*2d20*/  @!P0 IMAD.SHL.U32 R0, R3.reuse, 0x100, RZ ;  /* 0x0000010003008824 */ /* 0x040fe400078e00ff */
[C---:B------:R-:W-:Y:S02]  /*2d30*/  @P0 IMAD.SHL.U32 R2, R3.reuse, 0x200000, RZ ;  /* 0x0020000003020824 */ /* 0x040fe400078e00ff */
[----:B------:R-:W-:Y:S01]  /*2d40*/  IMAD.SHL.U32 R3, R3, 0x1000000, RZ ;  /* 0x0100000003037824 */ /* 0x000fe200078e00ff */
[----:B------:R-:W-:Y:S02]  /*2d50*/  @!P0 LOP3.LUT R0, R0, 0x7f00, RZ, 0xc0, !PT ;  /* 0x00007f0000008812 */ /* 0x000fe400078ec0ff */
[----:B------:R-:W-:Y:S02]  /*2d60*/  @P0 LOP3.LUT R2, R2, 0x70000000, RZ, 0xfc, !PT ;  /* 0x7000000002020812 */ /* 0x000fe400078efcff */
[----:B------:R-:W-:-:S03]  /*2d70*/  @!P0 LOP3.LUT R0, R0, 0x3f000000, RZ, 0xfc, !PT ;  /* 0x3f00000000008812 */ /* 0x000fc600078efcff */
[----:B------:R-:W-:Y:S02]  /*2d80*/  @P0 FMUL.FTZ R2, R2, 1.9259299443872358531e-34 ;  /* 0x0780000002020820 */ /* 0x000fe40000410000 */
[----:B------:R-:W-:-:S05]  /*2d90*/  @!P0 FADD.FTZ R2, R0, -0.5 ;  /* 0xbf00000000028421 */ /* 0x000fca0000010000 */
[----:B------:R-:W-:-:S05]  /*2da0*/  LOP3.LUT R2, R2, 0x80000000, R3, 0xf8, !PT ;  /* 0x8000000002027812 */ /* 0x000fca00078ef803 */
[----:B------:R-:W-:-:S06]  /*2db0*/  FMUL.FTZ R2, R2, 1 ;  /* 0x3f80000002027820 */ /* 0x000fcc0000410000 */
[----:B------:R-:W0:Y:S01]  /*2dc0*/  F2F.F64.F32 R2, R2 ;  /* 0x0000000200027310 */ /* 0x000e220000201800 */
[----:B------:R-:W-:Y:S05]  /*2dd0*/  BRA `(.L_x_6013) ;  /* 0x0000000400cc7947 */ /* 0x000fea0003800000 */
.L_x_6023:
[----:B------:R-:W2:Y:S02]  /*2de0*/  LDG.E.U16 R0, desc[UR36][R4.64] ;  /* 0x0000002404007981 */ /* 0x000ea4000c1e1500 */
[----:B--2---:R-:W-:-:S04]  /*2df0*/  IMAD.U32 R0, R0, 0x10000, RZ ;  /* 0x0001000000007824 */ /* 0x004fc800078e00ff */
[----:B------:R-:W-:-:S04]  /*2e00*/  FMUL.FTZ R0, R0, 1 ;  /* 0x3f80000000007820 */ /* 0x000fc80000410000 */
[----:B------:R0:W2:Y:S01]  /*2e10*/  F2F.F64.F32 R2, R0 ;  /* 0x0000000000027310 */ /* 0x0000a20000201800 */
[----:B------:R-:W-:Y:S05]  /*2e20*/  BRA `(.L_x_6013) ;  /* 0x0000000400b87947 */ /* 0x000fea0003800000 */
.L_x_6020:
        /* <DEDUP_REMOVED lines=9> */
[----:B--2---:R-:W0:Y:S01]  /*2ec0*/  I2F.F64.U16 R2, R2 ;  /* 0x0000000200027312 */ /* 0x004e220000101800 */
[----:B------:R-:W-:Y:S05]  /*2ed0*/  BRA `(.L_x_6013) ;  /* 0x00000004008c7947 */ /* 0x000fea0003800000 */
.L_x_6027:
        /* <DEDUP_REMOVED lines=21> */
.L_x_6031:
[----:B------:R-:W-:Y:S05]  /*3030*/  BSYNC B1 ;  /* 0x0000000000017941 */ /* 0x000fea0003800000 */
.L_x_6030:
[----:B------:R-:W-:Y:S02]  /*3040*/  LEA R3, R0, 0x3b800000, 0x17 ;  /* 0x3b80000000037811 */ /* 0x000fe400078eb8ff */
[----:B------:R-:W-:-:S04]  /*3050*/  SHF.L.U32 R0, R2, 0x14, RZ ;  /* 0x0000001402007819 */ /* 0x000fc800000006ff */
[----:B------:R-:W-:-:S07]  /*3060*/  LOP3.LUT R0, R3, R0, R4, 0xfe, !PT ;  /* 0x0000000003007212 */ /* 0x000fce00078efe04 */
.L_x_6029:
[----:B------:R-:W-:Y:S05]  /*3070*/  BSYNC B0 ;  /* 0x0000000000007941 */ /* 0x000fea0003800000 */
.L_x_6028:
[----:B------:R-:W-:-:S04]  /*3080*/  FMUL.FTZ R0, R0, 1 ;  /* 0x3f80000000007820 */ /* 0x000fc80000410000 */
[----:B------:R0:W2:Y:S01]  /*3090*/  F2F.F64.F32 R2, R0 ;  /* 0x0000000000027310 */ /* 0x0000a20000201800 */
[----:B------:R-:W-:Y:S05]  /*30a0*/  BRA `(.L_x_6013) ;  /* 0x0000000400187947 */ /* 0x000fea0003800000 */
.L_x_6026:
        /* <DEDUP_REMOVED lines=21> */
.L_x_6035:
[----:B------:R-:W-:Y:S05]  /*3200*/  BSYNC B1 ;  /* 0x0000000000017941 */ /* 0x000fea0003800000 */
.L_x_6034:
[----:B------:R-:W-:Y:S01]  /*3210*/  LEA R3, R0, 0x37800000, 0x17 ;  /* 0x3780000000037811 */ /* 0x000fe200078eb8ff */
[----:B------:R-:W-:-:S05]  /*3220*/  IMAD.SHL.U32 R0, R2, 0x200000, RZ ;  /* 0x0020000002007824 */ /* 0x000fca00078e00ff */
[----:B------:R-:W-:-:S07]  /*3230*/  LOP3.LUT R0, R3, R0, R4, 0xfe, !PT ;  /* 0x0000000003007212 */ /* 0x000fce00078efe04 */
.L_x_6033:
[----:B------:R-:W-:Y:S05]  /*3240*/  BSYNC B0 ;  /* 0x0000000000007941 */ /* 0x000fea0003800000 */
.L_x_6032:
[----:B------:R-:W-:-:S04]  /*3250*/  FMUL.FTZ R0, R0, 1 ;  /* 0x3f80000000007820 */ /* 0x000fc80000410000 */
[----:B------:R0:W2:Y:S01]  /*3260*/  F2F.F64.F32 R2, R0 ;  /* 0x0000000000027310 */ /* 0x0000a20000201800 */
[----:B------:R-:W-:Y:S05]  /*3270*/  BRA `(.L_x_6013) ;  /* 0x0000000000a47947 */ /* 0x000fea0003800000 */
.L_x_6025:
        /* <DEDUP_REMOVED lines=14> */
.L_x_6039:
[----:B------:R-:W-:Y:S05]  /*3360*/  BSYNC B0 ;  /* 0x0000000000007941 */ /* 0x000fea0003800000 */
.L_x_6038:
[----:B------:R-:W-:-:S04]  /*3370*/  FMUL.FTZ R0, R0, 1 ;  /* 0x3f80000000007820 */ /* 0x000fc80000410000 */
[----:B------:R0:W2:Y:S01]  /*3380*/  F2F.F64.F32 R2, R0 ;  /* 0x0000000000027310 */ /* 0x0000a20000201800 */
[----:B------:R-:W-:Y:S05]  /*3390*/  BRA `(.L_x_6013) ;  /* 0x00000000005c7947 */ /* 0x000fea0003800000 */
.L_x_6012:
        /* <DEDUP_REMOVED lines=16> */
.L_x_6040:
[----:B------:R-:W-:Y:S01]  /*34a0*/  IMAD.MOV.U32 R3, RZ, RZ, RZ ;  /* 0x000000ffff037224 */ /* 0x000fe200078e00ff */
[----:B------:R-:W-:Y:S06]  /*34b0*/  BRA `(.L_x_6013) ;  /* 0x0000000000147947 */ /* 0x000fec0003800000 */
.L_x_6037:
[----:B------:R-:W2:Y:S02]  /*34c0*/  LDG.E.64 R2, desc[UR36][R4.64] ;  /* 0x0000002404027981 */ /* 0x000ea4000c1e1b00 */
[----:B--2---:R-:W0:Y:S01]  /*34d0*/  I2F.F64.U64 R2, R2 ;  /* 0x0000000200027312 */ /* 0x004e220000301800 */
[----:B------:R-:W-:Y:S05]  /*34e0*/  BRA `(.L_x_6013) ;  /* 0x0000000000087947 */ /* 0x000fea0003800000 */
.L_x_6036:
[----:B------:R-:W2:Y:S02]  /*34f0*/  LDG.E R2, desc[UR36][R4.64] ;  /* 0x0000002404027981 */ /* 0x000ea4000c1e1900 */
[----:B--2---:R-:W0:Y:S02]  /*3500*/  I2F.F64.U32 R2, R2 ;  /* 0x0000000200027312 */ /* 0x004e240000201800 */
.L_x_6013:
[----:B0-2-4-:R-:W0:Y:S01]  /*3510*/  LDC.U8 R2, c[0x0][0x491] ;  /* 0x00012440ff027b82 */ /* 0x015e220000000000 */
[----:B-1-3-5:R-:W-:Y:S01]  /*3520*/  LOP3.LUT R5, R19, 0x80000000, R3, 0xb8, !PT ;  /* 0x8000000013057812 */ /* 0x02afe200078eb803 */
[----:B------:R-:W-:Y:S01]  /*3530*/  IMAD.MOV.U32 R4, RZ, RZ, R18 ;  /* 0x000000ffff047224 */ /* 0x000fe200078e0012 */
        /* <DEDUP_REMOVED lines=11> */
[----:B------:R-:W0:Y:S02]  /*35f0*/  F2I.F64.TRUNC R5, R4 ;  /* 0x0000000400057311 */ /* 0x000e24000030d100 */
[----:B0-----:R0:W-:Y:S01]  /*3600*/  STG.E.U8 desc[UR36][R16.64], R5 ;  /* 0x0000000510007986 */ /* 0x0011e2000c101124 */
[----:B------:R-:W-:Y:S05]  /*3610*/  BRA `(.L_x_6046) ;  /* 0x0000001000087947 */ /* 0x000fea0003800000 */
.L_x_6044:
[----:B------:R-:W0:Y:S02]  /*3620*/  F2I.S64.F64.TRUNC R4, R4 ;  /* 0x0000000400047311 */ /* 0x000e24000030d900 */
[----:B0-----:R-:W-:-:S05]  /*3630*/  IMAD.MOV.U32 R3, RZ, RZ, R4 ;  /* 0x000000ffff037224 */ /* 0x001fca00078e0004 */
[----:B------:R1:W-:Y:S01]  /*3640*/  STG.E.U8 desc[UR36][R16.64], R3 ;  /* 0x0000000310007986 */ /* 0x0003e2000c101124 */
[----:B------:R-:W-:Y:S05]  /*3650*/  BRA `(.L_x_6046) ;  /* 0x0000000c00f87947 */ /* 0x000fea0003800000 */
.L_x_6043:
[----:B------:R-:W-:-:S13]  /*3660*/  ISETP.NE.AND P0, PT, R0, 0x2, PT ;  /* 0x000000020000780c */ /* 0x000fda0003f05270 */
[----:B------:R-:W-:Y:S05]  /*3670*/  @!P0 BRA `(.L_x_6047) ;  /* 0x0000000000288947 */ /* 0x000fea0003800000 */
[----:B------:R-:W-:-:S13]  /*3680*/  ISETP.NE.AND P0, PT, R0, 0x3, PT ;  /* 0x000000030000780c */ /* 0x000fda0003f05270 */
[----:B------:R-:W-:Y:S05]  /*3690*/  @!P0 BRA `(.L_x_6048) ;  /* 0x0000000000148947 */ /* 0x000fea0003800000 */
[----:B------:R-:W-:-:S13]  /*36a0*/  ISETP.NE.AND P0, PT, R0, 0x4, PT ;  /* 0x000000040000780c */ /* 0x000fda0003f05270 */
[----:B------:R-:W-:Y:S05]  /*36b0*/  @P0 BRA `(.L_x_6045) ;  /* 0x0000000c00880947 */ /* 0x000fea0003800000 */
[----:B------:R-:W0:Y:S02]  /*36c0*/  F2I.S64.F64.TRUNC R4, R4 ;  /* 0x0000000400047311 */ /* 0x000e24000030d900 */
[----:B0-----:R4:W-:Y:S01]  /*36d0*/  STG.E.64 desc[UR36][R16.64], R4 ;  /* 0x0000000410007986 */ /* 0x0019e2000c101b24 */
[----:B------:R-:W-:Y:S05]  /*36e0*/  BRA `(.L_x_6046) ;  /* 0x0000000c00d47947 */ /* 0x000fea0003800000 */
.L_x_6048:
[----:B------:R-:W0:Y:S02]  /*36f0*/  F2I.F64.TRUNC R5, R4 ;  /* 0x0000000400057311 */ /* 0x000e24000030d100 */
[----:B0-----:R3:W-:Y:S01]  /*3700*/  STG.E desc[UR36][R16.64], R5 ;  /* 0x0000000510007986 */ /* 0x0017e2000c101924 */
[----:B------:R-:W-:Y:S05]  /*3710*/  BRA `(.L_x_6046) ;  /* 0x0000000c00c87947 */ /* 0x000fea0003800000 */
.L_x_6047:
[----:B------:R-:W0:Y:S02]  /*3720*/  F2I.F64.TRUNC R5, R4 ;  /* 0x0000000400057311 */ /* 0x000e24000030d100 */
[----:B0-----:R2:W-:Y:S01]  /*3730*/  STG.E.U16 desc[UR36][R16.64], R5 ;  /* 0x0000000510007986 */ /* 0x0015e2000c101524 */
[----:B------:R-:W-:Y:S05]  /*3740*/  BRA `(.L_x_6046) ;  /* 0x0000000c00bc7947 */ /* 0x000fea0003800000 */
.L_x_6042:
[----:B------:R-:W-:-:S13]  /*3750*/  ISETP.GT.AND P0, PT, R0, 0x6, PT ;  /* 0x000000060000780c */ /* 0x000fda0003f04270 */
[----:B------:R-:W-:Y:S05]  /*3760*/  @P0 BRA `(.L_x_6049) ;  /* 0x00000000004c0947 */ /* 0x000fea0003800000 */
[----:B------:R-:W-:-:S13]  /*3770*/  ISETP.NE.AND P0, PT, R0, 0x5, PT ;  /* 0x000000050000780c */ /* 0x000fda0003f05270 */
[----:B------:R-:W-:Y:S05]  /*3780*/  @!P0 BRA `(.L_x_6050) ;  /* 0x0000000000248947 */ /* 0x000fea0003800000 */
[----:B------:R-:W-:-:S13]  /*3790*/  ISETP.NE.AND P0, PT, R0, 0x6, PT ;  /* 0x000000060000780c */ /* 0x000fda0003f05270 */
[----:B------:R-:W-:Y:S05]  /*37a0*/  @P0 BRA `(.L_x_6045) ;  /* 0x0000000c004c0947 */ /* 0x000fea0003800000 */
[----:B------:R-:W-:Y:S01]  /*37b0*/  UMOV UR4, 0xf0000000 ;  /* 0xf000000000047882 */ /* 0x000fe20000000000 */
[----:B------:R-:W-:Y:S01]  /*37c0*/  UMOV UR5, 0x380fffff ;  /* 0x380fffff00057882 */ /* 0x000fe20000000000 */
[----:B------:R-:W0:Y:S01]  /*37d0*/  F2F.F32.F64 R3, R4 ;  /* 0x0000000400037310 */ /* 0x000e220000301000 */
[----:B------:R-:W-:-:S14]  /*37e0*/  DSETP.GEU.AND P0, PT, |R4|, UR4, PT ;  /* 0x0000000404007e2a */ /* 0x000fdc000bf0e200 */
[----:B0-----:R-:W-:-:S05]  /*37f0*/  @!P0 FMUL R3, R3, 1.175494350822287508e-38 ;  /* 0x0080000003038820 */ /* 0x001fca0000400000 */
[----:B------:R0:W-:Y:S01]  /*3800*/  STG.E desc[UR36][R16.64], R3 ;  /* 0x0000000310007986 */ /* 0x0001e2000c101924 */
[----:B------:R-:W-:Y:S05]  /*3810*/  BRA `(.L_x_6046) ;  /* 0x0000000c00887947 */ /* 0x000fea0003800000 */
.L_x_6050:
[----:B------:R-:W-:Y:S01]  /*3820*/  UMOV UR4, 0xf0000000 ;  /* 0xf000000000047882 */ /* 0x000fe20000000000 */
[----:B------:R-:W-:Y:S01]  /*3830*/  UMOV UR5, 0x380fffff ;  /* 0x380fffff00057882 */ /* 0x000fe20000000000 */
[----:B------:R-:W0:Y:S01]  /*3840*/  F2F.F32.F64 R0, R4 ;  /* 0x0000000400007310 */ /* 0x000e220000301000 */
[----:B------:R-:W-:-:S14]  /*3850*/  DSETP.GEU.AND P0, PT, |R4|, UR4, PT ;  /* 0x0000000404007e2a */ /* 0x000fdc000bf0e200 */
[----:B0-----:R-:W-:-:S05]  /*3860*/  @!P0 FMUL R0, R0, 1.175494350822287508e-38 ;  /* 0x0080000000008820 */ /* 0x001fca0000400000 */
[----:B------:R-:W-:-:S05]  /*3870*/  F2FP.F16.F32.PACK_AB R0, RZ, R0 ;  /* 0x00000000ff00723e */ /* 0x000fca00000000ff */
[----:B------:R0:W-:Y:S01]  /*3880*/  STG.E.U16 desc[UR36][R16.64], R0 ;  /* 0x0000000010007986 */ /* 0x0001e2000c101524 */
[----:B------:R-:W-:Y:S05]  /*3890*/  BRA `(.L_x_6046) ;  /* 0x0000000c00687947 */ /* 0x000fea0003800000 */
.L_x_6049:
[----:B------:R-:W-:-:S13]  /*38a0*/  ISETP.NE.AND P0, PT, R0, 0x7, PT ;  /* 0x000000070000780c */ /* 0x000fda0003f05270 */
[----:B------:R-:W-:Y:S05]  /*38b0*/  @!P0 BRA `(.L_x_6051) ;  /* 0x0000000000548947 */ /* 0x000fea0003800000 */
[----:B------:R-:W-:-:S13]  /*38c0*/  ISETP.NE.AND P0, PT, R0, 0x8, PT ;  /* 0x000000080000780c */ /* 0x000fda0003f05270 */
[----:B------:R-:W-:Y:S05]  /*38d0*/  @!P0 BRA `(.L_x_6052) ;  /* 0x0000000000288947 */ /* 0x000fea0003800000 */
[----:B------:R-:W-:-:S13]  /*38e0*/  ISETP.NE.AND P0, PT, R0, 0x9, PT ;  /* 0x000000090000780c */ /* 0x000fda0003f05270 */
[----:B------:R-:W-:Y:S05]  /*38f0*/  @P0 BRA `(.L_x_6045) ;  /* 0x0000000800f80947 */ /* 0x000fea0003800000 */
[----:B------:R-:W-:Y:S01]  /*3900*/  UMOV UR4, 0xf0000000 ;  /* 0xf000000000047882 */ /* 0x000fe20000000000 */
[----:B------:R-:W-:Y:S01]  /*3910*/  UMOV UR5, 0x380fffff ;  /* 0x380fffff00057882 */ /* 0x000fe20000000000 */
[----:B------:R-:W0:Y:S01]  /*3920*/  F2F.F32.F64 R2, R4 ;  /* 0x0000000400027310 */ /* 0x000e220000301000 */
[----:B------:R-:W-:Y:S01]  /*3930*/  DSETP.GEU.AND P0, PT, |R4|, UR4, PT ;  /* 0x0000000404007e2a */ /* 0x000fe2000bf0e200 */
[----:B------:R-:W-:-:S13]  /*3940*/  MOV R3, RZ ;  /* 0x000000ff00037202 */ /* 0x000fda0000000f00 */
[----:B0-----:R-:W-:-:S05]  /*3950*/  @!P0 FMUL R2, R2, 1.175494350822287508e-38 ;  /* 0x0080000002028820 */ /* 0x001fca0000400000 */
[----:B------:R0:W-:Y:S01]  /*3960*/  STG.E.64 desc[UR36][R16.64], R2 ;  /* 0x0000000210007986 */ /* 0x0001e2000c101b24 */
[----:B------:R-:W-:Y:S05]  /*3970*/  BRA `(.L_x_6046) ;  /* 0x0000000c00307947 */ /* 0x000fea0003800000 */
.L_x_6052:
[----:B------:R-:W-:Y:S01]  /*3980*/  UMOV UR4, 0xf0000000 ;  /* 0xf000000000047882 */ /* 0x000fe20000000000 */
[----:B------:R-:W-:Y:S01]  /*3990*/  UMOV UR5, 0x380fffff ;  /* 0x380fffff00057882 */ /* 0x000fe20000000000 */
[----:B------:R-:W0:Y:S01]  /*39a0*/  F2F.F32.F64 R0, R4 ;  /* 0x0000000400007310 */ /* 0x000e220000301000 */
[----:B------:R-:W-:-:S14]  /*39b0*/  DSETP.GEU.AND P0, PT, |R4|, UR4, PT ;  /* 0x0000000404007e2a */ /* 0x000fdc000bf0e200 */
[----:B0-----:R-:W-:-:S05]  /*39c0*/  @!P0 FMUL R0, R0, 1.175494350822287508e-38 ;  /* 0x0080000000008820 */ /* 0x001fca0000400000 */
[----:B------:R-:W-:-:S04]  /*39d0*/  F2FP.F16.F32.PACK_AB R3, RZ, R0 ;  /* 0x00000000ff03723e */ /* 0x000fc800000000ff */
[----:B------:R-:W-:-:S05]  /*39e0*/  PRMT R3, R3, 0x5410, RZ ;  /* 0x0000541003037816 */ /* 0x000fca00000000ff */
[----:B------:R0:W-:Y:S01]  /*39f0*/  STG.E desc[UR36][R16.64], R3 ;  /* 0x0000000310007986 */ /* 0x0001e2000c101924 */
[----:B------:R-:W-:Y:S05]  /*3a00*/  BRA `(.L_x_6046) ;  /* 0x0000000c000c7947 */ /* 0x000fea0003800000 */
.L_x_6051:
[----:B------:R0:W-:Y:S01]  /*3a10*/  STG.E.64 desc[UR36][R16.64], R4 ;  /* 0x0000000410007986 */ /* 0x0001e2000c101b24 */
[----:B------:R-:W-:Y:S05]  /*3a20*/  BRA `(.L_x_6046) ;  /* 0x0000000c00047947 */ /* 0x000fea0003800000 */
.L_x_6041:
        /* <DEDUP_REMOVED lines=8> */
[----:B------:R-:W-:-:S06]  /*3ab0*/  DSETP.NEU.AND P0, PT, R4, RZ, PT ;  /* 0x000000ff0400722a */ /* 0x000fcc0003f0d000 */
[----:B------:R-:W-:-:S05]  /*3ac0*/  SEL R3, RZ, 0x1, !P0 ;  /* 0x00000001ff037807 */ /* 0x000fca0004000000 */
[----:B------:R0:W-:Y:S01]  /*3ad0*/  STG.E.U8 desc[UR36][R16.64], R3 ;  /* 0x0000000310007986 */ /* 0x0001e2000c101124 */
[----:B------:R-:W-:Y:S05]  /*3ae0*/  BRA `(.L_x_6046) ;  /* 0x0000000800d47947 */ /* 0x000fea0003800000 */
.L_x_6055:
[----:B------:R-:W-:-:S05]  /*3af0*/  CS2R R6, SRZ ;  /* 0x0000000000067805 */ /* 0x000fca000001ff00 */
[----:B------:R0:W-:Y:S01]  /*3b00*/  STG.E.128 desc[UR36][R16.64], R4 ;  /* 0x0000000410007986 */ /* 0x0001e2000c101d24 */
[----:B------:R-:W-:Y:S05]  /*3b10*/  BRA `(.L_x_6046) ;  /* 0x0000000800c87947 */ /* 0x000fea0003800000 */
.L_x_6054:
        /* <DEDUP_REMOVED lines=10> */
[----:B------:R-:W-:-:S13]  /*3bc0*/  BSSY B0, `(.L_x_6058) ;  /* 0x000000f000007945 */ /* 0x000fda0003800000 */
[----:B0-----:R-:W-:-:S05]  /*3bd0*/  @!P0 FMUL R7, R7, 1.175494350822287508e-38 ;  /* 0x0080000007078820 */ /* 0x001fca0000400000 */
        /* <DEDUP_REMOVED lines=13> */
.L_x_6059:
[----:B------:R-:W-:Y:S05]  /*3cb0*/  BSYNC B0 ;  /* 0x0000000000007941 */ /* 0x000fea0003800000 */
.L_x_6058:
[----:B------:R-:W-:-:S05]  /*3cc0*/  LOP3.LUT R3, R0, R3, RZ, 0xfc, !PT ;  /* 0x0000000300037212 */ /* 0x000fca00078efcff */
[----:B------:R0:W-:Y:S01]  /*3cd0*/  STG.E.U8 desc[UR36][R16.64], R3 ;  /* 0x0000000310007986 */ /* 0x0001e2000c101124 */
[----:B------:R-:W-:Y:S05]  /*3ce0*/  BRA `(.L_x_6046) ;  /* 0x0000000800547947 */ /* 0x000fea0003800000 */
.L_x_6057:
[----:B------:R-:W-:Y:S01]  /*3cf0*/  UMOV UR4, 0xf0000000 ;  /* 0xf000000000047882 */ /* 0x000fe20000000000 */
[----:B------:R-:W-:Y:S01]  /*3d00*/  UMOV UR5, 0x380fffff ;  /* 0x380fffff00057882 */ /* 0x000fe20000000000 */
[----:B------:R-:W0:Y:S01]  /*3d10*/  F2F.F32.F64 R3, R4 ;  /* 0x0000000400037310 */ /* 0x000e220000301000 */
[----:B------:R-:W-:Y:S01]  /*3d20*/  DSETP.GEU.AND P0, PT, |R4|, UR4, PT ;  /* 0x0000000404007e2a */ /* 0x000fe2000bf0e200 */
[----:B------:R-:W-:-:S13]  /*3d30*/  BSSY B0, `(.L_x_6060) ;  /* 0x0000010000007945 */ /* 0x000fda0003800000 */
[----:B0-----:R-:W-:-:S05]  /*3d40*/  @!P0 FMUL R3, R3, 1.175494350822287508e-38 ;  /* 0x0080000003038820 */ /* 0x001fca0000400000 */
        /* <DEDUP_REMOVED lines=11> */
.L_x_6061:
[----:B------:R-:W-:Y:S01]  /*3e00*/  IMAD.MOV.U32 R0, RZ, RZ, 0x7f ;  /* 0x0000007fff007424 */ /* 0x000fe200078e00ff */
[----:B------:R-:W-:-:S04]  /*3e10*/  ISETP.GT.U32.AND P0, PT, R2, 0x7f800000, PT ;  /* 0x7f8000000200780c */ /* 0x000fc80003f04070 */
[----:B------:R-:W-:-:S09]  /*3e20*/  SEL R0, R0, 0x7c, P0 ;  /* 0x0000007c00007807 */ /* 0x000fd20000000000 */
.L_x_6062:
[----:B------:R-:W-:Y:S05]  /*3e30*/  BSYNC B0 ;  /* 0x0000000000007941 */ /* 0x000fea0003800000 */
.L_x_6060:
[----:B------:R-:W-:-:S04]  /*3e40*/  LOP3.LUT R2, R3, 0x80000000, RZ, 0xc0, !PT ;  /* 0x8000000003027812 */ /* 0x000fc800078ec0ff */
[----:B------:R-:W-:-:S04]  /*3e50*/  SHF.R.U32.HI R3, RZ, 0x18, R2 ;  /* 0x00000018ff037819 */ /* 0x000fc80000011602 */
[----:B------:R-:W-:-:S05]  /*3e60*/  LOP3.LUT R3, R0, R3, RZ, 0xfc, !PT ;  /* 0x0000000300037212 */ /* 0x000fca00078efcff */
[----:B------:R0:W-:Y:S01]  /*3e70*/  STG.E.U8 desc[UR36][R16.64], R3 ;  /* 0x0000000310007986 */ /* 0x0001e2000c101124 */
[----:B------:R-:W-:Y:S05]  /*3e80*/  BRA `(.L_x_6046) ;  /* 0x0000000400ec7947 */ /* 0x000fea0003800000 */
.L_x_6056:
[----:B------:R-:W-:Y:S01]  /*3e90*/  UMOV UR4, 0xf0000000 ;  /* 0xf000000000047882 */ /* 0x000fe20000000000 */
[----:B------:R-:W-:Y:S01]  /*3ea0*/  UMOV UR5, 0x380fffff ;  /* 0x380fffff00057882 */ /* 0x000fe20000000000 */
[----:B------:R-:W0:Y:S01]  /*3eb0*/  F2F.F32.F64 R0, R4 ;  /* 0x0000000400007310 */ /* 0x000e220000301000 */
[----:B------:R-:W-:-:S14]  /*3ec0*/  DSETP.GEU.AND P0, PT, |R4|, UR4, PT ;  /* 0x0000000404007e2a */ /* 0x000fdc000bf0e200 */
[----:B0-----:R-:W-:-:S05]  /*3ed0*/  @!P0 FMUL R0, R0, 1.175494350822287508e-38 ;  /* 0x0080000000008820 */ /* 0x001fca0000400000 */
[----:B------:R-:W-:-:S05]  /*3ee0*/  F2FP.BF16.F32.PACK_AB R0, RZ, R0 ;  /* 0x00000000ff00723e */ /* 0x000fca00000010ff */
[----:B------:R0:W-:Y:S01]  /*3ef0*/  STG.E.U16 desc[UR36][R16.64], R0 ;  /* 0x0000000010007986 */ /* 0x0001e2000c101524 */
[----:B------:R-:W-:Y:S05]  /*3f00*/  BRA `(.L_x_6046) ;  /* 0x0000000400cc7947 */ /* 0x000fea0003800000 */
.L_x_6053:
        /* <DEDUP_REMOVED lines=8> */
[----:B------:R-:W0:Y:S02]  /*3f90*/  F2I.U32.F64.TRUNC R5, R4 ;  /* 0x0000000400057311 */ /* 0x000e24000030d000 */
[----:B0-----:R0:W-:Y:S01]  /*3fa0*/  STG.E.U16 desc[UR36][R16.64], R5 ;  /* 0x0000000510007986 */ /* 0x0011e2000c101524 */
[----:B------:R-:W-:Y:S05]  /*3fb0*/  BRA `(.L_x_6046) ;  /* 0x0000000400a07947 */ /* 0x000fea0003800000 */
.L_x_6065:
[----:B------:R-:W-:Y:S01]  /*3fc0*/  UMOV UR4, 0xf0000000 ;  /* 0xf000000000047882 */ /* 0x000fe20000000000 */
[----:B------:R-:W-:Y:S01]  /*3fd0*/  UMOV UR5, 0x380fffff ;  /* 0x380fffff00057882 */ /* 0x000fe20000000000 */
[----:B------:R-:W0:Y:S01]  /*3fe0*/  F2F.F32.F64 R3, R4 ;  /* 0x0000000400037310 */ /* 0x000e220000301000 */
[----:B------:R-:W-:Y:S01]  /*3ff0*/  DSETP.GEU.AND P0, PT, |R4|, UR4, PT ;  /* 0x0000000404007e2a */ /* 0x000fe2000bf0e200 */
[----:B------:R-:W-:Y:S01]  /*4000*/  BSSY B0, `(.L_x_6066) ;  /* 0x0000015000007945 */ /* 0x000fe20003800000 */
[----:B------:R-:W-:-:S12]  /*4010*/  IMAD.MOV.U32 R8, RZ, RZ, 0x80 ;  /* 0x00000080ff087424 */ /* 0x000fd800078e00ff */
[----:B0-----:R-:W-:-:S05]  /*4020*/  @!P0 FMUL R3, R3, 1.175494350822287508e-38 ;  /* 0x0080000003038820 */ /* 0x001fca0000400000 */
        /* <DEDUP_REMOVED lines=14> */
.L_x_6068:
[----:B------:R-:W-:-:S04]  /*4110*/  LOP3.LUT R2, R3, 0x80000000, RZ, 0xc0, !PT ;  /* 0x8000000003027812 */ /* 0x000fc800078ec0ff */
[----:B------:R-:W-:-:S04]  /*4120*/  SHF.R.U32.HI R3, RZ, 0x18, R2 ;  /* 0x00000018ff037819 */ /* 0x000fc80000011602 */
[----:B------:R-:W-:-:S04]  /*4130*/  LOP3.LUT R0, R0, R3, RZ, 0xfc, !PT ;  /* 0x0000000300007212 */ /* 0x000fc800078efcff */
[----:B------:R-:W-:-:S07]  /*4140*/  PRMT R8, R0, 0x7610, R8 ;  /* 0x0000761000087816 */ /* 0x000fce0000000008 */
.L_x_6067:
[----:B------:R-:W-:Y:S05]  /*4150*/  BSYNC B0 ;  /* 0x0000000000007941 */ /* 0x000fea0003800000 */
.L_x_6066:
[----:B------:R0:W-:Y:S01]  /*4160*/  STG.E.U8 desc[UR36][R16.64], R8 ;  /* 0x0000000810007986 */ /* 0x0001e2000c101124 */
[----:B------:R-:W-:Y:S05]  /*4170*/  BRA `(.L_x_6046) ;  /* 0x0000000400307947 */ /* 0x000fea0003800000 */
.L_x_6064:
        /* <DEDUP_REMOVED lines=21> */
.L_x_6071:
[----:B------:R-:W-:-:S04]  /*42d0*/  LOP3.LUT R2, R3, 0x80000000, RZ, 0xc0, !PT ;  /* 0x8000000003027812 */ /* 0x000fc800078ec0ff */
[----:B------:R-:W-:-:S04]  /*42e0*/  SHF.R.U32.HI R3, RZ, 0x18, R2 ;  /* 0x00000018ff037819 */ /* 0x000fc80000011602 */
[----:B------:R-:W-:-:S04]  /*42f0*/  LOP3.LUT R0, R0, R3, RZ, 0xfc, !PT ;  /* 0x0000000300007212 */ /* 0x000fc800078efcff */
[----:B------:R-:W-:-:S07]  /*4300*/  PRMT R8, R0, 0x7610, R8 ;  /* 0x0000761000087816 */ /* 0x000fce0000000008 */
.L_x_6070:
[----:B------:R-:W-:Y:S05]  /*4310*/  BSYNC B0 ;  /* 0x0000000000007941 */ /* 0x000fea0003800000 */
.L_x_6069:
[----:B------:R0:W-:Y:S01]  /*4320*/  STG.E.U8 desc[UR36][R16.64], R8 ;  /* 0x0000000810007986 */ /* 0x0001e2000c101124 */
[----:B------:R-:W-:Y:S05]  /*4330*/  BRA `(.L_x_6046) ;  /* 0x0000000000c07947 */ /* 0x000fea0003800000 */
.L_x_6063:
        /* <DEDUP_REMOVED lines=26> */
.L_x_6045:
        /* <DEDUP_REMOVED lines=16> */
.L_x_6074:
[----:B------:R-:W-:Y:S05]  /*45e0*/  BRA `(.L_x_6046) ;  /* 0x0000000000147947 */ /* 0x000fea0003800000 */
.L_x_6073:
[----:B------:R-:W0:Y:S02]  /*45f0*/  F2I.U64.F64.TRUNC R4, R4 ;  /* 0x0000000400047311 */ /* 0x000e24000030d800 */
[----:B0-----:R0:W-:Y:S01]  /*4600*/  STG.E.64 desc[UR36][R16.64], R4 ;  /* 0x0000000410007986 */ /* 0x0011e2000c101b24 */
[----:B------:R-:W-:Y:S05]  /*4610*/  BRA `(.L_x_6046) ;  /* 0x0000000000087947 */ /* 0x000fea0003800000 */
.L_x_6072:
[----:B------:R-:W0:Y:S02]  /*4620*/  F2I.U32.F64.TRUNC R5, R4 ;  /* 0x0000000400057311 */ /* 0x000e24000030d000 */
[----:B0-----:R0:W-:Y:S02]  /*4630*/  STG.E desc[UR36][R16.64], R5 ;  /* 0x0000000510007986 */ /* 0x0011e4000c101924 */
.L_x_6046:
[----:B------:R-:W-:-:S05]  /*4640*/  IMAD R22, R25, 0x200, R22 ;  /* 0x0000020019167824 */ /* 0x000fca00078e0216 */
[----:B------:R-:W-:-:S07]  /*4650*/  IADD3 R23, R22, 0x80, RZ ;  /* 0x0000008016177810 */ /* 0x000fce0007ffe0ff */
.L_x_5973:
[----:B------:R-:W-:Y:S05]  /*4660*/  BSYNC B6 ;  /* 0x0000000000067941 */ /* 0x000fea0003800000 */
.L_x_5972:
        /* <DEDUP_REMOVED lines=358> */
.L_x_6077:
        /* <DEDUP_REMOVED lines=21> */
.L_x_6081:
[----:B------:R-:W2:Y:S02]  /*5e20*/  LDG.E.U8 R2, desc[UR36][R2.64] ;  /* 0x0000002402027981 */ /* 0x000ea4000c1e1100 */
[----:B--2---:R0:W1:Y:S01]  /*5e30*/  I2F.F64.U16 R18, R2 ;  /* 0x0000000200127312 */ /* 0x0040620000101800 */
[----:B------:R-:W-:Y:S05]  /*5e40*/  BRA `(.L_x_6083) ;  /* 0x0000000c00707947 */ /* 0x000fea0003800000 */
.L_x_6080:
        /* <DEDUP_REMOVED lines=9> */
.L_x_6085:
[----:B------:R-:W2:Y:S02]  /*5ee0*/  LDG.E R2, desc[UR36][R2.64] ;  /* 0x0000002402027981 */ /* 0x000ea4000c1e1900 */
[----:B--2---:R0:W1:Y:S01]  /*5ef0*/  I2F.F64 R18, R2 ;  /* 0x0000000200127312 */ /* 0x0040620000201c00 */
[----:B------:R-:W-:Y:S05]  /*5f00*/  BRA `(.L_x_6083) ;  /* 0x0000000c00407947 */ /* 0x000fea0003800000 */
.L_x_6084:
[----:B------:R-:W2:Y:S02]  /*5f10*/  LDG.E.U16 R2, desc[UR36][R2.64] ;  /* 0x0000002402027981 */ /* 0x000ea4000c1e1500 */
[----:B--2---:R0:W1:Y:S01]  /*5f20*/  I2F.F64.S16 R18, R2 ;  /* 0x0000000200127312 */ /* 0x0040620000101c00 */
[----:B------:R-:W-:Y:S05]  /*5f30*/  BRA `(.L_x_6083) ;  /* 0x0000000c00347947 */ /* 0x000fea0003800000 */
.L_x_6079:
        /* <DEDUP_REMOVED lines=10> */
.L_x_6087:
[----:B------:R-:W2:Y:S02]  /*5fe0*/  LDG.E.U16 R0, desc[UR36][R2.64] ;  /* 0x0000002402007981 */ /* 0x000ea4000c1e1500 */
[----:B--2---:R-:W-:-:S05]  /*5ff0*/  HADD2.F32 R0, -RZ, R0.H0_H0 ;  /* 0x20000000ff007230 */ /* 0x004fca0000004100 */
[----:B------:R-:W-:-:S04]  /*6000*/  FMUL.FTZ R0, R0, 1 ;  /* 0x3f80000000007820 */ /* 0x000fc80000410000 */
[----:B------:R0:W1:Y:S01]  /*6010*/  F2F.F64.F32 R18, R0 ;  /* 0x0000000000127310 */ /* 0x0000620000201800 */
[----:B------:R-:W-:Y:S05]  /*6020*/  BRA `(.L_x_6083) ;  /* 0x0000000800f87947 */ /* 0x000fea0003800000 */
.L_x_6086:
        /* <DEDUP_REMOVED lines=10> */
.L_x_6089:
[----:B------:R-:W2:Y:S02]  /*60d0*/  LDG.E.U16 R2, desc[UR36][R2.64] ;  /* 0x0000002402027981 */ /* 0x000ea4000c1e1500 */
[----:B--2---:R-:W-:-:S05]  /*60e0*/  HADD2.F32 R0, -RZ, R2.H0_H0 ;  /* 0x20000002ff007230 */ /* 0x004fca0000004100 */
[----:B------:R-:W-:-:S04]  /*60f0*/  FMUL.FTZ R0, R0, 1 ;  /* 0x3f80000000007820 */ /* 0x000fc80000410000 */
[----:B------:R0:W1:Y:S01]  /*6100*/  F2F.F64.F32 R18, R0 ;  /* 0x0000000000127310 */ /* 0x0000620000201800 */
[----:B------:R-:W-:Y:S05]  /*6110*/  BRA `(.L_x_6083) ;  /* 0x0000000800bc7947 */ /* 0x000fea0003800000 */
.L_x_6088:
[----:B------:R0:W5:Y:S01]  /*6120*/  LDG.E.64 R18, desc[UR36][R2.64] ;  /* 0x0000002402127981 */ /* 0x000162000c1e1b00 */
[----:B------:R-:W-:Y:S05]  /*6130*/  BRA `(.L_x_6083) ;  /* 0x0000000800b47947 */ /* 0x000fea0003800000 */
.L_x_6078:
        /* <DEDUP_REMOVED lines=13> */
.L_x_6092:
[----:B------:R0:W5:Y:S01]  /*6210*/  LDG.E.64 R18, desc[UR36][R2.64] ;  /* 0x0000002402127981 */ /* 0x000162000c1e1b00 */
[----:B------:R-:W-:Y:S05]  /*6220*/  BRA `(.L_x_6083) ;  /* 0x0000000800787947 */ /* 0x000fea0003800000 */
.L_x_6091:
        /* <DEDUP_REMOVED lines=26> */
[----:B------:R3:W4:Y:S01]  /*63d0*/  F2F.F64.F32 R18, R5 ;  /* 0x0000000500127310 */ /* 0x0007220000201800 */
[----:B------:R-:W-:Y:S05]  /*63e0*/  BRA `(.L_x_6083) ;  /* 0x0000000800087947 */ /* 0x000fea0003800000 */
.L_x_6094:
[----:B------:R-:W2:Y:S02]  /*63f0*/  LDG.E.U8 R2, desc[UR36][R2.64] ;  /* 0x0000002402027981 */ /* 0x000ea4000c1e1100 */
[C---:B--2---:R-:W-:Y:S02]  /*6400*/  IMAD.SHL.U32 R0, R2.reuse, 0x2000000, RZ ;  /* 0x0200000002007824 */ /* 0x044fe400078e00ff */
[----:B------:R-:W-:-:S03]  /*6410*/  IMAD.SHL.U32 R5, R2, 0x1000000, RZ ;  /* 0x0100000002057824 */ /* 0x000fc600078e00ff */
[----:B------:R-:W-:-:S13]  /*6420*/  ISETP.GE.U32.AND P0, PT, R0, 0x8000000, PT ;  /* 0x080000000000780c */ /* 0x000fda0003f06070 */
[C---:B------:R-:W-:Y:S01]  /*6430*/  @!P0 IMAD.SHL.U32 R0, R2.reuse, 0x100, RZ ;  /* 0x0000010002008824 */ /* 0x040fe200078e00ff */
[----:B------:R-:W-:-:S04]  /*6440*/  @P0 SHF.L.U32 R4, R2, 0x15, RZ ;  /* 0x0000001502040819 */ /* 0x000fc800000006ff */
[----:B------:R-:W-:Y:S02]  /*6450*/  @!P0 LOP3.LUT R0, R0, 0x7f00, RZ, 0xc0, !PT ;  /* 0x00007f0000008812 */ /* 0x000fe400078ec0ff */
[----:B------:R-:W-:Y:S02]  /*6460*/  @P0 LOP3.LUT R4, R4, 0x70000000, RZ, 0xfc, !PT ;  /* 0x7000000004040812 */ /* 0x000fe400078efcff */
[----:B------:R-:W-:-:S03]  /*6470*/  @!P0 LOP3.LUT R0, R0, 0x3f000000, RZ, 0xfc, !PT ;  /* 0x3f00000000008812 */ /* 0x000fc600078efcff */
[----:B------:R-:W-:Y:S02]  /*6480*/  @P0 FMUL.FTZ R4, R4, 1.9259299443872358531e-34 ;  /* 0x0780000004040820 */ /* 0x000fe40000410000 */
[----:B------:R-:W-:-:S05]  /*6490*/  @!P0 FADD.FTZ R4, R0, -0.5 ;  /* 0xbf00000000048421 */ /* 0x000fca0000010000 */
[----:B------:R-:W-:-:S05]  /*64a0*/  LOP3.LUT R4, R4, 0x80000000, R5, 0xf8, !PT ;  /* 0x8000000004047812 */ /* 0x000fca00078ef805 */
[----:B------:R-:W-:-:S04]  /*64b0*/  FMUL.FTZ R4, R4, 1 ;  /* 0x3f80000004047820 */ /* 0x000fc80000410000 */
[----:B------:R1:W2:Y:S01]  /*64c0*/  F2F.F64.F32 R18, R4 ;  /* 0x0000000400127310 */ /* 0x0002a20000201800 */
[----:B------:R-:W-:Y:S05]  /*64d0*/  BRA `(.L_x_6083) ;  /* 0x0000000400cc7947 */ /* 0x000fea0003800000 */
.L_x_6093:
[----:B------:R-:W2:Y:S02]  /*64e0*/  LDG.E.U16 R0, desc[UR36][R2.64] ;  /* 0x0000002402007981 */ /* 0x000ea4000c1e1500 */
[----:B--2---:R-:W-:-:S04]  /*64f0*/  IMAD.U32 R0, R0, 0x10000, RZ ;  /* 0x0001000000007824 */ /* 0x004fc800078e00ff */
[----:B------:R-:W-:-:S04]  /*6500*/  FMUL.FTZ R0, R0, 1 ;  /* 0x3f80000000007820 */ /* 0x000fc80000410000 */
[----:B------:R0:W1:Y:S01]  /*6510*/  F2F.F64.F32 R18, R0 ;  /* 0x0000000000127310 */ /* 0x0000620000201800 */
[----:B------:R-:W-:Y:S05]  /*6520*/  BRA `(.L_x_6083) ;  /* 0x0000000400b87947 */ /* 0x000fea0003800000 */
.L_x_6090:
        /* <DEDUP_REMOVED lines=11> */
.L_x_6097:
        /* <DEDUP_REMOVED lines=21> */
.L_x_6101:
[----:B------:R-:W-:Y:S05]  /*6730*/  BSYNC B1 ;  /* 0x0000000000017941 */ /* 0x000fea0003800000 */
.L_x_6100:
[----:B------:R-:W-:Y:S01]  /*6740*/  LEA R3, R0, 0x3b800000, 0x17 ;  /* 0x3b80000000037811 */ /* 0x000fe200078eb8ff */
[----:B------:R-:W-:-:S05]  /*6750*/  IMAD.SHL.U32 R0, R2, 0x100000, RZ ;  /* 0x0010000002007824 */ /* 0x000fca00078e00ff */
[----:B------:R-:W-:-:S07]  /*6760*/  LOP3.LUT R0, R3, R0, R4, 0xfe, !PT ;  /* 0x0000000003007212 */ /* 0x000fce00078efe04 */
.L_x_6099:
[----:B------:R-:W-:Y:S05]  /*6770*/  BSYNC B0 ;  /* 0x0000000000007941 */ /* 0x000fea0003800000 */
.L_x_6098:
[----:B------:R-:W-:-:S04]  /*6780*/  FMUL.FTZ R0, R0, 1 ;  /* 0x3f80000000007820 */ /* 0x000fc80000410000 */
[----:B------:R0:W1:Y:S01]  /*6790*/  F2F.F64.F32 R18, R0 ;  /* 0x0000000000127310 */ /* 0x0000620000201800 */
[----:B------:R-:W-:Y:S05]  /*67a0*/  BRA `(.L_x_6083) ;  /* 0x0000000400187947 */ /* 0x000fea0003800000 */
.L_x_6096:
        /* <DEDUP_REMOVED lines=21> */
.L_x_6105:
[----:B------:R-:W-:Y:S05]  /*6900*/  BSYNC B1 ;  /* 0x0000000000017941 */ /* 0x000fea0003800000 */
.L_x_6104:
[----:B------:R-:W-:Y:S01]  /*6910*/  LEA R3, R0, 0x37800000, 0x17 ;  /* 0x3780000000037811 */ /* 0x000fe200078eb8ff */
[----:B------:R-:W-:-:S05]  /*6920*/  IMAD.SHL.U32 R0, R2, 0x200000, RZ ;  /* 0x0020000002007824 */ /* 0x000fca00078e00ff */
[----:B------:R-:W-:-:S07]  /*6930*/  LOP3.LUT R0, R3, R0, R4, 0xfe, !PT ;  /* 0x0000000003007212 */ /* 0x000fce00078efe04 */
.L_x_6103:
[----:B------:R-:W-:Y:S05]  /*6940*/  BSYNC B0 ;  /* 0x0000000000007941 */ /* 0x000fea0003800000 */
.L_x_6102:
[----:B------:R-:W-:-:S04]  /*6950*/  FMUL.FTZ R0, R0, 1 ;  /* 0x3f80000000007820 */ /* 0x000fc80000410000 */
[----:B------:R0:W1:Y:S01]  /*6960*/  F2F.F64.F32 R18, R0 ;  /* 0x0000000000127310 */ /* 0x0000620000201800 */
[----:B------:R-:W-:Y:S05]  /*6970*/  BRA `(.L_x_6083) ;  /* 0x0000000000a47947 */ /* 0x000fea0003800000 */
.L_x_6095:
        /* <DEDUP_REMOVED lines=14> */
.L_x_6109:
[----:B------:R-:W-:Y:S05]  /*6a60*/  BSYNC B0 ;  /* 0x0000000000007941 */ /* 0x000fea0003800000 */
.L_x_6108:
[----:B------:R-:W-:-:S04]  /*6a70*/  FMUL.FTZ R0, R0, 1 ;  /* 0x3f80000000007820 */ /* 0x000fc80000410000 */
[----:B------:R0:W1:Y:S01]  /*6a80*/  F2F.F64.F32 R18, R0 ;  /* 0x0000000000127310 */ /* 0x0000620000201800 */
[----:B------:R-:W-:Y:S05]  /*6a90*/  BRA `(.L_x_6083) ;  /* 0x00000000005c7947 */ /* 0x000fea0003800000 */
.L_x_6082:
[----:B------:R-:W-:Y:S01]  /*6aa0*/  MOV R2, 0x0 ;  /* 0x0000000000027802 */ /* 0x000fe20000000f00 */
[----:B------:R-:W-:Y:S01]  /*6ab0*/  ULDC.64 UR4, c[0x4][0x128] ;  /* 0x01004a0000047ab9 */ /* 0x000fe20000000a00 */
[----:B------:R-:W-:Y:S01]  /*6ac0*/  ULDC.64 UR6, c[0x4][0x8] ;  /* 0x0100020000067ab9 */ /* 0x000fe20000000a00 */
[----:B------:R-:W-:Y:S01]  /*6ad0*/  IMAD.U32 R4, RZ, RZ, UR4 ;  /* 0x00000004ff047e24 */ /* 0x000fe2000f8e00ff */
[----:B------:R-:W-:Y:S01]  /*6ae0*/  MOV R10, UR6 ;  /* 0x00000006000a7c02 */ /* 0x000fe20008000f00 */
[----:B------:R-:W-:Y:S01]  /*6af0*/  IMAD.U32 R5, RZ, RZ, UR5 ;  /* 0x00000005ff057e24 */ /* 0x000fe2000f8e00ff */
[----:B------:R-:W0:Y:S01]  /*6b00*/  LDC.64 R2, c[0x4][R2] ;  /* 0x0100000002027b82 */ /* 0x000e220000000a00 */
[----:B------:R-:W-:Y:S01]  /*6b10*/  ULDC.64 UR4, c[0x4][0x130] ;  /* 0x01004c0000047ab9 */ /* 0x000fe20000000a00 */
[----:B------:R-:W-:Y:S02]  /*6b20*/  IMAD.U32 R11, RZ, RZ, UR7 ;  /* 0x00000007ff0b7e24 */ /* 0x000fe4000f8e00ff */
[----:B------:R-:W-:-:S02]  /*6b30*/  IMAD.U32 R6, RZ, RZ, UR4 ;  /* 0x00000004ff067e24 */ /* 0x000fc4000f8e00ff */
[----:B------:R-:W-:Y:S02]  /*6b40*/  IMAD.U32 R7, RZ, RZ, UR5 ;  /* 0x00000005ff077e24 */ /* 0x000fe4000f8e00ff */
[----:B------:R-:W-:Y:S02]  /*6b50*/  IMAD.MOV.U32 R8, RZ, RZ, 0x4e ;  /* 0x0000004eff087424 */ /* 0x000fe400078e00ff */
[----:B------:R-:W-:Y:S02]  /*6b60*/  IMAD.MOV.U32 R12, RZ, RZ, 0x1 ;  /* 0x00000001ff0c7424 */ /* 0x000fe400078e00ff */
[----:B------:R-:W-:-:S07]  /*6b70*/  IMAD.MOV.U32 R13, RZ, RZ, RZ ;  /* 0x000000ffff0d7224 */ /* 0x000fce00078e00ff */
[----:B------:R-:W-:-:S07]  /*6b80*/  LEPC R20, `(.L_x_6110) ;  /* 0x000000001014794e */ /* 0x000fce0000000000 */
[----:B0-----:R-:W-:Y:S05]  /*6b90*/  CALL.ABS.NOINC R2 ;  /* 0x0000000002007343 */ /* 0x001fea0003c00000 */
.L_x_6110:
[----:B------:R-:W-:Y:S01]  /*6ba0*/  CS2R R18, SRZ ;  /* 0x0000000000127805 */ /* 0x000fe2000001ff00 */
[----:B------:R-:W-:Y:S06]  /*6bb0*/  BRA `(.L_x_6083) ;  /* 0x0000000000147947 */ /* 0x000fec0003800000 */
.L_x_6107:
[----:B------:R-:W2:Y:S02]  /*6bc0*/  LDG.E.64 R18, desc[UR36][R2.64] ;  /* 0x0000002402127981 */ /* 0x000ea4000c1e1b00 */
[----:B--2---:R-:W0:Y:S01]  /*6bd0*/  I2F.F64.U64 R18, R18 ;  /* 0x0000001200127312 */ /* 0x004e220000301800 */
[----:B------:R-:W-:Y:S05]  /*6be0*/  BRA `(.L_x_6083) ;  /* 0x0000000000087947 */ /* 0x000fea0003800000 */
.L_x_6106:
[----:B------:R-:W2:Y:S02]  /*6bf0*/  LDG.E R2, desc[UR36][R2.64] ;  /* 0x0000002402027981 */ /* 0x000ea4000c1e1900 */
[----:B--2---:R0:W1:Y:S02]  /*6c00*/  I2F.F64.U32 R18, R2 ;  /* 0x0000000200127312 */ /* 0x0040640000201800 */
.L_x_6083:
[----:B0-----:R-:W0:Y:S01]  /*6c10*/  LDC.U8 R2, c[0x0][0x493] ;  /* 0x000124c0ff027b82 */ /* 0x001e220000000000 */
[----:B------:R-:W-:Y:S02]  /*6c20*/  ULDC.64 UR4, c[0x0][0x488] ;  /* 0x0001220000047ab9 */ /* 0x000fe40000000a00 */
[----:B-1----:R-:W-:-:S05]  /*6c30*/  IADD3 R4, P0, R22, UR4, RZ ;  /* 0x0000000416047c10 */ /* 0x002fca000ff1e0ff */
[----:B---3--:R-:W-:Y:S01]  /*6c40*/  IMAD.X R5, RZ, RZ, UR5, P0 ;  /* 0x00000005ff057e24 */ /* 0x008fe200080e06ff */
        /* <DEDUP_REMOVED lines=11> */
[----:B------:R-:W3:Y:S02]  /*6d00*/  LDG.E.S8 R2, desc[UR36][R4.64] ;  /* 0x0000002404027981 */ /* 0x000ee4000c1e1300 */
[----:B---3--:R-:W0:Y:S01]  /*6d10*/  I2F.F64.S16 R2, R2 ;  /* 0x0000000200027312 */ /* 0x008e220000101c00 */
[----:B------:R-:W-:Y:S05]  /*6d20*/  BRA `(.L_x_6116) ;  /* 0x0000000c00787947 */ /* 0x000fea0003800000 */
.L_x_6114:
[----:B------:R-:W3:Y:S02]  /*6d30*/  LDG.E.U8 R2, desc[UR36][R4.64] ;  /* 0x0000002404027981 */ /* 0x000ee4000c1e1100 */
[----:B---3--:R-:W0:Y:S01]  /*6d40*/  I2F.F64.U16 R2, R2 ;  /* 0x0000000200027312 */ /* 0x008e220000101800 */
[----:B------:R-:W-:Y:S05]  /*6d50*/  BRA `(.L_x_6116) ;  /* 0x0000000c006c7947 */ /* 0x000fea0003800000 */
.L_x_6113:
[----:B------:R-:W-:-:S13]  /*6d60*/  ISETP.NE.AND P0, PT, R0, 0x2, PT ;  /* 0x000000020000780c */ /* 0x000fda0003f05270 */
[----:B------:R-:W-:Y:S05]  /*6d70*/  @!P0 BRA `(.L_x_6117) ;  /* 0x0000000000288947 */ /* 0x000fea0003800000 */
[----:B------:R-:W-:-:S13]  /*6d80*/  ISETP.NE.AND P0, PT, R0, 0x3, PT ;  /* 0x000000030000780c */ /* 0x000fda0003f05270 */
[----:B------:R-:W-:Y:S05]  /*6d90*/  @!P0 BRA `(.L_x_6118) ;  /* 0x0000000000148947 */ /* 0x000fea0003800000 */
[----:B------:R-:W-:-:S13]  /*6da0*/  ISETP.NE.AND P0, PT, R0, 0x4, PT ;  /* 0x000000040000780c */ /* 0x000fda0003f05270 */
[----:B------:R-:W-:Y:S05]  /*6db0*/  @P0 BRA `(.L_x_6115) ;  /* 0x0000000800f80947 */ /* 0x000fea0003800000 */
[----:B------:R-:W3:Y:S02]  /*6dc0*/  LDG.E.64 R2, desc[UR36][R4.64] ;  /* 0x0000002404027981 */ /* 0x000ee4000c1e1b00 */
[----:B---3--:R-:W1:Y:S01]  /*6dd0*/  I2F.F64.S64 R2, R2 ;  /* 0x0000000200027312 */ /* 0x008e620000301c00 */
[----:B------:R-:W-:Y:S05]  /*6de0*/  BRA `(.L_x_6116) ;  /* 0x0000000c00487947 */ /* 0x000fea0003800000 */
.L_x_6118:
[----:B------:R-:W3:Y:S02]  /*6df0*/  LDG.E R2, desc[UR36][R4.64] ;  /* 0x0000002404027981 */ /* 0x000ee4000c1e1900 */
[----:B---3--:R-:W3:Y:S01]  /*6e00*/  I2F.F64 R2, R2 ;  /* 0x0000000200027312 */ /* 0x008ee20000201c00 */
[----:B------:R-:W-:Y:S05]  /*6e10*/  BRA `(.L_x_6116) ;  /* 0x0000000c003c7947 */ /* 0x000fea0003800000 */
.L_x_6117:
[----:B------:R-:W3:Y:S02]  /*6e20*/  LDG.E.U16 R2, desc[UR36][R4.64] ;  /* 0x0000002404027981 */ /* 0x000ee4000c1e1500 */
[----:B---3--:R-:W0:Y:S01]  /*6e30*/  I2F.F64.S16 R2, R2 ;  /* 0x0000000200027312 */ /* 0x008e220000101c00 */
[----:B------:R-:W-:Y:S05]  /*6e40*/  BRA `(.L_x_6116) ;  /* 0x0000000c00307947 */ /* 0x000fea0003800000 */
.L_x_6112:
[----:B------:R-:W-:-:S13]  /*6e50*/  ISETP.GT.AND P0, PT, R0, 0x6, PT ;  /* 0x000000060000780c */ /* 0x000fda0003f04270 */
[----:B------:R-:W-:Y:S05]  /*6e60*/  @P0 BRA `(.L_x_6119) ;  /* 0x0000000000340947 */ /* 0x000fea0003800000 */
[----:B------:R-:W-:-:S13]  /*6e70*/  ISETP.NE.AND P0, PT, R0, 0x5, PT ;  /* 0x000000050000780c */ /* 0x000fda0003f05270 */
[----:B------:R-:W-:Y:S05]  /*6e80*/  @!P0 BRA `(.L_x_6120) ;  /* 0x0000000000188947 */ /* 0x000fea0003800000 */
[----:B------:R-:W-:-:S13]  /*6e90*/  ISETP.NE.AND P0, PT, R0, 0x6, PT ;  /* 0x000000060000780c */ /* 0x000fda0003f05270 */
[----:B------:R-:W-:Y:S05]  /*6ea0*/  @P0 BRA `(.L_x_6115) ;  /* 0x0000000800bc0947 */ /* 0x000fea0003800000 */
[----:B------:R-:W3:Y:S02]  /*6eb0*/  LDG.E R2, desc[UR36][R4.64] ;  /* 0x0000002404027981 */ /* 0x000ee4000c1e1900 */
[----:B---3--:R-:W-:-:S06]  /*6ec0*/  FMUL.FTZ R2, R2, 1 ;  /* 0x3f80000002027820 */ /* 0x008fcc0000410000 */
[----:B------:R-:W0:Y:S01]  /*6ed0*/  F2F.F64.F32 R2, R2 ;  /* 0x0000000200027310 */ /* 0x000e220000201800 */
[----:B------:R-:W-:Y:S05]  /*6ee0*/  BRA `(.L_x_6116) ;  /* 0x0000000c00087947 */ /* 0x000fea0003800000 */
.L_x_6120:
[----:B------:R-:W3:Y:S02]  /*6ef0*/  LDG.E.U16 R0, desc[UR36][R4.64] ;  /* 0x0000002404007981 */ /* 0x000ee4000c1e1500 */
[----:B---3--:R-:W-:-:S05]  /*6f00*/  HADD2.F32 R0, -RZ, R0.H0_H0 ;  /* 0x20000000ff007230 */ /* 0x008fca0000004100 */
[----:B------:R-:W-:-:S04]  /*6f10*/  FMUL.FTZ R0, R0, 1 ;  /* 0x3f80000000007820 */ /* 0x000fc80000410000 */
[----:B------:R0:W1:Y:S01]  /*6f20*/  F2F.F64.F32 R2, R0 ;  /* 0x0000000000027310 */ /* 0x0000620000201800 */
[----:B------:R-:W-:Y:S05]  /*6f30*/  BRA `(.L_x_6116) ;  /* 0x0000000800f47947 */ /* 0x000fea0003800000 */
.L_x_6119:
[----:B------:R-:W-:-:S13]  /*6f40*/  ISETP.NE.AND P0, PT, R0, 0x7, PT ;  /* 0x000000070000780c */ /* 0x000fda0003f05270 */
[----:B------:R-:W-:Y:S05]  /*6f50*/  @!P0 BRA `(.L_x_6121) ;  /* 0x0000000000348947 */ /* 0x000fea0003800000 */
        /* <DEDUP_REMOVED lines=8> */
.L_x_6122:
[----:B------:R-:W3:Y:S02]  /*6fe0*/  LDG.E.U16 R4, desc[UR36][R4.64] ;  /* 0x0000002404047981 */ /* 0x000ee4000c1e1500 */
[----:B---3--:R-:W-:-:S05]  /*6ff0*/  HADD2.F32 R0, -RZ, R4.H0_H0 ;  /* 0x20000004ff007230 */ /* 0x008fca0000004100 */
[----:B------:R-:W-:-:S04]  /*7000*/  FMUL.FTZ R0, R0, 1 ;  /* 0x3f80000000007820 */ /* 0x000fc80000410000 */
[----:B------:R0:W1:Y:S01]  /*7010*/  F2F.F64.F32 R2, R0 ;  /* 0x0000000000027310 */ /* 0x0000620000201800 */
[----:B------:R-:W-:Y:S05]  /*7020*/  BRA `(.L_x_6116) ;  /* 0x0000000800b87947 */ /* 0x000fea0003800000 */
.L_x_6121:
[----:B------:R0:W5:Y:S01]  /*7030*/  LDG.E R3, desc[UR36][R4.64+0x4] ;  /* 0x0000042404037981 */ /* 0x000162000c1e1900 */
[----:B------:R-:W-:Y:S05]  /*7040*/  BRA `(.L_x_6116) ;  /* 0x0000000800b07947 */ /* 0x000fea0003800000 */
.L_x_6111:
        /* <DEDUP_REMOVED lines=8> */
[----:B------:R-:W3:Y:S02]  /*70d0*/  LDG.E.U8 R4, desc[UR36][R4.64] ;  /* 0x0000002404047981 */ /* 0x000ee4000c1e1100 */
[----:B---3--:R-:W-:-:S04]  /*70e0*/  ISETP.NE.AND P0, PT, R4, RZ, PT ;  /* 0x000000ff0400720c */ /* 0x008fc80003f05270 */
[----:B------:R-:W-:Y:S01]  /*70f0*/  FSEL R3, RZ, 1.875, !P0 ;  /* 0x3ff00000ff037808 */ /* 0x000fe20004000000 */
[----:B------:R-:W-:Y:S08]  /*7100*/  BRA `(.L_x_6116) ;  /* 0x0000000800807947 */ /* 0x000ff00003800000 */
.L_x_6125:
[----:B------:R0:W5:Y:S01]  /*7110*/  LDG.E R3, desc[UR36][R4.64+0x4] ;  /* 0x0000042404037981 */ /* 0x000162000c1e1900 */
[----:B------:R-:W-:Y:S05]  /*7120*/  BRA `(.L_x_6116) ;  /* 0x0000000800787947 */ /* 0x000fea0003800000 */
.L_x_6124:
[----:B------:R-:W-:-:S13]  /*7130*/  ISETP.NE.AND P0, PT, R0, 0xf, PT ;  /* 0x0000000f0000780c */ /* 0x000fda0003f05270 */
[----:B------:R-:W-:Y:S05]  /*7140*/  @!P0 BRA `(.L_x_6126) ;  /* 0x0000000000a48947 */ /* 0x000fea0003800000 */
[----:B------:R-:W-:-:S13]  /*7150*/  ISETP.NE.AND P0, PT, R0, 0x17, PT ;  /* 0x000000170000780c */ /* 0x000fda0003f05270 */
[----:B------:R-:W-:Y:S05]  /*7160*/  @!P0 BRA `(.L_x_6127) ;  /* 0x0000000000608947 */ /* 0x000fea0003800000 */
[----:B------:R-:W-:-:S13]  /*7170*/  ISETP.NE.AND P0, PT, R0, 0x18, PT ;  /* 0x000000180000780c */ /* 0x000fda0003f05270 */
[----:B------:R-:W-:Y:S05]  /*7180*/  @P0 BRA `(.L_x_6115) ;  /* 0x0000000800040947 */ /* 0x000fea0003800000 */
[----:B------:R-:W3:Y:S01]  /*7190*/  LDG.E.U8 R0, desc[UR36][R4.64] ;  /* 0x0000002404007981 */ /* 0x000ee2000c1e1100 */
[----:B------:R-:W-:Y:S02]  /*71a0*/  IMAD.MOV.U32 R8, RZ, RZ, -0x800000 ;  /* 0xff800000ff087424 */ /* 0x000fe400078e00ff */
[----:B---3--:R-:W-:-:S05]  /*71b0*/  IMAD.SHL.U32 R0, R0, 0x1000000, RZ ;  /* 0x0100000000007824 */ /* 0x008fca00078e00ff */
        /* <DEDUP_REMOVED lines=19> */
.L_x_6127:
[----:B------:R-:W3:Y:S02]  /*72f0*/  LDG.E.U8 R3, desc[UR36][R4.64] ;  /* 0x0000002404037981 */ /* 0x000ee4000c1e1100 */
[----:B---3--:R-:W-:-:S05]  /*7300*/  IMAD.SHL.U32 R0, R3, 0x2000000, RZ ;  /* 0x0200000003007824 */ /* 0x008fca00078e00ff */
        /* <DEDUP_REMOVED lines=13> */
.L_x_6126:
[----:B------:R-:W3:Y:S02]  /*73e0*/  LDG.E.U16 R0, desc[UR36][R4.64] ;  /* 0x0000002404007981 */ /* 0x000ee4000c1e1500 */
[----:B---3--:R-:W-:-:S04]  /*73f0*/  IMAD.U32 R0, R0, 0x10000, RZ ;  /* 0x0001000000007824 */ /* 0x008fc800078e00ff */
[----:B------:R-:W-:-:S04]  /*7400*/  FMUL.FTZ R0, R0, 1 ;  /* 0x3f80000000007820 */ /* 0x000fc80000410000 */
[----:B------:R0:W1:Y:S01]  /*7410*/  F2F.F64.F32 R2, R0 ;  /* 0x0000000000027310 */ /* 0x0000620000201800 */
[----:B------:R-:W-:Y:S05]  /*7420*/  BRA `(.L_x_6116) ;  /* 0x0000000400b87947 */ /* 0x000fea0003800000 */
.L_x_6123:
        /* <DEDUP_REMOVED lines=8> */
[----:B------:R-:W3:Y:S02]  /*74b0*/  LDG.E.U16 R2, desc[UR36][R4.64] ;  /* 0x0000002404027981 */ /* 0x000ee4000c1e1500 */
[----:B---3--:R-:W0:Y:S01]  /*74c0*/  I2F.F64.U16 R2, R2 ;  /* 0x0000000200027312 */ /* 0x008e220000101800 */
[----:B------:R-:W-:Y:S05]  /*74d0*/  BRA `(.L_x_6116) ;  /* 0x00000004008c7947 */ /* 0x000fea0003800000 */
.L_x_6130:
[----:B------:R-:W3:Y:S01]  /*74e0*/  LDG.E.U8 R2, desc[UR36][R4.64] ;  /* 0x0000002404027981 */ /* 0x000ee2000c1e1100 */
[----:B------:R-:W-:Y:S01]  /*74f0*/  BSSY B0, `(.L_x_6131) ;  /* 0x0000018000007945 */ /* 0x000fe20003800000 */
[----:B------:R-:W-:Y:S01]  /*7500*/  IMAD.MOV.U32 R0, RZ, RZ, RZ ;  /* 0x000000ffff007224 */ /* 0x000fe200078e00ff */
[----:B---3--:R-:W-:-:S13]  /*7510*/  ISETP.NE.AND P0, PT, R2, RZ, PT ;  /* 0x000000ff0200720c */ /* 0x008fda0003f05270 */
        /* <DEDUP_REMOVED lines=17> */
.L_x_6134:
[----:B------:R-:W-:Y:S05]  /*7630*/  BSYNC B1 ;  /* 0x0000000000017941 */ /* 0x000fea0003800000 */
.L_x_6133:
[----:B------:R-:W-:Y:S01]  /*7640*/  LEA R3, R0, 0x3b800000, 0x17 ;  /* 0x3b80000000037811 */ /* 0x000fe200078eb8ff */
[----:B------:R-:W-:-:S05]  /*7650*/  IMAD.SHL.U32 R0, R2, 0x100000, RZ ;  /* 0x0010000002007824 */ /* 0x000fca00078e00ff */
[----:B------:R-:W-:-:S07]  /*7660*/  LOP3.LUT R0, R3, R0, R4, 0xfe, !PT ;  /* 0x0000000003007212 */ /* 0x000fce00078efe04 */
.L_x_6132:
[----:B------:R-:W-:Y:S05]  /*7670*/  BSYNC B0 ;  /* 0x0000000000007941 */ /* 0x000fea0003800000 */
.L_x_6131:
[----:B------:R-:W-:-:S04]  /*7680*/  FMUL.FTZ R0, R0, 1 ;  /* 0x3f80000000007820 */ /* 0x000fc80000410000 */
[----:B------:R0:W1:Y:S01]  /*7690*/  F2F.F64.F32 R2, R0 ;  /* 0x0000000000027310 */ /* 0x0000620000201800 */
[----:B------:R-:W-:Y:S05]  /*76a0*/  BRA `(.L_x_6116) ;  /* 0x0000000400187947 */ /* 0x000fea0003800000 */
.L_x_6129:
[----:B------:R-:W3:Y:S01]  /*76b0*/  LDG.E.U8 R2, desc[UR36][R4.64] ;  /* 0x0000002404027981 */ /* 0x000ee2000c1e1100 */
[----:B------:R-:W-:Y:S01]  /*76c0*/  BSSY B0, `(.L_x_6135) ;  /* 0x0000018000007945 */ /* 0x000fe20003800000 */
[----:B------:R-:W-:Y:S01]  /*76d0*/  HFMA2.MMA R0, -RZ, RZ, 0, 0 ;  /* 0x00000000ff007435 */ /* 0x000fe200000001ff */
        /* <DEDUP_REMOVED lines=18> */
.L_x_6138:
[----:B------:R-:W-:Y:S05]  /*7800*/  BSYNC B1 ;  /* 0x0000000000017941 */ /* 0x000fea0003800000 */
.L_x_6137:
[----:B------:R-:W-:Y:S01]  /*7810*/  LEA R3, R0, 0x37800000, 0x17 ;  /* 0x3780000000037811 */ /* 0x000fe200078eb8ff */
[----:B------:R-:W-:-:S05]  /*7820*/  IMAD.SHL.U32 R0, R2, 0x200000, RZ ;  /* 0x0020000002007824 */ /* 0x000fca00078e00ff */
[----:B------:R-:W-:-:S07]  /*7830*/  LOP3.LUT R0, R3, R0, R4, 0xfe, !PT ;  /* 0x0000000003007212 */ /* 0x000fce00078efe04 */
.L_x_6136:
[----:B------:R-:W-:Y:S05]  /*7840*/  BSYNC B0 ;  /* 0x0000000000007941 */ /* 0x000fea0003800000 */
.L_x_6135:
[----:B------:R-:W-:-:S04]  /*7850*/  FMUL.FTZ R0, R0, 1 ;  /* 0x3f80000000007820 */ /* 0x000fc80000410000 */
[----:B------:R0:W1:Y:S01]  /*7860*/  F2F.F64.F32 R2, R0 ;  /* 0x0000000000027310 */ /* 0x0000620000201800 */
[----:B------:R-:W-:Y:S05]  /*7870*/  BRA `(.L_x_6116) ;  /* 0x0000000000a47947 */ /* 0x000fea0003800000 */
.L_x_6128:
[----:B------:R-:W-:-:S13]  /*7880*/  ISETP.NE.AND P0, PT, R0, 0x1c, PT ;  /* 0x0000001c0000780c */ /* 0x000fda0003f05270 */
[----:B------:R-:W-:Y:S05]  /*7890*/  @!P0 BRA `(.L_x_6139) ;  /* 0x0000000000948947 */ /* 0x000fea0003800000 */
[----:B------:R-:W-:-:S13]  /*78a0*/  ISETP.NE.AND P0, PT, R0, 0x1d, PT ;  /* 0x0000001d0000780c */ /* 0x000fda0003f05270 */
[----:B------:R-:W-:Y:S05]  /*78b0*/  @!P0 BRA `(.L_x_6140) ;  /* 0x0000000000808947 */ /* 0x000fea0003800000 */
[----:B------:R-:W-:-:S13]  /*78c0*/  ISETP.NE.AND P0, PT, R0, 0x2c, PT ;  /* 0x0000002c0000780c */ /* 0x000fda0003f05270 */
[----:B------:R-:W-:Y:S05]  /*78d0*/  @P0 BRA `(.L_x_6115) ;  /* 0x0000000000300947 */ /* 0x000fea0003800000 */
[----:B------:R-:W3:Y:S01]  /*78e0*/  LDG.E.U8 R4, desc[UR36][R4.64] ;  /* 0x0000002404047981 */ /* 0x000ee2000c1e1100 */
[----:B------:R-:W-:Y:S01]  /*78f0*/  BSSY B0, `(.L_x_6141) ;  /* 0x0000007000007945 */ /* 0x000fe20003800000 */
[----:B------:R-:W-:Y:S01]  /*7900*/  IMAD.MOV.U32 R0, RZ, RZ, 0x400000 ;  /* 0x00400000ff007424 */ /* 0x000fe200078e00ff */
[----:B---3--:R-:W-:-:S13]  /*7910*/  ISETP.NE.AND P0, PT, R4, RZ, PT ;  /* 0x000000ff0400720c */ /* 0x008fda0003f05270 */
[----:B------:R-:W-:Y:S05]  /*7920*/  @!P0 BRA `(.L_x_6142) ;  /* 0x00000000000c8947 */ /* 0x000fea0003800000 */
[----:B------:R-:W-:-:S13]  /*7930*/  ISETP.NE.AND P0, PT, R4, 0xff, PT ;  /* 0x000000ff0400780c */ /* 0x000fda0003f05270 */
[----:B------:R-:W-:Y:S02]  /*7940*/  @!P0 IMAD.MOV.U32 R0, RZ, RZ, 0x7f800001 ;  /* 0x7f800001ff008424 */ /* 0x000fe400078e00ff */
[----:B------:R-:W-:-:S07]  /*7950*/  @P0 IMAD.SHL.U32 R0, R4, 0x800000, RZ ;  /* 0x0080000004000824 */ /* 0x000fce00078e00ff */
.L_x_6142:
[----:B------:R-:W-:Y:S05]  /*7960*/  BSYNC B0 ;  /* 0x0000000000007941 */ /* 0x000fea0003800000 */
.L_x_6141:
[----:B------:R-:W-:-:S04]  /*7970*/  FMUL.FTZ R0, R0, 1 ;  /* 0x3f80000000007820 */ /* 0x000fc80000410000 */
[----:B------:R0:W1:Y:S01]  /*7980*/  F2F.F64.F32 R2, R0 ;  /* 0x0000000000027310 */ /* 0x0000620000201800 */
[----:B------:R-:W-:Y:S05]  /*7990*/  BRA `(.L_x_6116) ;  /* 0x00000000005c7947 */ /* 0x000fea0003800000 */
.L_x_6115:
        /* <DEDUP_REMOVED lines=16> */
.L_x_6143:
[----:B------:R-:W-:Y:S01]  /*7aa0*/  IMAD.MOV.U32 R3, RZ, RZ, RZ ;  /* 0x000000ffff037224 */ /* 0x000fe200078e00ff */
[----:B------:R-:W-:Y:S06]  /*7ab0*/  BRA `(.L_x_6116) ;  /* 0x0000000000147947 */ /* 0x000fec0003800000 */
.L_x_6140:
[----:B------:R-:W3:Y:S02]  /*7ac0*/  LDG.E.64 R2, desc[UR36][R4.64] ;  /* 0x0000002404027981 */ /* 0x000ee4000c1e1b00 */
[----:B---3--:R-:W0:Y:S01]  /*7ad0*/  I2F.F64.U64 R2, R2 ;  /* 0x0000000200027312 */ /* 0x008e220000301800 */
[----:B------:R-:W-:Y:S05]  /*7ae0*/  BRA `(.L_x_6116) ;  /* 0x0000000000087947 */ /* 0x000fea0003800000 */
.L_x_6139:
[----:B------:R-:W3:Y:S02]  /*7af0*/  LDG.E R2, desc[UR36][R4.64] ;  /* 0x0000002404027981 */ /* 0x000ee4000c1e1900 */
[----:B---3--:R-:W0:Y:S02]  /*7b00*/  I2F.F64.U32 R2, R2 ;  /* 0x0000000200027312 */ /* 0x008e240000201800 */
.L_x_6116:
[----:B01-3--:R-:W0:Y:S01]  /*7b10*/  LDC.U8 R2, c[0x0][0x491] ;  /* 0x00012440ff027b82 */ /* 0x00be220000000000 */
[----:B--2-45:R-:W-:Y:S01]  /*7b20*/  LOP3.LUT R5, R19, 0x80000000, R3, 0xb8, !PT ;  /* 0x8000000013057812 */ /* 0x034fe200078eb803 */
        /* <DEDUP_REMOVED lines=15> */
.L_x_6147:
[----:B------:R-:W0:Y:S02]  /*7c20*/  F2I.S64.F64.TRUNC R4, R4 ;  /* 0x0000000400047311 */ /* 0x000e24000030d900 */
[----:B0-----:R-:W-:-:S05]  /*7c30*/  IMAD.MOV.U32 R3, RZ, RZ, R4 ;  /* 0x000000ffff037224 */ /* 0x001fca00078e0004 */
[----:B------:R0:W-:Y:S01]  /*7c40*/  STG.E.U8 desc[UR36][R16.64], R3 ;  /* 0x0000000310007986 */ /* 0x0001e2000c101124 */
[----:B------:R-:W-:Y:S05]  /*7c50*/  BRA `(.L_x_6149) ;  /* 0x0000000c00f87947 */ /* 0x000fea0003800000 */
.L_x_6146:
        /* <DEDUP_REMOVED lines=9> */
.L_x_6151:
[----:B------:R-:W0:Y:S02]  /*7cf0*/  F2I.F64.TRUNC R5, R4 ;  /* 0x0000000400057311 */ /* 0x000e24000030d100 */
[----:B0-----:R3:W-:Y:S01]  /*7d00*/  STG.E desc[UR36][R16.64], R5 ;  /* 0x0000000510007986 */ /* 0x0017e2000c101924 */
[----:B------:R-:W-:Y:S05]  /*7d10*/  BRA `(.L_x_6149) ;  /* 0x0000000c00c87947 */ /* 0x000fea0003800000 */
.L_x_6150:
[----:B------:R-:W0:Y:S02]  /*7d20*/  F2I.F64.TRUNC R5, R4 ;  /* 0x0000000400057311 */ /* 0x000e24000030d100 */
[----:B0-----:R2:W-:Y:S01]  /*7d30*/  STG.E.U16 desc[UR36][R16.64], R5 ;  /* 0x0000000510007986 */ /* 0x0015e2000c101524 */
[----:B------:R-:W-:Y:S05]  /*7d40*/  BRA `(.L_x_6149) ;  /* 0x0000000c00bc7947 */ /* 0x000fea0003800000 */
.L_x_6145:
        /* <DEDUP_REMOVED lines=13> */
.L_x_6153:
        /* <DEDUP_REMOVED lines=8> */
.L_x_6152:
        /* <DEDUP_REMOVED lines=10> */
[----:B------:R-:W-:-:S13]  /*7f40*/  IMAD.MOV.U32 R3, RZ, RZ, RZ ;  /* 0x000000ffff037224 */ /* 0x000fda00078e00ff */
[----:B0-----:R-:W-:-:S05]  /*7f50*/  @!P0 FMUL R2, R2, 1.175494350822287508e-38 ;  /* 0x0080000002028820 */ /* 0x001fca0000400000 */
[----:B------:R0:W-:Y:S01]  /*7f60*/  STG.E.64 desc[UR36][R16.64], R2 ;  /* 0x0000000210007986 */ /* 0x0001e2000c101b24 */
[----:B------:R-:W-:Y:S05]  /*7f70*/  BRA `(.L_x_6149) ;  /* 0x0000000c00307947 */ /* 0x000fea0003800000 */
.L_x_6155:
        /* <DEDUP_REMOVED lines=9> */
.L_x_6154:
[----:B------:R0:W-:Y:S01]  /*8010*/  STG.E.64 desc[UR36][R16.64], R4 ;  /* 0x0000000410007986 */ /* 0x0001e2000c101b24 */
[----:B------:R-:W-:Y:S05]  /*8020*/  BRA `(.L_x_6149) ;  /* 0x0000000c00047947 */ /* 0x000fea0003800000 */
.L_x_6144:
        /* <DEDUP_REMOVED lines=12> */
.L_x_6158:
[----:B------:R-:W-:-:S05]  /*80f0*/  CS2R R6, SRZ ;  /* 0x0000000000067805 */ /* 0x000fca000001ff00 */
[----:B------:R0:W-:Y:S01]  /*8100*/  STG.E.128 desc[UR36][R16.64], R4 ;  /* 0x0000000410007986 */ /* 0x0001e2000c101d24 */
[----:B------:R-:W-:Y:S05]  /*8110*/  BRA `(.L_x_6149) ;  /* 0x0000000800c87947 */ /* 0x000fea0003800000 */
.L_x_6157:
        /* <DEDUP_REMOVED lines=15> */
[----:B------:R-:W-:Y:S02]  /*8210*/  SHF.R.U32.HI R3, RZ, 0x18, R0 ;  /* 0x00000018ff037819 */ /* 0x000fe40000011600 */
[----:B------:R-:W-:-:S09]  /*8220*/  MOV R0, 0x7f ;  /* 0x0000007f00007802 */ /* 0x000fd20000000f00 */
        /* <DEDUP_REMOVED lines=8> */
.L_x_6162:
[----:B------:R-:W-:Y:S05]  /*82b0*/  BSYNC B0 ;  /* 0x0000000000007941 */ /* 0x000fea0003800000 */
.L_x_6161:
[----:B------:R-:W-:-:S05]  /*82c0*/  LOP3.LUT R3, R0, R3, RZ, 0xfc, !PT ;  /* 0x0000000300037212 */ /* 0x000fca00078efcff */
[----:B------:R0:W-:Y:S01]  /*82d0*/  STG.E.U8 desc[UR36][R16.64], R3 ;  /* 0x0000000310007986 */ /* 0x0001e2000c101124 */
[----:B------:R-:W-:Y:S05]  /*82e0*/  BRA `(.L_x_6149) ;  /* 0x0000000800547947 */ /* 0x000fea0003800000 */
.L_x_6160:
        /* <DEDUP_REMOVED lines=17> */
.L_x_6164:
[----:B------:R-:W-:Y:S01]  /*8400*/  IMAD.MOV.U32 R0, RZ, RZ, 0x7f ;  /* 0x0000007fff007424 */ /* 0x000fe200078e00ff */
[----:B------:R-:W-:-:S04]  /*8410*/  ISETP.GT.U32.AND P0, PT, R2, 0x7f800000, PT ;  /* 0x7f8000000200780c */ /* 0x000fc80003f04070 */
[----:B------:R-:W-:-:S09]  /*8420*/  SEL R0, R0, 0x7c, P0 ;  /* 0x0000007c00007807 */ /* 0x000fd20000000000 */
.L_x_6165:
[----:B------:R-:W-:Y:S05]  /*8430*/  BSYNC B0 ;  /* 0x0000000000007941 */ /* 0x000fea0003800000 */
.L_x_6163:
[----:B------:R-:W-:-:S04]  /*8440*/  LOP3.LUT R2, R3, 0x80000000, RZ, 0xc0, !PT ;  /* 0x8000000003027812 */ /* 0x000fc800078ec0ff */
[----:B------:R-:W-:-:S04]  /*8450*/  SHF.R.U32.HI R3, RZ, 0x18, R2 ;  /* 0x00000018ff037819 */ /* 0x000fc80000011602 */
[----:B------:R-:W-:-:S05]  /*8460*/  LOP3.LUT R3, R0, R3, RZ, 0xfc, !PT ;  /* 0x0000000300037212 */ /* 0x000fca00078efcff */
[----:B------:R0:W-:Y:S01]  /*8470*/  STG.E.U8 desc[UR36][R16.64], R3 ;  /* 0x0000000310007986 */ /* 0x0001e2000c101124 */
[----:B------:R-:W-:Y:S05]  /*8480*/  BRA `(.L_x_6149) ;  /* 0x0000000400ec7947 */ /* 0x000fea0003800000 */
.L_x_6159:
        /* <DEDUP_REMOVED lines=8> */
.L_x_6156:
        /* <DEDUP_REMOVED lines=11> */
.L_x_6168:
        /* <DEDUP_REMOVED lines=21> */
.L_x_6171:
[----:B------:R-:W-:-:S04]  /*8710*/  LOP3.LUT R2, R3, 0x80000000, RZ, 0xc0, !PT ;  /* 0x8000000003027812 */ /* 0x000fc800078ec0ff */
[----:B------:R-:W-:-:S04]  /*8720*/  SHF.R.U32.HI R3, RZ, 0x18, R2 ;  /* 0x00000018ff037819 */ /* 0x000fc80000011602 */
[----:B------:R-:W-:-:S04]  /*8730*/  LOP3.LUT R0, R0, R3, RZ, 0xfc, !PT ;  /* 0x0000000300007212 */ /* 0x000fc800078efcff */
[----:B------:R-:W-:-:S07]  /*8740*/  PRMT R8, R0, 0x7610, R8 ;  /* 0x0000761000087816 */ /* 0x000fce0000000008 */
.L_x_6170:
[----:B------:R-:W-:Y:S05]  /*8750*/  BSYNC B0 ;  /* 0x0000000000007941 */ /* 0x000fea0003800000 */
.L_x_6169:
[----:B------:R0:W-:Y:S01]  /*8760*/  STG.E.U8 desc[UR36][R16.64], R8 ;  /* 0x0000000810007986 */ /* 0x0001e2000c101124 */
[----:B------:R-:W-:Y:S05]  /*8770*/  BRA `(.L_x_6149) ;  /* 0x0000000400307947 */ /* 0x000fea0003800000 */
.L_x_6167:
        /* <DEDUP_REMOVED lines=21> */
.L_x_6174:
[----:B------:R-:W-:-:S04]  /*88d0*/  LOP3.LUT R2, R3, 0x80000000, RZ, 0xc0, !PT ;  /* 0x8000000003027812 */ /* 0x000fc800078ec0ff */
[----:B------:R-:W-:-:S04]  /*88e0*/  SHF.R.U32.HI R3, RZ, 0x18, R2 ;  /* 0x00000018ff037819 */ /* 0x000fc80000011602 */
[----:B------:R-:W-:-:S04]  /*88f0*/  LOP3.LUT R0, R0, R3, RZ, 0xfc, !PT ;  /* 0x0000000300007212 */ /* 0x000fc800078efcff */
[----:B------:R-:W-:-:S07]  /*8900*/  PRMT R8, R0, 0x7610, R8 ;  /* 0x0000761000087816 */ /* 0x000fce0000000008 */
.L_x_6173:
[----:B------:R-:W-:Y:S05]  /*8910*/  BSYNC B0 ;  /* 0x0000000000007941 */ /* 0x000fea0003800000 */
.L_x_6172:
[----:B------:R0:W-:Y:S01]  /*8920*/  STG.E.U8 desc[UR36][R16.64], R8 ;  /* 0x0000000810007986 */ /* 0x0001e2000c101124 */
[----:B------:R-:W-:Y:S05]  /*8930*/  BRA `(.L_x_6149) ;  /* 0x0000000000c07947 */ /* 0x000fea0003800000 */
.L_x_6166:
        /* <DEDUP_REMOVED lines=26> */
.L_x_6148:
        /* <DEDUP_REMOVED lines=16> */
.L_x_6177:
[----:B------:R-:W-:Y:S05]  /*8be0*/  BRA `(.L_x_6149) ;  /* 0x0000000000147947 */ /* 0x000fea0003800000 */
.L_x_6176:
[----:B------:R-:W0:Y:S02]  /*8bf0*/  F2I.U64.F64.TRUNC R4, R4 ;  /* 0x0000000400047311 */ /* 0x000e24000030d800 */
[----:B0-----:R0:W-:Y:S01]  /*8c00*/  STG.E.64 desc[UR36][R16.64], R4 ;  /* 0x0000000410007986 */ /* 0x0011e2000c101b24 */
[----:B------:R-:W-:Y:S05]  /*8c10*/  BRA `(.L_x_6149) ;  /* 0x0000000000087947 */ /* 0x000fea0003800000 */
.L_x_6175:
[----:B------:R-:W0:Y:S02]  /*8c20*/  F2I.U32.F64.TRUNC R5, R4 ;  /* 0x0000000400057311 */ /* 0x000e24000030d000 */
[----:B0-----:R0:W-:Y:S02]  /*8c30*/  STG.E desc[UR36][R16.64], R5 ;  /* 0x0000000510007986 */ /* 0x0011e4000c101924 */
.L_x_6149:
[----:B------:R-:W-:-:S07]  /*8c40*/  VIADD R23, R23, 0x80 ;  /* 0x0000008017177836 */ /* 0x000fce0000000000 */
.L_x_6076:
[----:B------:R-:W-:Y:S05]  /*8c50*/  BSYNC B6 ;  /* 0x0000000000067941 */ /* 0x000fea0003800000 */
.L_x_6075:
[----:B------:R-:W-:Y:S01]  /*8c60*/  ULDC UR4, c[0x0][0x210] ;  /* 0x0000840000047ab9 */ /* 0x000fe20000000800 */
[----:B------:R-:W-:Y:S01]  /*8c70*/  BSSY B6, `(.L_x_6178) ;  /* 0x000045d000067945 */ /* 0x000fe20003800000 */
[----:B------:R-:W-:-:S13]  /*8c80*/  ISETP.GE.AND P0, PT, R23, UR4, PT ;  /* 0x0000000417007c0c */ /* 0x000fda000bf06270 */
[----:B------:R-:W-:Y:S05]  /*8c90*/  @P0 BRA `(.L_x_6179) ;  /* 0x0000004400680947 */ /* 0x000fea0003800000 */
[----:B0-----:R-:W0:Y:S01]  /*8ca0*/  LDC R6, c[0x0][0x218] ;  /* 0x00008600ff067b82 */ /* 0x001e220000000800 */
[----:B------:R-:W-:Y:S01]  /*8cb0*/  HFMA2.MMA R0, -RZ, RZ, 0, 0 ;  /* 0x00000000ff007435 */ /* 0x000fe200000001ff */
        /* <DEDUP_REMOVED lines=352> */
.L_x_6180:
        /* <DEDUP_REMOVED lines=21> */
.L_x_6184:
[----:B------:R-:W2:Y:S02]  /*a410*/  LDG.E.U8 R2, desc[UR36][R2.64] ;  /* 0x0000002402027981 */ /* 0x000ea4000c1e1100 */
[----:B--2---:R0:W1:Y:S01]  /*a420*/  I2F.F64.U16 R18, R2 ;  /* 0x0000000200127312 */ /* 0x0040620000101800 */
[----:B------:R-:W-:Y:S05]  /*a430*/  BRA `(.L_x_6186) ;  /* 0x0000000c00707947 */ /* 0x000fea0003800000 */
.L_x_6183:
        /* <DEDUP_REMOVED lines=9> */
.L_x_6188:
[----:B------:R-:W2:Y:S02]  /*a4d0*/  LDG.E R2, desc[UR36][R2.64] ;  /* 0x0000002402027981 */ /* 0x000ea4000c1e1900 */
[----:B--2---:R0:W1:Y:S01]  /*a4e0*/  I2F.F64 R18, R2 ;  /* 0x0000000200127312 */ /* 0x0040620000201c00 */
[----:B------:R-:W-:Y:S05]  /*a4f0*/  BRA `(.L_x_6186) ;  /* 0x0000000c00407947 */ /* 0x000fea0003800000 */
.L_x_6187:
[----:B------:R-:W2:Y:S02]  /*a500*/  LDG.E.U16 R2, desc[UR36][R2.64] ;  /* 0x0000002402027981 */ /* 0x000ea4000c1e1500 */
[----:B--2---:R0:W1:Y:S01]  /*a510*/  I2F.F64.S16 R18, R2 ;  /* 0x0000000200127312 */ /* 0x0040620000101c00 */
[----:B------:R-:W-:Y:S05]  /*a520*/  BRA `(.L_x_6186) ;  /* 0x0000000c00347947 */ /* 0x000fea0003800000 */
.L_x_6182:
        /* <DEDUP_REMOVED lines=10> */
.L_x_6190:
[----:B------:R-:W2:Y:S02]  /*a5d0*/  LDG.E.U16 R0, desc[UR36][R2.64] ;  /* 0x0000002402007981 */ /* 0x000ea4000c1e1500 */
[----:B--2---:R-:W-:-:S05]  /*a5e0*/  HADD2.F32 R0, -RZ, R0.H0_H0 ;  /* 0x20000000ff007230 */ /* 0x004fca0000004100 */
[----:B------:R-:W-:-:S04]  /*a5f0*/  FMUL.FTZ R0, R0, 1 ;  /* 0x3f80000000007820 */ /* 0x000fc80000410000 */
[----:B------:R1:W2:Y:S01]  /*a600*/  F2F.F64.F32 R18, R0 ;  /* 0x0000000000127310 */ /* 0x0002a20000201800 */
[----:B------:R-:W-:Y:S05]  /*a610*/  BRA `(.L_x_6186) ;  /* 0x0000000800f87947 */ /* 0x000fea0003800000 */
.L_x_6189:
        /* <DEDUP_REMOVED lines=8> */
[----:B------:R-:W4:Y:S01]  /*a6a0*/  F2F.F64.F32 R18, R18 ;  /* 0x0000001200127310 */ /* 0x000f220000201800 */
[----:B------:R-:W-:Y:S05]  /*a6b0*/  BRA `(.L_x_6186) ;  /* 0x0000000800d07947 */ /* 0x000fea0003800000 */
.L_x_6192:
[----:B------:R-:W2:Y:S02]  /*a6c0*/  LDG.E.U16 R2, desc[UR36][R2.64] ;  /* 0x0000002402027981 */ /* 0x000ea4000c1e1500 */
[----:B--2---:R-:W-:-:S05]  /*a6d0*/  HADD2.F32 R0, -RZ, R2.H0_H0 ;  /* 0x20000002ff007230 */ /* 0x004fca0000004100 */
[----:B------:R-:W-:-:S04]  /*a6e0*/  FMUL.FTZ R0, R0, 1 ;  /* 0x3f80000000007820 */ /* 0x000fc80000410000 */
[----:B------:R0:W1:Y:S01]  /*a6f0*/  F2F.F64.F32 R18, R0 ;  /* 0x0000000000127310 */ /* 0x0000620000201800 */
[----:B------:R-:W-:Y:S05]  /*a700*/  BRA `(.L_x_6186) ;  /* 0x0000000800bc7947 */ /* 0x000fea0003800000 */
.L_x_6191:
[----:B------:R3:W5:Y:S01]  /*a710*/  LDG.E.64 R18, desc[UR36][R2.64] ;  /* 0x0000002402127981 */ /* 0x000762000c1e1b00 */
[----:B------:R-:W-:Y:S05]  /*a720*/  BRA `(.L_x_6186) ;  /* 0x0000000800b47947 */ /* 0x000fea0003800000 */
.L_x_6181:
        /* <DEDUP_REMOVED lines=13> */
.L_x_6195:
[----:B------:R0:W5:Y:S01]  /*a800*/  LDG.E.64 R18, desc[UR36][R2.64] ;  /* 0x0000002402127981 */ /* 0x000162000c1e1b00 */
[----:B------:R-:W-:Y:S05]  /*a810*/  BRA `(.L_x_6186) ;  /* 0x0000000800787947 */ /* 0x000fea0003800000 */
.L_x_6194:
        /* <DEDUP_REMOVED lines=28> */
.L_x_6197:
[----:B------:R-:W2:Y:S02]  /*a9e0*/  LDG.E.U8 R2, desc[UR36][R2.64] ;  /* 0x0000002402027981 */ /* 0x000ea4000c1e1100 */
[C---:B--2---:R-:W-:Y:S01]  /*a9f0*/  IMAD.SHL.U32 R0, R2.reuse, 0x2000000, RZ ;  /* 0x0200000002007824 */ /* 0x044fe200078e00ff */
[----:B------:R-:W-:-:S04]  /*aa00*/  SHF.L.U32 R5, R2, 0x18, RZ ;  /* 0x0000001802057819 */ /* 0x000fc800000006ff */
        /* <DEDUP_REMOVED lines=12> */
.L_x_6196:
[----:B------:R-:W2:Y:S02]  /*aad0*/  LDG.E.U16 R0, desc[UR36][R2.64] ;  /* 0x0000002402007981 */ /* 0x000ea4000c1e1500 */
[----:B--2---:R-:W-:-:S04]  /*aae0*/  IMAD.U32 R0, R0, 0x10000, RZ ;  /* 0x0001000000007824 */ /* 0x004fc800078e00ff */
[----:B------:R-:W-:-:S04]  /*aaf0*/  FMUL.FTZ R0, R0, 1 ;  /* 0x3f80000000007820 */ /* 0x000fc80000410000 */
[----:B------:R0:W1:Y:S01]  /*ab00*/  F2F.F64.F32 R18, R0 ;  /* 0x0000000000127310 */ /* 0x0000620000201800 */
[----:B------:R-:W-:Y:S05]  /*ab10*/  BRA `(.L_x_6186) ;  /* 0x0000000400b87947 */ /* 0x000fea0003800000 */
.L_x_6193:
        /* <DEDUP_REMOVED lines=11> */
.L_x_6200:
        /* <DEDUP_REMOVED lines=21> */
.L_x_6204:
[----:B------:R-:W-:Y:S05]  /*ad20*/  BSYNC B1 ;  /* 0x0000000000017941 */ /* 0x000fea0003800000 */
.L_x_6203:
[----:B------:R-:W-:Y:S01]  /*ad30*/  LEA R3, R0, 0x3b800000, 0x17 ;  /* 0x3b80000000037811 */ /* 0x000fe200078eb8ff */
[----:B------:R-:W-:-:S05]  /*ad40*/  IMAD.SHL.U32 R0, R2, 0x100000, RZ ;  /* 0x0010000002007824 */ /* 0x000fca00078e00ff */
[----:B------:R-:W-:-:S07]  /*ad50*/  LOP3.LUT R0, R3, R0, R4, 0xfe, !PT ;  /* 0x0000000003007212 */ /* 0x000fce00078efe04 */
.L_x_6202:
[----:B------:R-:W-:Y:S05]  /*ad60*/  BSYNC B0 ;  /* 0x0000000000007941 */ /* 0x000fea0003800000 */
.L_x_6201:
[----:B------:R-:W-:-:S04]  /*ad70*/  FMUL.FTZ R0, R0, 1 ;  /* 0x3f80000000007820 */ /* 0x000fc80000410000 */
[----:B------:R0:W1:Y:S01]  /*ad80*/  F2F.F64.F32 R18, R0 ;  /* 0x0000000000127310 */ /* 0x0000620000201800 */
[----:B------:R-:W-:Y:S05]  /*ad90*/  BRA `(.L_x_6186) ;  /* 0x0000000400187947 */ /* 0x000fea0003800000 */
.L_x_6199:
        /* <DEDUP_REMOVED lines=21> */
.L_x_6208:
[----:B------:R-:W-:Y:S05]  /*aef0*/  BSYNC B1 ;  /* 0x0000000000017941 */ /* 0x000fea0003800000 */
.L_x_6207:
[----:B------:R-:W-:Y:S01]  /*af00*/  LEA R3, R0, 0x37800000, 0x17 ;  /* 0x3780000000037811 */ /* 0x000fe200078eb8ff */
[----:B------:R-:W-:-:S05]  /*af10*/  IMAD.SHL.U32 R0, R2, 0x200000, RZ ;  /* 0x0020000002007824 */ /* 0x000fca00078e00ff */
[----:B------:R-:W-:-:S07]  /*af20*/  LOP3.LUT R0, R3, R0, R4, 0xfe, !PT ;  /* 0x0000000003007212 */ /* 0x000fce00078efe04 */
.L_x_6206:
[----:B------:R-:W-:Y:S05]  /*af30*/  BSYNC B0 ;  /* 0x0000000000007941 */ /* 0x000fea0003800000 */
.L_x_6205:
[----:B------:R-:W-:-:S04]  /*af40*/  FMUL.FTZ R0, R0, 1 ;  /* 0x3f80000000007820 */ /* 0x000fc80000410000 */
[----:B------:R0:W1:Y:S01]  /*af50*/  F2F.F64.F32 R18, R0 ;  /* 0x0000000000127310 */ /* 0x0000620000201800 */
[----:B------:R-:W-:Y:S05]  /*af60*/  BRA `(.L_x_6186) ;  /* 0x0000000000a47947 */ /* 0x000fea0003800000 */
.L_x_6198:
        /* <DEDUP_REMOVED lines=14> */
.L_x_6212:
[----:B------:R-:W-:Y:S05]  /*b050*/  BSYNC B0 ;  /* 0x0000000000007941 */ /* 0x000fea0003800000 */
.L_x_6211:
[----:B------:R-:W-:-:S04]  /*b060*/  FMUL.FTZ R0, R0, 1 ;  /* 0x3f80000000007820 */ /* 0x000fc80000410000 */
[----:B------:R0:W1:Y:S01]  /*b070*/  F2F.F64.F32 R18, R0 ;  /* 0x0000000000127310 */ /* 0x0000620000201800 */
[----:B------:R-:W-:Y:S05]  /*b080*/  BRA `(.L_x_6186) ;  /* 0x00000000005c7947 */ /* 0x000fea0003800000 */
.L_x_6185:
[----:B------:R-:W-:Y:S01]  /*b090*/  MOV R2, 0x0 ;  /* 0x0000000000027802 */ /* 0x000fe20000000f00 */
[----:B------:R-:W-:Y:S01]  /*b0a0*/  ULDC.64 UR4, c[0x4][0x128] ;  /* 0x01004a0000047ab9 */ /* 0x000fe20000000a00 */
[----:B------:R-:W-:Y:S01]  /*b0b0*/  ULDC.64 UR6, c[0x4][0x8] ;  /* 0x0100020000067ab9 */ /* 0x000fe20000000a00 */
[----:B------:R-:W-:Y:S01]  /*b0c0*/  IMAD.U32 R4, RZ, RZ, UR4 ;  /* 0x00000004ff047e24 */ /* 0x000fe2000f8e00ff */
[----:B------:R-:W-:Y:S01]  /*b0d0*/  HFMA2.MMA R8, -RZ, RZ, 0, 4.64916229248046875e-06 ;  /* 0x0000004eff087435 */ /* 0x000fe200000001ff */
        /* <DEDUP_REMOVED lines=8> */
[----:B------:R-:W-:-:S07]  /*b160*/  IMAD.MOV.U32 R13, RZ, RZ, RZ ;  /* 0x000000ffff0d7224 */ /* 0x000fce00078e00ff */
[----:B------:R-:W-:-:S07]  /*b170*/  LEPC R20, `(.L_x_6213) ;  /* 0x000000001014794e */ /* 0x000fce0000000000 */
[----:B0-----:R-:W-:Y:S05]  /*b180*/  CALL.ABS.NOINC R2 ;  /* 0x0000000002007343 */ /* 0x001fea0003c00000 */
.L_x_6213:
[----:B------:R-:W-:Y:S01]  /*b190*/  CS2R R18, SRZ ;  /* 0x0000000000127805 */ /* 0x000fe2000001ff00 */
[----:B------:R-:W-:Y:S06]  /*b1a0*/  BRA `(.L_x_6186) ;  /* 0x0000000000147947 */ /* 0x000fec0003800000 */
.L_x_6210:
[----:B------:R-:W2:Y:S02]  /*b1b0*/  LDG.E.64 R18, desc[UR36][R2.64] ;  /* 0x0000002402127981 */ /* 0x000ea4000c1e1b00 */
[----:B--2---:R-:W0:Y:S01]  /*b1c0*/  I2F.F64.U64 R18, R18 ;  /* 0x0000001200127312 */ /* 0x004e220000301800 */
[----:B------:R-:W-:Y:S05]  /*b1d0*/  BRA `(.L_x_6186) ;  /* 0x0000000000087947 */ /* 0x000fea0003800000 */
.L_x_6209:
[----:B------:R-:W2:Y:S02]  /*b1e0*/  LDG.E R2, desc[UR36][R2.64] ;  /* 0x0000002402027981 */ /* 0x000ea4000c1e1900 */
[----:B--2---:R0:W1:Y:S02]  /*b1f0*/  I2F.F64.U32 R18, R2 ;  /* 0x0000000200127312 */ /* 0x0040640000201800 */
.L_x_6186:
[----:B0--3--:R-:W1:Y:S01]  /*b200*/  LDC.U8 R2, c[0x0][0x493] ;  /* 0x000124c0ff027b82 */ /* 0x009e620000000000 */
[----:B------:R-:W-:Y:S02]  /*b210*/  ULDC.64 UR4, c[0x0][0x488] ;  /* 0x0001220000047ab9 */ /* 0x000fe40000000a00 */
[----:B------:R-:W-:-:S05]  /*b220*/  IADD3 R4, P0, R22, UR4, RZ ;  /* 0x0000000416047c10 */ /* 0x000fca000ff1e0ff */
        /* <DEDUP_REMOVED lines=15> */
.L_x_6217:
[----:B------:R-:W3:Y:S02]  /*b320*/  LDG.E.U8 R2, desc[UR36][R4.64] ;  /* 0x0000002404027981 */ /* 0x000ee4000c1e1100 */
[----:B---3--:R-:W0:Y:S01]  /*b330*/  I2F.F64.U16 R2, R2 ;  /* 0x0000000200027312 */ /* 0x008e220000101800 */
[----:B------:R-:W-:Y:S05]  /*b340*/  BRA `(.L_x_6219) ;  /* 0x0000000c006c7947 */ /* 0x000fea0003800000 */
.L_x_6216:
[----:B------:R-:W-:-:S13]  /*b350*/  ISETP.NE.AND P0, PT, R0, 0x2, PT ;  /* 0x000000020000780c */ /* 0x000fda0003f05270 */
[----:B------:R-:W-:Y:S05]  /*b360*/  @!P0 BRA `(.L_x_6220) ;  /* 0x0000000000288947 */ /* 0x000fea0003800000 */
[----:B------:R-:W-:-:S13]  /*b370*/  ISETP.NE.AND P0, PT, R0, 0x3, PT ;  /* 0x000000030000780c */ /* 0x000fda0003f05270 */
[----:B------:R-:W-:Y:S05]  /*b380*/  @!P0 BRA `(.L_x_6221) ;  /* 0x0000000000148947 */ /* 0x000fea0003800000 */
[----:B------:R-:W-:-:S13]  /*b390*/  ISETP.NE.AND P0, PT, R0, 0x4, PT ;  /* 0x000000040000780c */ /* 0x000fda0003f05270 */
[----:B------:R-:W-:Y:S05]  /*b3a0*/  @P0 BRA `(.L_x_6218) ;  /* 0x0000000800f80947 */ /* 0x000fea0003800000 */
[----:B------:R-:W3:Y:S02]  /*b3b0*/  LDG.E.64 R2, desc[UR36][R4.64] ;  /* 0x0000002404027981 */ /* 0x000ee4000c1e1b00 */
[----:B---3--:R-:W0:Y:S01]  /*b3c0*/  I2F.F64.S64 R2, R2 ;  /* 0x0000000200027312 */ /* 0x008e220000301c00 */
[----:B------:R-:W-:Y:S05]  /*b3d0*/  BRA `(.L_x_6219) ;  /* 0x0000000c00487947 */ /* 0x000fea0003800000 */
.L_x_6221:
[----:B------:R-:W3:Y:S02]  /*b3e0*/  LDG.E R2, desc[UR36][R4.64] ;  /* 0x0000002404027981 */ /* 0x000ee4000c1e1900 */
[----:B---3--:R-:W0:Y:S01]  /*b3f0*/  I2F.F64 R2, R2 ;  /* 0x0000000200027312 */ /* 0x008e220000201c00 */
[----:B------:R-:W-:Y:S05]  /*b400*/  BRA `(.L_x_6219) ;  /* 0x0000000c003c7947 */ /* 0x000fea0003800000 */
.L_x_6220:
[----:B------:R-:W3:Y:S02]  /*b410*/  LDG.E.U16 R2, desc[UR36][R4.64] ;  /* 0x0000002404027981 */ /* 0x000ee4000c1e1500 */
[----:B---3--:R-:W0:Y:S01]  /*b420*/  I2F.F64.S16 R2, R2 ;  /* 0x0000000200027312 */ /* 0x008e220000101c00 */
[----:B------:R-:W-:Y:S05]  /*b430*/  BRA `(.L_x_6219) ;  /* 0x0000000c00307947 */ /* 0x000fea0003800000 */
.L_x_6215:
        /* <DEDUP_REMOVED lines=8> */
[----:B------:R-:W3:Y:S01]  /*b4c0*/  F2F.F64.F32 R2, R2 ;  /* 0x0000000200027310 */ /* 0x000ee20000201800 */
[----:B------:R-:W-:Y:S05]  /*b4d0*/  BRA `(.L_x_6219) ;  /* 0x0000000c00087947 */ /* 0x000fea0003800000 */
.L_x_6223:
[----:B------:R-:W3:Y:S02]  /*b4e0*/  LDG.E.U16 R0, desc[UR36][R4.64] ;  /* 0x0000002404007981 */ /* 0x000ee4000c1e1500 */
[----:B---3--:R-:W-:-:S05]  /*b4f0*/  HADD2.F32 R0, -RZ, R0.H0_H0 ;  /* 0x20000000ff007230 */ /* 0x008fca0000004100 */
[----:B------:R-:W-:-:S04]  /*b500*/  FMUL.FTZ R0, R0, 1 ;  /* 0x3f80000000007820 */ /* 0x000fc80000410000 */
[----:B------:R0:W1:Y:S01]  /*b510*/  F2F.F64.F32 R2, R0 ;  /* 0x0000000000027310 */ /* 0x0000620000201800 */
[----:B------:R-:W-:Y:S05]  /*b520*/  BRA `(.L_x_6219) ;  /* 0x0000000800f47947 */ /* 0x000fea0003800000 */
.L_x_6222:
        /* <DEDUP_REMOVED lines=10> */
.L_x_6225:
[----:B------:R-:W3:Y:S02]  /*b5d0*/  LDG.E.U16 R4, desc[UR36][R4.64] ;  /* 0x0000002404047981 */ /* 0x000ee4000c1e1500 */
[----:B---3--:R-:W-:-:S05]  /*b5e0*/  HADD2.F32 R0, -RZ, R4.H0_H0 ;  /* 0x20000004ff007230 */ /* 0x008fca0000004100 */
[----:B------:R-:W-:-:S04]  /*b5f0*/  FMUL.FTZ R0, R0, 1 ;  /* 0x3f80000000007820 */ /* 0x000fc80000410000 */
[----:B------:R0:W1:Y:S01]  /*b600*/  F2F.F64.F32 R2, R0 ;  /* 0x0000000000027310 */ /* 0x0000620000201800 */
[----:B------:R-:W-:Y:S05]  /*b610*/  BRA `(.L_x_6219) ;  /* 0x0000000800b87947 */ /* 0x000fea0003800000 */
.L_x_6224:
[----:B------:R0:W5:Y:S01]  /*b620*/  LDG.E R3, desc[UR36][R4.64+0x4] ;  /* 0x0000042404037981 */ /* 0x000162000c1e1900 */
[----:B------:R-:W-:Y:S05]  /*b630*/  BRA `(.L_x_6219) ;  /* 0x0000000800b07947 */ /* 0x000fea0003800000 */
.L_x_6214:
        /* <DEDUP_REMOVED lines=12> */
.L_x_6228:
[----:B------:R0:W5:Y:S01]  /*b700*/  LDG.E R3, desc[UR36][R4.64+0x4] ;  /* 0x0000042404037981 */ /* 0x000162000c1e1900 */
[----:B------:R-:W-:Y:S05]  /*b710*/  BRA `(.L_x_6219) ;  /* 0x0000000800787947 */ /* 0x000fea0003800000 */
.L_x_6227:
        /* <DEDUP_REMOVED lines=28> */
.L_x_6230:
        /* <DEDUP_REMOVED lines=15> */
.L_x_6229:
[----:B------:R-:W3:Y:S02]  /*b9d0*/  LDG.E.U16 R0, desc[UR36][R4.64] ;  /* 0x0000002404007981 */ /* 0x000ee4000c1e1500 */
[----:B---3--:R-:W-:-:S04]  /*b9e0*/  IMAD.U32 R0, R0, 0x10000, RZ ;  /* 0x0001000000007824 */ /* 0x008fc800078e00ff */
[----:B------:R-:W-:-:S04]  /*b9f0*/  FMUL.FTZ R0, R0, 1 ;  /* 0x3f80000000007820 */ /* 0x000fc80000410000 */
[----:B------:R0:W1:Y:S01]  /*ba00*/  F2F.F64.F32 R2, R0 ;  /* 0x0000000000027310 */ /* 0x0000620000201800 */
[----:B------:R-:W-:Y:S05]  /*ba10*/  BRA `(.L_x_6219) ;  /* 0x0000000400b87947 */ /* 0x000fea0003800000 */
.L_x_6226:
        /* <DEDUP_REMOVED lines=11> */
.L_x_6233:
        /* <DEDUP_REMOVED lines=21> */
.L_x_6237:
[----:B------:R-:W-:Y:S05]  /*bc20*/  BSYNC B1 ;  /* 0x0000000000017941 */ /* 0x000fea0003800000 */
.L_x_6236:
[----:B------:R-:W-:Y:S01]  /*bc30*/  LEA R3, R0, 0x3b800000, 0x17 ;  /* 0x3b80000000037811 */ /* 0x000fe200078eb8ff */
[----:B------:R-:W-:-:S05]  /*bc40*/  IMAD.SHL.U32 R0, R2, 0x100000, RZ ;  /* 0x0010000002007824 */ /* 0x000fca00078e00ff */
[----:B------:R-:W-:-:S07]  /*bc50*/  LOP3.LUT R0, R3, R0, R4, 0xfe, !PT ;  /* 0x0000000003007212 */ /* 0x000fce00078efe04 */
.L_x_6235:
[----:B------:R-:W-:Y:S05]  /*bc60*/  BSYNC B0 ;  /* 0x0000000000007941 */ /* 0x000fea0003800000 */
.L_x_6234:
[----:B------:R-:W-:-:S04]  /*bc70*/  FMUL.FTZ R0, R0, 1 ;  /* 0x3f80000000007820 */ /* 0x000fc80000410000 */
[----:B------:R0:W1:Y:S01]  /*bc80*/  F2F.F64.F32 R2, R0 ;  /* 0x0000000000027310 */ /* 0x0000620000201800 */
[----:B------:R-:W-:Y:S05]  /*bc90*/  BRA `(.L_x_6219) ;  /* 0x0000000400187947 */ /* 0x000fea0003800000 */
.L_x_6232:
        /* <DEDUP_REMOVED lines=12> */
[----:B------:R-:W-:Y:S02]  /*bd60*/  SHF.L.U32 R4, R3, 0x1f, RZ ;  /* 0x0000001f03047819 */ /* 0x000fe400000006ff */
[----:B------:R-:W-:-:S05]  /*bd70*/  SHF.R.U32.HI R0, RZ, 0x2, R0 ;  /* 0x00000002ff007819 */ /* 0x000fca0000011600 */
[----:B------:R-:W-:Y:S05]  /*bd80*/  @P0 BRA `(.L_x_6241) ;  /* 0x0000000000180947 */ /* 0x000fea0003800000 */
[----:B------:R-:W0:Y:S02]  /*bd90*/  FLO.U32 R3, R2 ;  /* 0x0000000200037300 */ /* 0x000e2400000e0000 */
[----:B0-----:R-:W-:-:S04]  /*bda0*/  IADD3 R3, -R3, 0x1f, RZ ;  /* 0x0000001f03037810 */ /* 0x001fc80007ffe1ff */
[----:B------:R-:W-:Y:S01]  /*bdb0*/  IADD3 R0, R0, 0x1e, -R3 ;  /* 0x0000001e00007810 */ /* 0x000fe20007ffe803 */
[----:B------:R-:W-:-:S05]  /*bdc0*/  VIADD R5, R3, 0xffffffe3 ;  /* 0xffffffe303057836 */ /* 0x000fca0000000000 */
[----:B------:R-:W-:-:S04]  /*bdd0*/  SHF.L.U32 R5, R2, R5, RZ ;  /* 0x0000000502057219 */ /* 0x000fc800000006ff */
[----:B------:R-:W-:-:S07]  /*bde0*/  LOP3.LUT R2, R5, 0x3, RZ, 0xc0, !PT ;  /* 0x0000000305027812 */ /* 0x000fce00078ec0ff */
.L_x_6241:
[----:B------:R-:W-:Y:S05]  /*bdf0*/  BSYNC B1 ;  /* 0x0000000000017941 */ /* 0x000fea0003800000 */
.L_x_6240:
[----:B------:R-:W-:Y:S01]  /*be00*/  LEA R3, R0, 0x37800000, 0x17 ;  /* 0x3780000000037811 */ /* 0x000fe200078eb8ff */
[----:B------:R-:W-:-:S05]  /*be10*/  IMAD.SHL.U32 R0, R2, 0x200000, RZ ;  /* 0x0020000002007824 */ /* 0x000fca00078e00ff */
[----:B------:R-:W-:-:S07]  /*be20*/  LOP3.LUT R0, R3, R0, R4, 0xfe, !PT ;  /* 0x0000000003007212 */ /* 0x000fce00078efe04 */
.L_x_6239:
[----:B------:R-:W-:Y:S05]  /*be30*/  BSYNC B0 ;  /* 0x0000000000007941 */ /* 0x000fea0003800000 */
.L_x_6238:
[----:B------:R-:W-:-:S04]  /*be40*/  FMUL.FTZ R0, R0, 1 ;  /* 0x3f80000000007820 */ /* 0x000fc80000410000 */
[----:B------:R0:W1:Y:S01]  /*be50*/  F2F.F64.F32 R2, R0 ;  /* 0x0000000000027310 */ /* 0x0000620000201800 */
[----:B------:R-:W-:Y:S05]  /*be60*/  BRA `(.L_x_6219) ;  /* 0x0000000000a47947 */ /* 0x000fea0003800000 */
.L_x_6231:
        /* <DEDUP_REMOVED lines=14> */
.L_x_6245:
[----:B------:R-:W-:Y:S05]  /*bf50*/  BSYNC B0 ;  /* 0x0000000000007941 */ /* 0x000fea0003800000 */
.L_x_6244:
[----:B------:R-:W-:-:S04]  /*bf60*/  FMUL.FTZ R0, R0, 1 ;  /* 0x3f80000000007820 */ /* 0x000fc80000410000 */
[----:B------:R0:W1:Y:S01]  /*bf70*/  F2F.F64.F32 R2, R0 ;  /* 0x0000000000027310 */ /* 0x0000620000201800 */
[----:B------:R-:W-:Y:S05]  /*bf80*/  BRA `(.L_x_6219) ;  /* 0x00000000005c7947 */ /* 0x000fea0003800000 */
.L_x_6218:
        /* <DEDUP_REMOVED lines=16> */
.L_x_6246:
[----:B------:R-:W-:Y:S01]  /*c090*/  IMAD.MOV.U32 R3, RZ, RZ, RZ ;  /* 0x000000ffff037224 */ /* 0x000fe200078e00ff */
[----:B------:R-:W-:Y:S06]  /*c0a0*/  BRA `(.L_x_6219) ;  /* 0x0000000000147947 */ /* 0x000fec0003800000 */
.L_x_6243:
[----:B------:R-:W3:Y:S02]  /*c0b0*/  LDG.E.64 R2, desc[UR36][R4.64] ;  /* 0x0000002404027981 */ /* 0x000ee4000c1e1b00 */
[----:B---3--:R-:W0:Y:S01]  /*c0c0*/  I2F.F64.U64 R2, R2 ;  /* 0x0000000200027312 */ /* 0x008e220000301800 */
[----:B------:R-:W-:Y:S05]  /*c0d0*/  BRA `(.L_x_6219) ;  /* 0x0000000000087947 */ /* 0x000fea0003800000 */
.L_x_6242:
[----:B------:R-:W3:Y:S02]  /*c0e0*/  LDG.E R2, desc[UR36][R4.64] ;  /* 0x0000002404027981 */ /* 0x000ee4000c1e1900 */
[----:B---3--:R-:W0:Y:S02]  /*c0f0*/  I2F.F64.U32 R2, R2 ;  /* 0x0000000200027312 */ /* 0x008e240000201800 */
.L_x_6219:
        /* <DEDUP_REMOVED lines=17> */
.L_x_6250:
[----:B------:R-:W0:Y:S02]  /*c210*/  F2I.S64.F64.TRUNC R4, R4 ;  /* 0x0000000400047311 */ /* 0x000e24000030d900 */
[----:B0-----:R-:W-:-:S05]  /*c220*/  IMAD.MOV.U32 R3, RZ, RZ, R4 ;  /* 0x000000ffff037224 */ /* 0x001fca00078e0004 */
[----:B------:R0:W-:Y:S01]  /*c230*/  STG.E.U8 desc[UR36][R16.64], R3 ;  /* 0x0000000310007986 */ /* 0x0001e2000c101124 */
[----:B------:R-:W-:Y:S05]  /*c240*/  BRA `(.L_x_6252) ;  /* 0x0000000c00f87947 */ /* 0x000fea0003800000 */
.L_x_6249:
        /* <DEDUP_REMOVED lines=9> */
.L_x_6254:
[----:B------:R-:W0:Y:S02]  /*c2e0*/  F2I.F64.TRUNC R5, R4 ;  /* 0x0000000400057311 */ /* 0x000e24000030d100 */
[----:B0-----:R0:W-:Y:S01]  /*c2f0*/  STG.E desc[UR36][R16.64], R5 ;  /* 0x0000000510007986 */ /* 0x0011e2000c101924 */
[----:B------:R-:W-:Y:S05]  /*c300*/  BRA `(.L_x_6252) ;  /* 0x0000000c00c87947 */ /* 0x000fea0003800000 */
.L_x_6253:
[----:B------:R-:W0:Y:S02]  /*c310*/  F2I.F64.TRUNC R5, R4 ;  /* 0x0000000400057311 */ /* 0x000e24000030d100 */
[----:B0-----:R0:W-:Y:S01]  /*c320*/  STG.E.U16 desc[UR36][R16.64], R5 ;  /* 0x0000000510007986 */ /* 0x0011e2000c101524 */
[----:B------:R-:W-:Y:S05]  /*c330*/  BRA `(.L_x_6252) ;  /* 0x0000000c00bc7947 */ /* 0x000fea0003800000 */
.L_x_6248:
        /* <DEDUP_REMOVED lines=13> */
.L_x_6256:
        /* <DEDUP_REMOVED lines=8> */
.L_x_6255:
        /* <DEDUP_REMOVED lines=14> */
.L_x_6258:
        /* <DEDUP_REMOVED lines=9> */
.L_x_6257:
[----:B------:R0:W-:Y:S01]  /*c600*/  STG.E.64 desc[UR36][R16.64], R4 ;  /* 0x0000000410007986 */ /* 0x0001e2000c101b24 */
[----:B------:R-:W-:Y:S05]  /*c610*/  BRA `(.L_x_6252) ;  /* 0x0000000c00047947 */ /* 0x000fea0003800000 */
.L_x_6247:
        /* <DEDUP_REMOVED lines=12> */
.L_x_6261:
[----:B------:R-:W-:-:S05]  /*c6e0*/  CS2R R6, SRZ ;  /* 0x0000000000067805 */ /* 0x000fca000001ff00 */
[----:B------:R0:W-:Y:S01]  /*c6f0*/  STG.E.128 desc[UR36][R16.64], R4 ;  /* 0x0000000410007986 */ /* 0x0001e2000c101d24 */
[----:B------:R-:W-:Y:S05]  /*c700*/  BRA `(.L_x_6252) ;  /* 0x0000000800c87947 */ /* 0x000fea0003800000 */
.L_x_6260:
        /* <DEDUP_REMOVED lines=25> */
.L_x_6265:
[----:B------:R-:W-:Y:S05]  /*c8a0*/  BSYNC B0 ;  /* 0x0000000000007941 */ /* 0x000fea0003800000 */
.L_x_6264:
[----:B------:R-:W-:-:S05]  /*c8b0*/  LOP3.LUT R3, R0, R3, RZ, 0xfc, !PT ;  /* 0x0000000300037212 */ /* 0x000fca00078efcff */
[----:B------:R0:W-:Y:S01]  /*c8c0*/  STG.E.U8 desc[UR36][R16.64], R3 ;  /* 0x0000000310007986 */ /* 0x0001e2000c101124 */
[----:B------:R-:W-:Y:S05]  /*c8d0*/  BRA `(.L_x_6252) ;  /* 0x0000000800547947 */ /* 0x000fea0003800000 */
.L_x_6263:
        /* <DEDUP_REMOVED lines=14> */
[----:B------:R-:W-:Y:S02]  /*c9c0*/  @P0 SHF.R.U32.HI R0, RZ, 0x15, R0 ;  /* 0x00000015ff000819 */ /* 0x000fe40000011600 */
[----:B------:R-:W-:Y:S01]  /*c9d0*/  @!P0 IADD3 R0, R2, -0x43000000, RZ ;  /* 0xbd00000002008810 */ /* 0x000fe20007ffe0ff */
[----:B------:R-:W-:Y:S06]  /*c9e0*/  BRA `(.L_x_6268) ;  /* 0x00000000000c7947 */ /* 0x000fec0003800000 */
.L_x_6267:
[----:B------:R-:W-:Y:S01]  /*c9f0*/  IMAD.MOV.U32 R0, RZ, RZ, 0x7f ;  /* 0x0000007fff007424 */ /* 0x000fe200078e00ff */
[----:B------:R-:W-:-:S04]  /*ca00*/  ISETP.GT.U32.AND P0, PT, R2, 0x7f800000, PT ;  /* 0x7f8000000200780c */ /* 0x000fc80003f04070 */
[----:B------:R-:W-:-:S09]  /*ca10*/  SEL R0, R0, 0x7c, P0 ;  /* 0x0000007c00007807 */ /* 0x000fd20000000000 */
.L_x_6268:
[----:B------:R-:W-:Y:S05]  /*ca20*/  BSYNC B0 ;  /* 0x0000000000007941 */ /* 0x000fea0003800000 */
.L_x_6266:
[----:B------:R-:W-:-:S04]  /*ca30*/  LOP3.LUT R2, R3, 0x80000000, RZ, 0xc0, !PT ;  /* 0x8000000003027812 */ /* 0x000fc800078ec0ff */
[----:B------:R-:W-:-:S04]  /*ca40*/  SHF.R.U32.HI R3, RZ, 0x18, R2 ;  /* 0x00000018ff037819 */ /* 0x000fc80000011602 */
[----:B------:R-:W-:-:S05]  /*ca50*/  LOP3.LUT R3, R0, R3, RZ, 0xfc, !PT ;  /* 0x0000000300037212 */ /* 0x000fca00078efcff */
[----:B------:R0:W-:Y:S01]  /*ca60*/  STG.E.U8 desc[UR36][R16.64], R3 ;  /* 0x0000000310007986 */ /* 0x0001e2000c101124 */
[----:B------:R-:W-:Y:S05]  /*ca70*/  BRA `(.L_x_6252) ;  /* 0x0000000400ec7947 */ /* 0x000fea0003800000 */
.L_x_6262:
        /* <DEDUP_REMOVED lines=8> */
.L_x_6259:
        /* <DEDUP_REMOVED lines=11> */
.L_x_6271:
        /* <DEDUP_REMOVED lines=21> */
.L_x_6274:
[----:B------:R-:W-:-:S04]  /*cd00*/  LOP3.LUT R2, R3, 0x80000000, RZ, 0xc0, !PT ;  /* 0x8000000003027812 */ /* 0x000fc800078ec0ff */
[----:B------:R-:W-:-:S04]  /*cd10*/  SHF.R.U32.HI R3, RZ, 0x18, R2 ;  /* 0x00000018ff037819 */ /* 0x000fc80000011602 */
[----:B------:R-:W-:-:S04]  /*cd20*/  LOP3.LUT R0, R0, R3, RZ, 0xfc, !PT ;  /* 0x0000000300007212 */ /* 0x000fc800078efcff */
[----:B------:R-:W-:-:S07]  /*cd30*/  PRMT R8, R0, 0x7610, R8 ;  /* 0x0000761000087816 */ /* 0x000fce0000000008 */
.L_x_6273:
[----:B------:R-:W-:Y:S05]  /*cd40*/  BSYNC B0 ;  /* 0x0000000000007941 */ /* 0x000fea0003800000 */
.L_x_6272:
[----:B------:R3:W-:Y:S01]  /*cd50*/  STG.E.U8 desc[UR36][R16.64], R8 ;  /* 0x0000000810007986 */ /* 0x0007e2000c101124 */
[----:B------:R-:W-:Y:S05]  /*cd60*/  BRA `(.L_x_6252) ;  /* 0x0000000400307947 */ /* 0x000fea0003800000 */
.L_x_6270:
        /* <DEDUP_REMOVED lines=21> */
.L_x_6277:
[----:B------:R-:W-:-:S04]  /*cec0*/  LOP3.LUT R2, R3, 0x80000000, RZ, 0xc0, !PT ;  /* 0x8000000003027812 */ /* 0x000fc800078ec0ff */
[----:B------:R-:W-:-:S04]  /*ced0*/  SHF.R.U32.HI R3, RZ, 0x18, R2 ;  /* 0x00000018ff037819 */ /* 0x000fc80000011602 */
[----:B------:R-:W-:-:S04]  /*cee0*/  LOP3.LUT R0, R0, R3, RZ, 0xfc, !PT ;  /* 0x0000000300007212 */ /* 0x000fc800078efcff */
[----:B------:R-:W-:-:S07]  /*cef0*/  PRMT R8, R0, 0x7610, R8 ;  /* 0x0000761000087816 */ /* 0x000fce0000000008 */
.L_x_6276:
[----:B------:R-:W-:Y:S05]  /*cf00*/  BSYNC B0 ;  /* 0x0000000000007941 */ /* 0x000fea0003800000 */
.L_x_6275:
[----:B------:R0:W-:Y:S01]  /*cf10*/  STG.E.U8 desc[UR36][R16.64], R8 ;  /* 0x0000000810007986 */ /* 0x0001e2000c101124 */
[----:B------:R-:W-:Y:S05]  /*cf20*/  BRA `(.L_x_6252) ;  /* 0x0000000000c07947 */ /* 0x000fea0003800000 */
.L_x_6269:
        /* <DEDUP_REMOVED lines=26> */
.L_x_6251:
        /* <DEDUP_REMOVED lines=16> */
.L_x_6280:
[----:B------:R-:W-:Y:S05]  /*d1d0*/  BRA `(.L_x_6252) ;  /* 0x0000000000147947 */ /* 0x000fea0003800000 */
.L_x_6279:
[----:B------:R-:W0:Y:S02]  /*d1e0*/  F2I.U64.F64.TRUNC R4, R4 ;  /* 0x0000000400047311 */ /* 0x000e24000030d800 */
[----:B0-----:R1:W-:Y:S01]  /*d1f0*/  STG.E.64 desc[UR36][R16.64], R4 ;  /* 0x0000000410007986 */ /* 0x0013e2000c101b24 */
[----:B------:R-:W-:Y:S05]  /*d200*/  BRA `(.L_x_6252) ;  /* 0x0000000000087947 */ /* 0x000fea0003800000 */
.L_x_6278:
[----:B------:R-:W0:Y:S02]  /*d210*/  F2I.U32.F64.TRUNC R5, R4 ;  /* 0x0000000400057311 */ /* 0x000e24000030d000 */
[----:B0-----:R0:W-:Y:S02]  /*d220*/  STG.E desc[UR36][R16.64], R5 ;  /* 0x0000000510007986 */ /* 0x0011e4000c101924 */
.L_x_6252:
[----:B------:R-:W-:-:S07]  /*d230*/  VIADD R23, R23, 0x80 ;  /* 0x0000008017177836 */ /* 0x000fce0000000000 */
.L_x_6179:
[----:B------:R-:W-:Y:S05]  /*d240*/  BSYNC B6 ;  /* 0x0000000000067941 */ /* 0x000fea0003800000 */
.L_x_6178:
        /* <DEDUP_REMOVED lines=357> */
.L_x_6281:
        /* <DEDUP_REMOVED lines=21> */
.L_x_6285:
[----:B------:R-:W2:Y:S02]  /*e9f0*/  LDG.E.U8 R2, desc[UR36][R2.64] ;  /* 0x0000002402027981 */ /* 0x000ea4000c1e1100 */
[----:B--2---:R0:W1:Y:S01]  /*ea00*/  I2F.F64.U16 R18, R2 ;  /* 0x0000000200127312 */ /* 0x0040620000101800 */
[----:B------:R-:W-:Y:S05]  /*ea10*/  BRA `(.L_x_6287) ;  /* 0x0000000c00707947 */ /* 0x000fea0003800000 */
.L_x_6284:
        /* <DEDUP_REMOVED lines=9> */
.L_x_6289:
[----:B------:R-:W2:Y:S02]  /*eab0*/  LDG.E R2, desc[UR36][R2.64] ;  /* 0x0000002402027981 */ /* 0x000ea4000c1e1900 */
[----:B--2---:R0:W1:Y:S01]  /*eac0*/  I2F.F64 R18, R2 ;  /* 0x0000000200127312 */ /* 0x0040620000201c00 */
[----:B------:R-:W-:Y:S05]  /*ead0*/  BRA `(.L_x_6287) ;  /* 0x0000000c00407947 */ /* 0x000fea0003800000 */
.L_x_6288:
[----:B------:R-:W2:Y:S02]  /*eae0*/  LDG.E.U16 R2, desc[UR36][R2.64] ;  /* 0x0000002402027981 */ /* 0x000ea4000c1e1500 */
[----:B--2---:R0:W1:Y:S01]  /*eaf0*/  I2F.F64.S16 R18, R2 ;  /* 0x0000000200127312 */ /* 0x0040620000101c00 */
[----:B------:R-:W-:Y:S05]  /*eb00*/  BRA `(.L_x_6287) ;  /* 0x0000000c00347947 */ /* 0x000fea0003800000 */
.L_x_6283:
        /* <DEDUP_REMOVED lines=10> */
.L_x_6291:
[----:B------:R-:W2:Y:S02]  /*ebb0*/  LDG.E.U16 R0, desc[UR36][R2.64] ;  /* 0x0000002402007981 */ /* 0x000ea4000c1e1500 */
[----:B--2---:R-:W-:-:S05]  /*ebc0*/  HADD2.F32 R0, -RZ, R0.H0_H0 ;  /* 0x20000000ff007230 */ /* 0x004fca0000004100 */
[----:B------:R-:W-:-:S04]  /*ebd0*/  FMUL.FTZ R0, R0, 1 ;  /* 0x3f80000000007820 */ /* 0x000fc80000410000 */
[----:B------:R0:W1:Y:S01]  /*ebe0*/  F2F.F64.F32 R18, R0 ;  /* 0x0000000000127310 */ /* 0x0000620000201800 */
[----:B------:R-:W-:Y:S05]  /*ebf0*/  BRA `(.L_x_6287) ;  /* 0x0000000800f87947 */ /* 0x000fea0003800000 */
.L_x_6290:
        /* <DEDUP_REMOVED lines=10> */
.L_x_6293:
[----:B------:R-:W2:Y:S02]  /*eca0*/  LDG.E.U16 R2, desc[UR36][R2.64] ;  /* 0x0000002402027981 */ /* 0x000ea4000c1e1500 */
[----:B--2---:R-:W-:-:S05]  /*ecb0*/  HADD2.F32 R0, -RZ, R2.H0_H0 ;  /* 0x20000002ff007230 */ /* 0x004fca0000004100 */
[----:B------:R-:W-:-:S04]  /*ecc0*/  FMUL.FTZ R0, R0, 1 ;  /* 0x3f80000000007820 */ /* 0x000fc80000410000 */
[----:B------:R0:W1:Y:S01]  /*ecd0*/  F2F.F64.F32 R18, R0 ;  /* 0x0000000000127310 */ /* 0x0000620000201800 */
[----:B------:R-:W-:Y:S05]  /*ece0*/  BRA `(.L_x_6287) ;  /* 0x0000000800bc7947 */ /* 0x000fea0003800000 */
.L_x_6292:
[----:B------:R0:W5:Y:S01]  /*ecf0*/  LDG.E.64 R18, desc[UR36][R2.64] ;  /* 0x0000002402127981 */ /* 0x000162000c1e1b00 */
[----:B------:R-:W-:Y:S05]  /*ed00*/  BRA `(.L_x_6287) ;  /* 0x0000000800b47947 */ /* 0x000fea0003800000 */
.L_x_6282:
        /* <DEDUP_REMOVED lines=13> */
.L_x_6296:
[----:B------:R0:W5:Y:S01]  /*ede0*/  LDG.E.64 R18, desc[UR36][R2.64] ;  /* 0x0000002402127981 */ /* 0x000162000c1e1b00 */
[----:B------:R-:W-:Y:S05]  /*edf0*/  BRA `(.L_x_6287) ;  /* 0x0000000800787947 */ /* 0x000fea0003800000 */
.L_x_6295:
        /* <DEDUP_REMOVED lines=28> */
.L_x_6298:
        /* <DEDUP_REMOVED lines=13> */
[----:B------:R2:W3:Y:S01]  /*f090*/  F2F.F64.F32 R18, R4 ;  /* 0x0000000400127310 */ /* 0x0004e20000201800 */
[----:B------:R-:W-:Y:S05]  /*f0a0*/  BRA `(.L_x_6287) ;  /* 0x0000000400cc7947 */ /* 0x000fea0003800000 */
.L_x_6297:
[----:B------:R-:W2:Y:S02]  /*f0b0*/  LDG.E.U16 R0, desc[UR36][R2.64] ;  /* 0x0000002402007981 */ /* 0x000ea4000c1e1500 */
[----:B--2---:R-:W-:-:S05]  /*f0c0*/  SHF.L.U32 R0, R0, 0x10, RZ ;  /* 0x0000001000007819 */ /* 0x004fca00000006ff */
[----:B------:R-:W-:-:S04]  /*f0d0*/  FMUL.FTZ R0, R0, 1 ;  /* 0x3f80000000007820 */ /* 0x000fc80000410000 */
[----:B------:R4:W0:Y:S01]  /*f0e0*/  F2F.F64.F32 R18, R0 ;  /* 0x0000000000127310 */ /* 0x0008220000201800 */
[----:B------:R-:W-:Y:S05]  /*f0f0*/  BRA `(.L_x_6287) ;  /* 0x0000000400b87947 */ /* 0x000fea0003800000 */
.L_x_6294:
        /* <DEDUP_REMOVED lines=11> */
.L_x_6301:
        /* <DEDUP_REMOVED lines=21> */
.L_x_6305:
[----:B------:R-:W-:Y:S05]  /*f300*/  BSYNC B1 ;  /* 0x0000000000017941 */ /* 0x000fea0003800000 */
.L_x_6304:
[----:B------:R-:W-:Y:S01]  /*f310*/  LEA R3, R0, 0x3b800000, 0x17 ;  /* 0x3b80000000037811 */ /* 0x000fe200078eb8ff */
[----:B------:R-:W-:-:S05]  /*f320*/  IMAD.SHL.U32 R0, R2, 0x100000, RZ ;  /* 0x0010000002007824 */ /* 0x000fca00078e00ff */
[----:B------:R-:W-:-:S07]  /*f330*/  LOP3.LUT R0, R3, R0, R4, 0xfe, !PT ;  /* 0x0000000003007212 */ /* 0x000fce00078efe04 */
.L_x_6303:
[----:B------:R-:W-:Y:S05]  /*f340*/  BSYNC B0 ;  /* 0x0000000000007941 */ /* 0x000fea0003800000 */
.L_x_6302:
[----:B------:R-:W-:-:S04]  /*f350*/  FMUL.FTZ R0, R0, 1 ;  /* 0x3f80000000007820 */ /* 0x000fc80000410000 */
[----:B------:R0:W1:Y:S01]  /*f360*/  F2F.F64.F32 R18, R0 ;  /* 0x0000000000127310 */ /* 0x0000620000201800 */
[----:B------:R-:W-:Y:S05]  /*f370*/  BRA `(.L_x_6287) ;  /* 0x0000000400187947 */ /* 0x000fea0003800000 */
.L_x_6300:
        /* <DEDUP_REMOVED lines=21> */
.L_x_6309:
[----:B------:R-:W-:Y:S05]  /*f4d0*/  BSYNC B1 ;  /* 0x0000000000017941 */ /* 0x000fea0003800000 */
.L_x_6308:
[----:B------:R-:W-:Y:S01]  /*f4e0*/  LEA R3, R0, 0x37800000, 0x17 ;  /* 0x3780000000037811 */ /* 0x000fe200078eb8ff */
[----:B------:R-:W-:-:S05]  /*f4f0*/  IMAD.SHL.U32 R0, R2, 0x200000, RZ ;  /* 0x0020000002007824 */ /* 0x000fca00078e00ff */
[----:B------:R-:W-:-:S07]  /*f500*/  LOP3.LUT R0, R3, R0, R4, 0xfe, !PT ;  /* 0x0000000003007212 */ /* 0x000fce00078efe04 */
.L_x_6307:
[----:B------:R-:W-:Y:S05]  /*f510*/  BSYNC B0 ;  /* 0x0000000000007941 */ /* 0x000fea0003800000 */
.L_x_6306:
[----:B------:R-:W-:-:S04]  /*f520*/  FMUL.FTZ R0, R0, 1 ;  /* 0x3f80000000007820 */ /* 0x000fc80000410000 */
[----:B------:R0:W1:Y:S01]  /*f530*/  F2F.F64.F32 R18, R0 ;  /* 0x0000000000127310 */ /* 0x0000620000201800 */
[----:B------:R-:W-:Y:S05]  /*f540*/  BRA `(.L_x_6287) ;  /* 0x0000000000a47947 */ /* 0x000fea0003800000 */
.L_x_6299:
        /* <DEDUP_REMOVED lines=14> */
.L_x_6313:
[----:B------:R-:W-:Y:S05]  /*f630*/  BSYNC B0 ;  /* 0x0000000000007941 */ /* 0x000fea0003800000 */
.L_x_6312:
[----:B------:R-:W-:-:S04]  /*f640*/  FMUL.FTZ R0, R0, 1 ;  /* 0x3f80000000007820 */ /* 0x000fc80000410000 */
[----:B------:R0:W1:Y:S01]  /*f650*/  F2F.F64.F32 R18, R0 ;  /* 0x0000000000127310 */ /* 0x0000620000201800 */
[----:B------:R-:W-:Y:S05]  /*f660*/  BRA `(.L_x_6287) ;  /* 0x00000000005c7947 */ /* 0x000fea0003800000 */
.L_x_6286:
        /* <DEDUP_REMOVED lines=16> */
.L_x_6314:
[----:B------:R-:W-:Y:S01]  /*f770*/  CS2R R18, SRZ ;  /* 0x0000000000127805 */ /* 0x000fe2000001ff00 */
[----:B------:R-:W-:Y:S06]  /*f780*/  BRA `(.L_x_6287) ;  /* 0x0000000000147947 */ /* 0x000fec0003800000 */
.L_x_6311:
[----:B------:R-:W2:Y:S02]  /*f790*/  LDG.E.64 R18, desc[UR36][R2.64] ;  /* 0x0000002402127981 */ /* 0x000ea4000c1e1b00 */
[----:B--2---:R-:W0:Y:S01]  /*f7a0*/  I2F.F64.U64 R18, R18 ;  /* 0x0000001200127312 */ /* 0x004e220000301800 */
[----:B------:R-:W-:Y:S05]  /*f7b0*/  BRA `(.L_x_6287) ;  /* 0x0000000000087947 */ /* 0x000fea0003800000 */
.L_x_6310:
[----:B------:R-:W2:Y:S02]  /*f7c0*/  LDG.E R2, desc[UR36][R2.64] ;  /* 0x0000002402027981 */ /* 0x000ea4000c1e1900 */
[----:B--2---:R0:W1:Y:S02]  /*f7d0*/  I2F.F64.U32 R18, R2 ;  /* 0x0000000200127312 */ /* 0x0040640000201800 */
.L_x_6287:
[----:B0-----:R-:W4:Y:S01]  /*f7e0*/  LDC.U8 R2, c[0x0][0x493] ;  /* 0x000124c0ff027b82 */ /* 0x001f220000000000 */
[----:B------:R-:W-:Y:S02]  /*f7f0*/  ULDC.64 UR4, c[0x0][0x488] ;  /* 0x0001220000047ab9 */ /* 0x000fe40000000a00 */
[----:B------:R-:W-:-:S05]  /*f800*/  IADD3 R22, P0, R22, UR4, RZ ;  /* 0x0000000416167c10 */ /* 0x000fca000ff1e0ff */
        /* <DEDUP_REMOVED lines=13> */
[----:B----4-:R-:W0:Y:S01]  /*f8e0*/  I2F.F64.S16 R2, R2 ;  /* 0x0000000200027312 */ /* 0x010e220000101c00 */
[----:B------:R-:W-:Y:S05]  /*f8f0*/  BRA `(.L_x_6320) ;  /* 0x0000000c00787947 */ /* 0x000fea0003800000 */
.L_x_6318:
[----:B------:R-:W4:Y:S02]  /*f900*/  LDG.E.U8 R2, desc[UR36][R22.64] ;  /* 0x0000002416027981 */ /* 0x000f24000c1e1100 */
[----:B----4-:R-:W4:Y:S01]  /*f910*/  I2F.F64.U16 R2, R2 ;  /* 0x0000000200027312 */ /* 0x010f220000101800 */
[----:B------:R-:W-:Y:S05]  /*f920*/  BRA `(.L_x_6320) ;  /* 0x0000000c006c7947 */ /* 0x000fea0003800000 */
.L_x_6317:
[----:B------:R-:W-:-:S13]  /*f930*/  ISETP.NE.AND P0, PT, R0, 0x2, PT ;  /* 0x000000020000780c */ /* 0x000fda0003f05270 */
[----:B------:R-:W-:Y:S05]  /*f940*/  @!P0 BRA `(.L_x_6321) ;  /* 0x0000000000288947 */ /* 0x000fea0003800000 */
[----:B------:R-:W-:-:S13]  /*f950*/  ISETP.NE.AND P0, PT, R0, 0x3, PT ;  /* 0x000000030000780c */ /* 0x000fda0003f05270 */
[----:B------:R-:W-:Y:S05]  /*f960*/  @!P0 BRA `(.L_x_6322) ;  /* 0x0000000000148947 */ /* 0x000fea0003800000 */
[----:B------:R-:W-:-:S13]  /*f970*/  ISETP.NE.AND P0, PT, R0, 0x4, PT ;  /* 0x000000040000780c */ /* 0x000fda0003f05270 */
[----:B------:R-:W-:Y:S05]  /*f980*/  @P0 BRA `(.L_x_6319) ;  /* 0x0000000800f80947 */ /* 0x000fea0003800000 */
[----:B------:R-:W4:Y:S02]  /*f990*/  LDG.E.64 R2, desc[UR36][R22.64] ;  /* 0x0000002416027981 */ /* 0x000f24000c1e1b00 */
[----:B----4-:R-:W0:Y:S01]  /*f9a0*/  I2F.F64.S64 R2, R2 ;  /* 0x0000000200027312 */ /* 0x010e220000301c00 */
[----:B------:R-:W-:Y:S05]  /*f9b0*/  BRA `(.L_x_6320) ;  /* 0x0000000c00487947 */ /* 0x000fea0003800000 */
.L_x_6322:
[----:B------:R-:W4:Y:S02]  /*f9c0*/  LDG.E R2, desc[UR36][R22.64] ;  /* 0x0000002416027981 */ /* 0x000f24000c1e1900 */
[----:B----4-:R-:W0:Y:S01]  /*f9d0*/  I2F.F64 R2, R2 ;  /* 0x0000000200027312 */ /* 0x010e220000201c00 */
[----:B------:R-:W-:Y:S05]  /*f9e0*/  BRA `(.L_x_6320) ;  /* 0x0000000c003c7947 */ /* 0x000fea0003800000 */
.L_x_6321:
[----:B------:R-:W4:Y:S02]  /*f9f0*/  LDG.E.U16 R2, desc[UR36][R22.64] ;  /* 0x0000002416027981 */ /* 0x000f24000c1e1500 */
[----:B----4-:R-:W0:Y:S01]  /*fa00*/  I2F.F64.S16 R2, R2 ;  /* 0x0000000200027312 */ /* 0x010e220000101c00 */
[----:B------:R-:W-:Y:S05]  /*fa10*/  BRA `(.L_x_6320) ;  /* 0x0000000c00307947 */ /* 0x000fea0003800000 */
.L_x_6316:
[----:B------:R-:W-:-:S13]  /*fa20*/  ISETP.GT.AND P0, PT, R0, 0x6, PT ;  /* 0x000000060000780c */ /* 0x000fda0003f04270 */
[----:B------:R-:W-:Y:S05]  /*fa30*/  @P0 BRA `(.L_x_6323) ;  /* 0x0000000000340947 */ /* 0x000fea0003800000 */
[----:B------:R-:W-:-:S13]  /*fa40*/  ISETP.NE.AND P0, PT, R0, 0x5, PT ;  /* 0x000000050000780c */ /* 0x000fda0003f05270 */
[----:B------:R-:W-:Y:S05]  /*fa50*/  @!P0 BRA `(.L_x_6324) ;  /* 0x0000000000188947 */ /* 0x000fea0003800000 */
[----:B------:R-:W-:-:S13]  /*fa60*/  ISETP.NE.AND P0, PT, R0, 0x6, PT ;  /* 0x000000060000780c */ /* 0x000fda0003f05270 */
[----:B------:R-:W-:Y:S05]  /*fa70*/  @P0 BRA `(.L_x_6319) ;  /* 0x0000000800bc0947 */ /* 0x000fea0003800000 */
[----:B------:R-:W4:Y:S02]  /*fa80*/  LDG.E R2, desc[UR36][R22.64] ;  /* 0x0000002416027981 */ /* 0x000f24000c1e1900 */
[----:B----4-:R-:W-:-:S06]  /*fa90*/  FMUL.FTZ R2, R2, 1 ;  /* 0x3f80000002027820 */ /* 0x010fcc0000410000 */
[----:B------:R-:W0:Y:S01]  /*faa0*/  F2F.F64.F32 R2, R2 ;  /* 0x0000000200027310 */ /* 0x000e220000201800 */
[----:B------:R-:W-:Y:S05]  /*fab0*/  BRA `(.L_x_6320) ;  /* 0x0000000c00087947 */ /* 0x000fea0003800000 */
.L_x_6324:
[----:B------:R-:W4:Y:S02]  /*fac0*/  LDG.E.U16 R0, desc[UR36][R22.64] ;  /* 0x0000002416007981 */ /* 0x000f24000c1e1500 */
[----:B----4-:R-:W-:-:S05]  /*fad0*/  HADD2.F32 R0, -RZ, R0.H0_H0 ;  /* 0x20000000ff007230 */ /* 0x010fca0000004100 */
[----:B------:R-:W-:-:S04]  /*fae0*/  FMUL.FTZ R0, R0, 1 ;  /* 0x3f80000000007820 */ /* 0x000fc80000410000 */
[----:B------:R0:W4:Y:S01]  /*faf0*/  F2F.F64.F32 R2, R0 ;  /* 0x0000000000027310 */ /* 0x0001220000201800 */
[----:B------:R-:W-:Y:S05]  /*fb00*/  BRA `(.L_x_6320) ;  /* 0x0000000800f47947 */ /* 0x000fea0003800000 */
.L_x_6323:
[----:B------:R-:W-:-:S13]  /*fb10*/  ISETP.NE.AND P0, PT, R0, 0x7, PT ;  /* 0x000000070000780c */ /* 0x000fda0003f05270 */
[----:B------:R-:W-:Y:S05]  /*fb20*/  @!P0 BRA `(.L_x_6325) ;  /* 0x0000000000348947 */ /* 0x000fea0003800000 */
        /* <DEDUP_REMOVED lines=8> */
.L_x_6326:
[----:B------:R-:W4:Y:S02]  /*fbb0*/  LDG.E.U16 R22, desc[UR36][R22.64] ;  /* 0x0000002416167981 */ /* 0x000f24000c1e1500 */
[----:B----4-:R-:W-:-:S05]  /*fbc0*/  HADD2.F32 R0, -RZ, R22.H0_H0 ;  /* 0x20000016ff007230 */ /* 0x010fca0000004100 */
[----:B------:R-:W-:-:S04]  /*fbd0*/  FMUL.FTZ R0, R0, 1 ;  /* 0x3f80000000007820 */ /* 0x000fc80000410000 */
[----:B------:R0:W4:Y:S01]  /*fbe0*/  F2F.F64.F32 R2, R0 ;  /* 0x0000000000027310 */ /* 0x0001220000201800 */
[----:B------:R-:W-:Y:S05]  /*fbf0*/  BRA `(.L_x_6320) ;  /* 0x0000000800b87947 */ /* 0x000fea0003800000 */
.L_x_6325:
[----:B------:R0:W5:Y:S01]  /*fc00*/  LDG.E R3, desc[UR36][R22.64+0x4] ;  /* 0x0000042416037981 */ /* 0x000162000c1e1900 */
[----:B------:R-:W-:Y:S05]  /*fc10*/  BRA `(.L_x_6320) ;  /* 0x0000000800b07947 */ /* 0x000fea0003800000 */
.L_x_6315:
        /* <DEDUP_REMOVED lines=10> */
[----:B------:R-:W-:Y:S01]  /*fcc0*/  FSEL R3, RZ, 1.875, !P0 ;  /* 0x3ff00000ff037808 */ /* 0x000fe20004000000 */
[----:B------:R-:W-:Y:S08]  /*fcd0*/  BRA `(.L_x_6320) ;  /* 0x0000000800807947 */ /* 0x000ff00003800000 */
.L_x_6329:
[----:B------:R0:W5:Y:S01]  /*fce0*/  LDG.E R3, desc[UR36][R22.64+0x4] ;  /* 0x0000042416037981 */ /* 0x000162000c1e1900 */
[----:B------:R-:W-:Y:S05]  /*fcf0*/  BRA `(.L_x_6320) ;  /* 0x0000000800787947 */ /* 0x000fea0003800000 */
.L_x_6328:
        /* <DEDUP_REMOVED lines=11> */
[----:B--2---:R-:W-:-:S05]  /*fdb0*/  VIADD R4, R2, 0x1000000 ;  /* 0x0100000002047836 */ /* 0x004fca0000000000 */
        /* <DEDUP_REMOVED lines=16> */
.L_x_6331:
[----:B------:R-:W4:Y:S02]  /*fec0*/  LDG.E.U8 R3, desc[UR36][R22.64] ;  /* 0x0000002416037981 */ /* 0x000f24000c1e1100 */
[----:B----4-:R-:W-:-:S05]  /*fed0*/  IMAD.SHL.U32 R0, R3, 0x2000000, RZ ;  /* 0x0200000003007824 */ /* 0x010fca00078e00ff */
        /* <DEDUP_REMOVED lines=13> */
.L_x_6330:
[----:B------:R-:W4:Y:S02]  /*ffb0*/  LDG.E.U16 R0, desc[UR36][R22.64] ;  /* 0x0000002416007981 */ /* 0x000f24000c1e1500 */
[----:B----4-:R-:W-:-:S04]  /*ffc0*/  IMAD.U32 R0, R0, 0x10000, RZ ;  /* 0x0001000000007824 */ /* 0x010fc800078e00ff */
[----:B------:R-:W-:-:S04]  /*ffd0*/  FMUL.FTZ R0, R0, 1 ;  /* 0x3f80000000007820 */ /* 0x000fc80000410000 */
[----:B------:R0:W4:Y:S01]  /*ffe0*/  F2F.F64.F32 R2, R0 ;  /* 0x0000000000027310 */ /* 0x0001220000201800 */
[----:B------:R-:W-:Y:S05]  /*fff0*/  BRA `(.L_x_6320) ;  /* 0x0000000400b87947 */ /* 0x000fea0003800000 */
.L_x_6327:
        /* <DEDUP_REMOVED lines=9> */
[----:B----4-:R-:W0:Y:S01]  /*10090*/  I2F.F64.U16 R2, R2 ;  /* 0x0000000200027312 */ /* 0x010e220000101800 */
[----:B------:R-:W-:Y:S05]  /*100a0*/  BRA `(.L_x_6320) ;  /* 0x00000004008c7947 */ /* 0x000fea0003800000 */
.L_x_6334:
[----:B------:R-:W4:Y:S01]  /*100b0*/  LDG.E.U8 R2, desc[UR36][R22.64] ;  /* 0x0000002416027981 */ /* 0x000f22000c1e1100 */
[----:B------:R-:W-:Y:S01]  /*100c0*/  BSSY B0, `(.L_x_6335) ;  /* 0x0000018000007945 */ /* 0x000fe20003800000 */
        /* <DEDUP_REMOVED lines=11> */
[----:B--2---:R-:W-:-:S06]  /*10180*/  IMAD.U32 R4, R3, -0x80000000, RZ ;  /* 0x8000000003047824 */ /* 0x004fcc00078e00ff */
[----:B------:R-:W-:Y:S05]  /*10190*/  @P0 BRA `(.L_x_6338) ;  /* 0x0000000000180947 */ /* 0x000fea0003800000 */
[----:B------:R-:W0:Y:S02]  /*101a0*/  FLO.U32 R3, R2 ;  /* 0x0000000200037300 */ /* 0x000e2400000e0000 */
[----:B0-----:R-:W-:-:S04]  /*101b0*/  IADD3 R3, -R3, 0x1f, RZ ;  /* 0x0000001f03037810 */ /* 0x001fc80007ffe1ff */
[----:B------:R-:W-:Y:S01]  /*101c0*/  IADD3 R0, R0, 0x1d, -R3 ;  /* 0x0000001d00007810 */ /* 0x000fe20007ffe803 */
[----:B------:R-:W-:-:S05]  /*101d0*/  VIADD R5, R3, 0xffffffe4 ;  /* 0xffffffe403057836 */ /* 0x000fca0000000000 */
[----:B------:R-:W-:-:S04]  /*101e0*/  SHF.L.U32 R5, R2, R5, RZ ;  /* 0x0000000502057219 */ /* 0x000fc800000006ff */
[----:B------:R-:W-:-:S07]  /*101f0*/  LOP3.LUT R2, R5, 0x7, RZ, 0xc0, !PT ;  /* 0x0000000705027812 */ /* 0x000fce00078ec0ff */
.L_x_6338:
[----:B------:R-:W-:Y:S05]  /*10200*/  BSYNC B1 ;  /* 0x0000000000017941 */ /* 0x000fea0003800000 */
.L_x_6337:
[----:B------:R-:W-:Y:S01]  /*10210*/  LEA R3, R0, 0x3b800000, 0x17 ;  /* 0x3b80000000037811 */ /* 0x000fe200078eb8ff */
[----:B------:R-:W-:-:S05]  /*10220*/  IMAD.SHL.U32 R0, R2, 0x100000, RZ ;  /* 0x0010000002007824 */ /* 0x000fca00078e00ff */
[----:B------:R-:W-:-:S07]  /*10230*/  LOP3.LUT R0, R3, R0, R4, 0xfe, !PT ;  /* 0x0000000003007212 */ /* 0x000fce00078efe04 */
.L_x_6336:
[----:B------:R-:W-:Y:S05]  /*10240*/  BSYNC B0 ;  /* 0x0000000000007941 */ /* 0x000fea0003800000 */
.L_x_6335:
[----:B------:R-:W-:-:S04]  /*10250*/  FMUL.FTZ R0, R0, 1 ;  /* 0x3f80000000007820 */ /* 0x000fc80000410000 */
[----:B------:R0:W4:Y:S01]  /*10260*/  F2F.F64.F32 R2, R0 ;  /* 0x0000000000027310 */ /* 0x0001220000201800 */
[----:B------:R-:W-:Y:S05]  /*10270*/  BRA `(.L_x_6320) ;  /* 0x0000000400187947 */ /* 0x000fea0003800000 */
.L_x_6333:
[----:B------:R-:W4:Y:S01]  /*10280*/  LDG.E.U8 R2, desc[UR36][R22.64] ;  /* 0x0000002416027981 */ /* 0x000f22000c1e1100 */
[----:B------:R-:W-:Y:S01]  /*10290*/  BSSY B0, `(.L_x_6339) ;  /* 0x0000018000007945 */ /* 0x000fe20003800000 */
[----:B------:R-:W-:Y:S01]  /*102a0*/  IMAD.MOV.U32 R0, RZ, RZ, RZ ;  /* 0x000000ffff007224 */ /* 0x000fe200078e00ff */
[----:B----4-:R-:W-:-:S13]  /*102b0*/  ISETP.NE.AND P0, PT, R2, RZ, PT ;  /* 0x000000ff0200720c */ /* 0x010fda0003f05270 */
[----:B------:R-:W-:Y:S05]  /*102c0*/  @!P0 BRA `(.L_x_6340) ;  /* 0x0000000000508947 */ /* 0x000fea0003800000 */
[----:B------:R-:W-:-:S13]  /*102d0*/  ISETP.NE.AND P0, PT, R2, 0x80, PT ;  /* 0x000000800200780c */ /* 0x000fda0003f05270 */
[----:B------:R-:W-:Y:S01]  /*102e0*/  @!P0 MOV R0, 0x7f800001 ;  /* 0x7f80000100008802 */ /* 0x000fe20000000f00 */
        /* <DEDUP_REMOVED lines=14> */
.L_x_6342:
[----:B------:R-:W-:Y:S05]  /*103d0*/  BSYNC B1 ;  /* 0x0000000000017941 */ /* 0x000fea0003800000 */
.L_x_6341:
[----:B------:R-:W-:Y:S01]  /*103e0*/  LEA R3, R0, 0x37800000, 0x17 ;  /* 0x3780000000037811 */ /* 0x000fe200078eb8ff */
[----:B------:R-:W-:-:S05]  /*103f0*/  IMAD.SHL.U32 R0, R2, 0x200000, RZ ;  /* 0x0020000002007824 */ /* 0x000fca00078e00ff */
[----:B------:R-:W-:-:S07]  /*10400*/  LOP3.LUT R0, R3, R0, R4, 0xfe, !PT ;  /* 0x0000000003007212 */ /* 0x000fce00078efe04 */
.L_x_6340:
[----:B------:R-:W-:Y:S05]  /*10410*/  BSYNC B0 ;  /* 0x0000000000007941 */ /* 0x000fea0003800000 */
.L_x_6339:
[----:B------:R-:W-:-:S04]  /*10420*/  FMUL.FTZ R0, R0, 1 ;  /* 0x3f80000000007820 */ /* 0x000fc80000410000 */
[----:B------:R0:W4:Y:S01]  /*10430*/  F2F.F64.F32 R2, R0 ;  /* 0x0000000000027310 */ /* 0x0001220000201800 */
[----:B------:R-:W-:Y:S05]  /*10440*/  BRA `(.L_x_6320) ;  /* 0x0000000000a47947 */ /* 0x000fea0003800000 */
.L_x_6332:
[----:B------:R-:W-:-:S13]  /*10450*/  ISETP.NE.AND P0, PT, R0, 0x1c, PT ;  /* 0x0000001c0000780c */ /* 0x000fda0003f05270 */
[----:B------:R-:W-:Y:S05]  /*10460*/  @!P0 BRA `(.L_x_6343) ;  /* 0x0000000000948947 */ /* 0x000fea0003800000 */
[----:B------:R-:W-:-:S13]  /*10470*/  ISETP.NE.AND P0, PT, R0, 0x1d, PT ;  /* 0x0000001d0000780c */ /* 0x000fda0003f05270 */
[----:B------:R-:W-:Y:S05]  /*10480*/  @!P0 BRA `(.L_x_6344) ;  /* 0x0000000000808947 */ /* 0x000fea0003800000 */
[----:B------:R-:W-:-:S13]  /*10490*/  ISETP.NE.AND P0, PT, R0, 0x2c, PT ;  /* 0x0000002c0000780c */ /* 0x000fda0003f05270 */
[----:B------:R-:W-:Y:S05]  /*104a0*/  @P0 BRA `(.L_x_6319) ;  /* 0x0000000000300947 */ /* 0x000fea0003800000 */
[----:B------:R-:W4:Y:S01]  /*104b0*/  LDG.E.U8 R22, desc[UR36][R22.64] ;  /* 0x0000002416167981 */ /* 0x000f22000c1e1100 */
[----:B------:R-:W-:Y:S01]  /*104c0*/  BSSY B0, `(.L_x_6345) ;  /* 0x0000007000007945 */ /* 0x000fe20003800000 */
[----:B------:R-:W-:Y:S01]  /*104d0*/  IMAD.MOV.U32 R0, RZ, RZ, 0x400000 ;  /* 0x00400000ff007424 */ /* 0x000fe200078e00ff */
[----:B----4-:R-:W-:-:S13]  /*104e0*/  ISETP.NE.AND P0, PT, R22, RZ, PT ;  /* 0x000000ff1600720c */ /* 0x010fda0003f05270 */
[----:B------:R-:W-:Y:S05]  /*104f0*/  @!P0 BRA `(.L_x_6346) ;  /* 0x00000000000c8947 */ /* 0x000fea0003800000 */
[----:B------:R-:W-:-:S13]  /*10500*/  ISETP.NE.AND P0, PT, R22, 0xff, PT ;  /* 0x000000ff1600780c */ /* 0x000fda0003f05270 */
[----:B------:R-:W-:Y:S02]  /*10510*/  @!P0 IMAD.MOV.U32 R0, RZ, RZ, 0x7f800001 ;  /* 0x7f800001ff008424 */ /* 0x000fe400078e00ff */
[----:B------:R-:W-:-:S07]  /*10520*/  @P0 IMAD.SHL.U32 R0, R22, 0x800000, RZ ;  /* 0x0080000016000824 */ /* 0x000fce00078e00ff */
.L_x_6346:
[----:B------:R-:W-:Y:S05]  /*10530*/  BSYNC B0 ;  /* 0x0000000000007941 */ /* 0x000fea0003800000 */
.L_x_6345:
[----:B------:R-:W-:-:S04]  /*10540*/  FMUL.FTZ R0, R0, 1 ;  /* 0x3f80000000007820 */ /* 0x000fc80000410000 */
[----:B------:R0:W4:Y:S01]  /*10550*/  F2F.F64.F32 R2, R0 ;  /* 0x0000000000027310 */ /* 0x0001220000201800 */
[----:B------:R-:W-:Y:S05]  /*10560*/  BRA `(.L_x_6320) ;  /* 0x00000000005c7947 */ /* 0x000fea0003800000 */
.L_x_6319:
[----:B------:R-:W-:Y:S01]  /*10570*/  MOV R2, 0x0 ;  /* 0x0000000000027802 */ /* 0x000fe20000000f00 */
[----:B------:R-:W-:Y:S01]  /*10580*/  ULDC.64 UR4, c[0x4][0x128] ;  /* 0x01004a0000047ab9 */ /* 0x000fe20000000a00 */
[----:B------:R-:W-:Y:S01]  /*10590*/  ULDC.64 UR6, c[0x4][0x8] ;  /* 0x0100020000067ab9 */ /* 0x000fe20000000a00 */
[----:B--2---:R-:W-:Y:S02]  /*105a0*/  IMAD.U32 R4, RZ, RZ, UR4 ;  /* 0x00000004ff047e24 */ /* 0x004fe4000f8e00ff */
        /* <DEDUP_REMOVED lines=12> */
.L_x_6347:
[----:B------:R-:W-:Y:S01]  /*10670*/  IMAD.MOV.U32 R3, RZ, RZ, RZ ;  /* 0x000000ffff037224 */ /* 0x000fe200078e00ff */
[----:B------:R-:W-:Y:S06]  /*10680*/  BRA `(.L_x_6320) ;  /* 0x0000000000147947 */ /* 0x000fec0003800000 */
.L_x_6344:
[----:B------:R-:W4:Y:S02]  /*10690*/  LDG.E.64 R2, desc[UR36][R22.64] ;  /* 0x0000002416027981 */ /* 0x000f24000c1e1b00 */
[----:B----4-:R-:W0:Y:S01]  /*106a0*/  I2F.F64.U64 R2, R2 ;  /* 0x0000000200027312 */ /* 0x010e220000301800 */
[----:B------:R-:W-:Y:S05]  /*106b0*/  BRA `(.L_x_6320) ;  /* 0x0000000000087947 */ /* 0x000fea0003800000 */
.L_x_6343:
[----:B------:R-:W4:Y:S02]  /*106c0*/  LDG.E R2, desc[UR36][R22.64] ;  /* 0x0000002416027981 */ /* 0x000f24000c1e1900 */
[----:B----4-:R-:W0:Y:S02]  /*106d0*/  I2F.F64.U32 R2, R2 ;  /* 0x0000000200027312 */ /* 0x010e240000201800 */
.L_x_6320:
[----:B0---4-:R-:W0:Y:S01]  /*106e0*/  LDC.U8 R2, c[0x0][0x491] ;  /* 0x00012440ff027b82 */ /* 0x011e220000000000 */
[----:B-1-3-5:R-:W-:Y:S01]  /*106f0*/  LOP3.LUT R5, R19, 0x80000000, R3, 0xb8, !PT ;  /* 0x8000000013057812 */ /* 0x02afe200078eb803 */
[----:B--2---:R-:W-:Y:S01]  /*10700*/  IMAD.MOV.U32 R4, RZ, RZ, R18 ;  /* 0x000000ffff047224 */ /* 0x004fe200078e0012 */
        /* <DEDUP_REMOVED lines=12> */
[----:B0-----:R-:W-:Y:S01]  /*107d0*/  STG.E.U8 desc[UR36][R16.64], R5 ;  /* 0x0000000510007986 */ /* 0x001fe2000c101124 */
[----:B------:R-:W-:Y:S05]  /*107e0*/  EXIT ;  /* 0x000000000000794d */ /* 0x000fea0003800000 */
.L_x_6351:
[----:B------:R-:W0:Y:S02]  /*107f0*/  F2I.S64.F64.TRUNC R4, R4 ;  /* 0x0000000400047311 */ /* 0x000e24000030d900 */
[----:B0-----:R-:W-:-:S05]  /*10800*/  IMAD.MOV.U32 R3, RZ, RZ, R4 ;  /* 0x000000ffff037224 */ /* 0x001fca00078e0004 */
[----:B------:R-:W-:Y:S01]  /*10810*/  STG.E.U8 desc[UR36][R16.64], R3 ;  /* 0x0000000310007986 */ /* 0x000fe2000c101124 */
[----:B------:R-:W-:Y:S05]  /*10820*/  EXIT ;  /* 0x000000000000794d */ /* 0x000fea0003800000 */
.L_x_6350:
[----:B------:R-:W-:-:S13]  /*10830*/  ISETP.NE.AND P0, PT, R0, 0x2, PT ;  /* 0x000000020000780c */ /* 0x000fda0003f05270 */
[----:B------:R-:W-:Y:S05]  /*10840*/  @!P0 BRA `(.L_x_6353) ;  /* 0x0000000000288947 */ /* 0x000fea0003800000 */
[----:B------:R-:W-:-:S13]  /*10850*/  ISETP.NE.AND P0, PT, R0, 0x3, PT ;  /* 0x000000030000780c */ /* 0x000fda0003f05270 */
[----:B------:R-:W-:Y:S05]  /*10860*/  @!P0 BRA `(.L_x_6354) ;  /* 0x0000000000148947 */ /* 0x000fea0003800000 */
[----:B------:R-:W-:-:S13]  /*10870*/  ISETP.NE.AND P0, PT, R0, 0x4, PT ;  /* 0x000000040000780c */ /* 0x000fda0003f05270 */
[----:B------:R-:W-:Y:S05]  /*10880*/  @P0 BRA `(.L_x_6352) ;  /* 0x0000000c00880947 */ /* 0x000fea0003800000 */
[----:B------:R-:W0:Y:S02]  /*10890*/  F2I.S64.F64.TRUNC R4, R4 ;  /* 0x0000000400047311 */ /* 0x000e24000030d900 */
[----:B0-----:R-:W-:Y:S01]  /*108a0*/  STG.E.64 desc[UR36][R16.64], R4 ;  /* 0x0000000410007986 */ /* 0x001fe2000c101b24 */
[----:B------:R-:W-:Y:S05]  /*108b0*/  EXIT ;  /* 0x000000000000794d */ /* 0x000fea0003800000 */
.L_x_6354:
[----:B------:R-:W0:Y:S02]  /*108c0*/  F2I.F64.TRUNC R5, R4 ;  /* 0x0000000400057311 */ /* 0x000e24000030d100 */
[----:B0-----:R-:W-:Y:S01]  /*108d0*/  STG.E desc[UR36][R16.64], R5 ;  /* 0x0000000510007986 */ /* 0x001fe2000c101924 */
[----:B------:R-:W-:Y:S05]  /*108e0*/  EXIT ;  /* 0x000000000000794d */ /* 0x000fea0003800000 */
.L_x_6353:
[----:B------:R-:W0:Y:S02]  /*108f0*/  F2I.F64.TRUNC R5, R4 ;  /* 0x0000000400057311 */ /* 0x000e24000030d100 */
[----:B0-----:R-:W-:Y:S01]  /*10900*/  STG.E.U16 desc[UR36][R16.64], R5 ;  /* 0x0000000510007986 */ /* 0x001fe2000c101524 */
[----:B------:R-:W-:Y:S05]  /*10910*/  EXIT ;  /* 0x000000000000794d */ /* 0x000fea0003800000 */
.L_x_6349:
        /* <DEDUP_REMOVED lines=11> */
[----:B------:R-:W-:Y:S01]  /*109d0*/  STG.E desc[UR36][R16.64], R3 ;  /* 0x0000000310007986 */ /* 0x000fe2000c101924 */
[----:B------:R-:W-:Y:S05]  /*109e0*/  EXIT ;  /* 0x000000000000794d */ /* 0x000fea0003800000 */
.L_x_6356:
[----:B------:R-:W-:Y:S01]  /*109f0*/  UMOV UR4, 0xf0000000 ;  /* 0xf000000000047882 */ /* 0x000fe20000000000 */
[----:B------:R-:W-:Y:S01]  /*10a00*/  UMOV UR5, 0x380fffff ;  /* 0x380fffff00057882 */ /* 0x000fe20000000000 */
[----:B------:R-:W0:Y:S01]  /*10a10*/  F2F.F32.F64 R0, R4 ;  /* 0x0000000400007310 */ /* 0x000e220000301000 */
[----:B------:R-:W-:-:S14]  /*10a20*/  DSETP.GEU.AND P0, PT, |R4|, UR4, PT ;  /* 0x0000000404007e2a */ /* 0x000fdc000bf0e200 */
[----:B0-----:R-:W-:-:S05]  /*10a30*/  @!P0 FMUL R0, R0, 1.175494350822287508e-38 ;  /* 0x0080000000008820 */ /* 0x001fca0000400000 */
[----:B------:R-:W-:-:S05]  /*10a40*/  F2FP.F16.F32.PACK_AB R0, RZ, R0 ;  /* 0x00000000ff00723e */ /* 0x000fca00000000ff */
[----:B------:R-:W-:Y:S01]  /*10a50*/  STG.E.U16 desc[UR36][R16.64], R0 ;  /* 0x0000000010007986 */ /* 0x000fe2000c101524 */
[----:B------:R-:W-:Y:S05]  /*10a60*/  EXIT ;  /* 0x000000000000794d */ /* 0x000fea0003800000 */
.L_x_6355:
        /* <DEDUP_REMOVED lines=12> */
[----:B------:R-:W-:Y:S01]  /*10b30*/  STG.E.64 desc[UR36][R16.64], R2 ;  /* 0x0000000210007986 */ /* 0x000fe2000c101b24 */
[----:B------:R-:W-:Y:S05]  /*10b40*/  EXIT ;  /* 0x000000000000794d */ /* 0x000fea0003800000 */
.L_x_6358:
[----:B------:R-:W-:Y:S01]  /*10b50*/  UMOV UR4, 0xf0000000 ;  /* 0xf000000000047882 */ /* 0x000fe20000000000 */
[----:B------:R-:W-:Y:S01]  /*10b60*/  UMOV UR5, 0x380fffff ;  /* 0x380fffff00057882 */ /* 0x000fe20000000000 */
[----:B------:R-:W0:Y:S01]  /*10b70*/  F2F.F32.F64 R0, R4 ;  /* 0x0000000400007310 */ /* 0x000e220000301000 */
[----:B------:R-:W-:-:S14]  /*10b80*/  DSETP.GEU.AND P0, PT, |R4|, UR4, PT ;  /* 0x0000000404007e2a */ /* 0x000fdc000bf0e200 */
[----:B0-----:R-:W-:-:S05]  /*10b90*/  @!P0 FMUL R0, R0, 1.175494350822287508e-38 ;  /* 0x0080000000008820 */ /* 0x001fca0000400000 */
[----:B------:R-:W-:-:S04]  /*10ba0*/  F2FP.F16.F32.PACK_AB R3, RZ, R0 ;  /* 0x00000000ff03723e */ /* 0x000fc800000000ff */
[----:B------:R-:W-:-:S05]  /*10bb0*/  PRMT R3, R3, 0x5410, RZ ;  /* 0x0000541003037816 */ /* 0x000fca00000000ff */
[----:B------:R-:W-:Y:S01]  /*10bc0*/  STG.E desc[UR36][R16.64], R3 ;  /* 0x0000000310007986 */ /* 0x000fe2000c101924 */
[----:B------:R-:W-:Y:S05]  /*10bd0*/  EXIT ;  /* 0x000000000000794d */ /* 0x000fea0003800000 */
.L_x_6357:
[----:B------:R-:W-:Y:S01]  /*10be0*/  STG.E.64 desc[UR36][R16.64], R4 ;  /* 0x0000000410007986 */ /* 0x000fe2000c101b24 */
[----:B------:R-:W-:Y:S05]  /*10bf0*/  EXIT ;  /* 0x000000000000794d */ /* 0x000fea0003800000 */
.L_x_6348:
        /* <DEDUP_REMOVED lines=10> */
[----:B------:R-:W-:Y:S01]  /*10ca0*/  STG.E.U8 desc[UR36][R16.64], R3 ;  /* 0x0000000310007986 */ /* 0x000fe2000c101124 */
[----:B------:R-:W-:Y:S05]  /*10cb0*/  EXIT ;  /* 0x000000000000794d */ /* 0x000fea0003800000 */
.L_x_6361:
[----:B------:R-:W-:-:S05]  /*10cc0*/  CS2R R6, SRZ ;  /* 0x0000000000067805 */ /* 0x000fca000001ff00 */
[----:B------:R-:W-:Y:S01]  /*10cd0*/  STG.E.128 desc[UR36][R16.64], R4 ;  /* 0x0000000410007986 */ /* 0x000fe2000c101d24 */
[----:B------:R-:W-:Y:S05]  /*10ce0*/  EXIT ;  /* 0x000000000000794d */ /* 0x000fea0003800000 */
.L_x_6360:
        /* <DEDUP_REMOVED lines=25> */
.L_x_6365:
[----:B------:R-:W-:Y:S05]  /*10e80*/  BSYNC B0 ;  /* 0x0000000000007941 */ /* 0x000fea0003800000 */
.L_x_6364:
[----:B------:R-:W-:-:S05]  /*10e90*/  LOP3.LUT R3, R0, R3, RZ, 0xfc, !PT ;  /* 0x0000000300037212 */ /* 0x000fca00078efcff */
[----:B------:R-:W-:Y:S01]  /*10ea0*/  STG.E.U8 desc[UR36][R16.64], R3 ;  /* 0x0000000310007986 */ /* 0x000fe2000c101124 */
[----:B------:R-:W-:Y:S05]  /*10eb0*/  EXIT ;  /* 0x000000000000794d */ /* 0x000fea0003800000 */
.L_x_6363:
        /* <DEDUP_REMOVED lines=17> */
.L_x_6367:
[----:B------:R-:W-:Y:S01]  /*10fd0*/  IMAD.MOV.U32 R0, RZ, RZ, 0x7f ;  /* 0x0000007fff007424 */ /* 0x000fe200078e00ff */
[----:B------:R-:W-:-:S04]  /*10fe0*/  ISETP.GT.U32.AND P0, PT, R2, 0x7f800000, PT ;  /* 0x7f8000000200780c */ /* 0x000fc80003f04070 */
[----:B------:R-:W-:-:S09]  /*10ff0*/  SEL R0, R0, 0x7c, P0 ;  /* 0x0000007c00007807 */ /* 0x000fd20000000000 */
.L_x_6368:
[----:B------:R-:W-:Y:S05]  /*11000*/  BSYNC B0 ;  /* 0x0000000000007941 */ /* 0x000fea0003800000 */
.L_x_6366:
[----:B------:R-:W-:-:S04]  /*11010*/  LOP3.LUT R2, R3, 0x80000000, RZ, 0xc0, !PT ;  /* 0x8000000003027812 */ /* 0x000fc800078ec0ff */
[----:B------:R-:W-:-:S04]  /*11020*/  SHF.R.U32.HI R3, RZ, 0x18, R2 ;  /* 0x00000018ff037819 */ /* 0x000fc80000011602 */
[----:B------:R-:W-:-:S05]  /*11030*/  LOP3.LUT R3, R0, R3, RZ, 0xfc, !PT ;  /* 0x0000000300037212 */ /* 0x000fca00078efcff */
[----:B------:R-:W-:Y:S01]  /*11040*/  STG.E.U8 desc[UR36][R16.64], R3 ;  /* 0x0000000310007986 */ /* 0x000fe2000c101124 */
[----:B------:R-:W-:Y:S05]  /*11050*/  EXIT ;  /* 0x000000000000794d */ /* 0x000fea0003800000 */
.L_x_6362:
[----:B------:R-:W-:Y:S01]  /*11060*/  UMOV UR4, 0xf0000000 ;  /* 0xf000000000047882 */ /* 0x000fe20000000000 */
[----:B------:R-:W-:Y:S01]  /*11070*/  UMOV UR5, 0x380fffff ;  /* 0x380fffff00057882 */ /* 0x000fe20000000000 */
[----:B------:R-:W0:Y:S01]  /*11080*/  F2F.F32.F64 R0, R4 ;  /* 0x0000000400007310 */ /* 0x000e220000301000 */
[----:B------:R-:W-:-:S14]  /*11090*/  DSETP.GEU.AND P0, PT, |R4|, UR4, PT ;  /* 0x0000000404007e2a */ /* 0x000fdc000bf0e200 */
[----:B0-----:R-:W-:-:S05]  /*110a0*/  @!P0 FMUL R0, R0, 1.175494350822287508e-38 ;  /* 0x0080000000008820 */ /* 0x001fca0000400000 */
[----:B------:R-:W-:-:S05]  /*110b0*/  F2FP.BF16.F32.PACK_AB R0, RZ, R0 ;  /* 0x00000000ff00723e */ /* 0x000fca00000010ff */
[----:B------:R-:W-:Y:S01]  /*110c0*/  STG.E.U16 desc[UR36][R16.64], R0 ;  /* 0x0000000010007986 */ /* 0x000fe2000c101524 */
[----:B------:R-:W-:Y:S05]  /*110d0*/  EXIT ;  /* 0x000000000000794d */ /* 0x000fea0003800000 */
.L_x_6359:
        /* <DEDUP_REMOVED lines=9> */
[----:B0-----:R-:W-:Y:S01]  /*11170*/  STG.E.U16 desc[UR36][R16.64], R5 ;  /* 0x0000000510007986 */ /* 0x001fe2000c101524 */
[----:B------:R-:W-:Y:S05]  /*11180*/  EXIT ;  /* 0x000000000000794d */ /* 0x000fea0003800000 */
.L_x_6371:
        /* <DEDUP_REMOVED lines=21> */
.L_x_6374:
[----:B------:R-:W-:-:S04]  /*112e0*/  LOP3.LUT R2, R3, 0x80000000, RZ, 0xc0, !PT ;  /* 0x8000000003027812 */ /* 0x000fc800078ec0ff */
[----:B------:R-:W-:-:S04]  /*112f0*/  SHF.R.U32.HI R3, RZ, 0x18, R2 ;  /* 0x00000018ff037819 */ /* 0x000fc80000011602 */
[----:B------:R-:W-:-:S04]  /*11300*/  LOP3.LUT R0, R0, R3, RZ, 0xfc, !PT ;  /* 0x0000000300007212 */ /* 0x000fc800078efcff */
[----:B------:R-:W-:-:S07]  /*11310*/  PRMT R8, R0, 0x7610, R8 ;  /* 0x0000761000087816 */ /* 0x000fce0000000008 */
.L_x_6373:
[----:B------:R-:W-:Y:S05]  /*11320*/  BSYNC B0 ;  /* 0x0000000000007941 */ /* 0x000fea0003800000 */
.L_x_6372:
[----:B------:R-:W-:Y:S01]  /*11330*/  STG.E.U8 desc[UR36][R16.64], R8 ;  /* 0x0000000810007986 */ /* 0x000fe2000c101124 */
[----:B------:R-:W-:Y:S05]  /*11340*/  EXIT ;  /* 0x000000000000794d */ /* 0x000fea0003800000 */
.L_x_6370:
        /* <DEDUP_REMOVED lines=21> */
.L_x_6377:
[----:B------:R-:W-:-:S04]  /*114a0*/  LOP3.LUT R2, R3, 0x80000000, RZ, 0xc0, !PT ;  /* 0x8000000003027812 */ /* 0x000fc800078ec0ff */
[----:B------:R-:W-:-:S04]  /*114b0*/  SHF.R.U32.HI R3, RZ, 0x18, R2 ;  /* 0x00000018ff037819 */ /* 0x000fc80000011602 */
[----:B------:R-:W-:-:S04]  /*114c0*/  LOP3.LUT R0, R0, R3, RZ, 0xfc, !PT ;  /* 0x0000000300007212 */ /* 0x000fc800078efcff */
[----:B------:R-:W-:-:S07]  /*114d0*/  PRMT R8, R0, 0x7610, R8 ;  /* 0x0000761000087816 */ /* 0x000fce0000000008 */
.L_x_6376:
[----:B------:R-:W-:Y:S05]  /*114e0*/  BSYNC B0 ;  /* 0x0000000000007941 */ /* 0x000fea0003800000 */
.L_x_6375:
[----:B------:R-:W-:Y:S01]  /*114f0*/  STG.E.U8 desc[UR36][R16.64], R8 ;  /* 0x0000000810007986 */ /* 0x000fe2000c101124 */
[----:B------:R-:W-:Y:S05]  /*11500*/  EXIT ;  /* 0x000000000000794d */ /* 0x000fea0003800000 */
.L_x_6369:
        /* <DEDUP_REMOVED lines=26> */
.L_x_6352:
        /* <DEDUP_REMOVED lines=16> */
.L_x_6380:
[----:B------:R-:W-:Y:S05]  /*117b0*/  EXIT ;  /* 0x000000000000794d */ /* 0x000fea0003800000 */
.L_x_6379:
[----:B------:R-:W0:Y:S02]  /*117c0*/  F2I.U64.F64.TRUNC R4, R4 ;  /* 0x0000000400047311 */ /* 0x000e24000030d800 */
[----:B0-----:R-:W-:Y:S01]  /*117d0*/  STG.E.64 desc[UR36][R16.64], R4 ;  /* 0x0000000410007986 */ /* 0x001fe2000c101b24 */
[----:B------:R-:W-:Y:S05]  /*117e0*/  EXIT ;  /* 0x000000000000794d */ /* 0x000fea0003800000 */
.L_x_6378:
[----:B------:R-:W0:Y:S02]  /*117f0*/  F2I.U32.F64.TRUNC R5, R4 ;  /* 0x0000000400057311 */ /* 0x000e24000030d000 */
[----:B0-----:R-:W-:Y:S01]  /*11800*/  STG.E desc[UR36][R16.64], R5 ;  /* 0x0000000510007986 */ /* 0x001fe2000c101924 */
[----:B------:R-:W-:Y:S05]  /*11810*/  EXIT ;  /* 0x000000000000794d */ /* 0x000fea0003800000 */
.L_x_6381:
        /* <DEDUP_REMOVED lines=14> */
.L_x_8072:


//--------------------- .text._ZN2at6native27unrolled_elementwise_kernelINS0_13BinaryFunctorIdddZZZNS0_20copysign_kernel_cudaERNS_18TensorIteratorBaseEENKUlvE_clEvENKUlvE_clEvEUlddE_EESt5arrayIPcLm3EELi4E23TrivialOffsetCalculatorILi2EjESC_ILi1EjENS0_6memory12LoadWithCastILi2EEENSF_13StoreWithCastILi1EEEEEviT_T0_T2_T3_T4_T5_ --------------------------
	.section	.text._ZN2at6native27unrolled_elementwise_kernelINS0_13BinaryFunctorIdddZZZNS0_20copysign_kernel_cudaERNS_18TensorIteratorBaseEENKUlvE_clEvENKUlvE_clEvEUlddE_EESt5arrayIPcLm3EELi4E23TrivialOffsetCalculatorILi2EjESC_ILi1EjENS0_6memory12LoadWithCastILi2EEENSF_13StoreWithCastILi1EEEEEviT_T0_T2_T3_T4_T5_,"ax",@progbits
	.align	128
        .global         _ZN2at6native27unrolled_elementwise_kernelINS0_13BinaryFunctorIdddZZZNS0_20copysign_kernel_cudaERNS_18TensorIteratorBaseEENKUlvE_clEvENKUlvE_clEvEUlddE_EESt5arrayIPcLm3EELi4E23TrivialOffsetCalculatorILi2EjESC_ILi1EjENS0_6memory12LoadWithCastILi2EEENSF_13StoreWithCastILi1EEEEEviT_T0_T2_T3_T4_T5_
        .type           _ZN2at6native27unrolled_elementwise_kernelINS0_13BinaryFunctorIdddZZZNS0_20copysign_kernel_cudaERNS_18TensorIteratorBaseEENKUlvE_clEvENKUlvE_clEvEUlddE_EESt5arrayIPcLm3EELi4E23TrivialOffsetCalculatorILi2EjESC_ILi1EjENS0_6memory12LoadWithCastILi2EEENSF_13StoreWithCastILi1EEEEEviT_T0_T2_T3_T4_T5_,@function
        .size           _ZN2at6native27unrolled_elementwise_kernelINS0_13BinaryFunctorIdddZZZNS0_20copysign_kernel_cudaERNS_18TensorIteratorBaseEENKUlvE_clEvENKUlvE_clEvEUlddE_EESt5arrayIPcLm3EELi4E23TrivialOffsetCalculatorILi2EjESC_ILi1EjENS0_6memory12LoadWithCastILi2EEENSF_13StoreWithCastILi1EEEEEviT_T0_T2_T3_T4_T5_,(.L_x_8073 - _ZN2at6native27unrolled_elementwise_kernelINS0_13BinaryFunctorIdddZZZNS0_20copysign_kernel_cudaERNS_18TensorIteratorBaseEENKUlvE_clEvENKUlvE_clEvEUlddE_EESt5arrayIPcLm3EELi4E23TrivialOffsetCalculatorILi2EjESC_ILi1EjENS0_6memory12LoadWithCastILi2EEENSF_13StoreWithCastILi1EEEEEviT_T0_T2_T3_T4_T5_)
        .other          _ZN2at6native27unrolled_elementwise_kernelINS0_13BinaryFunctorIdddZZZNS0_20copysign_kernel_cudaERNS_18TensorIteratorBaseEENKUlvE_clEvENKUlvE_clEvEUlddE_EESt5arrayIPcLm3EELi4E23TrivialOffsetCalculatorILi2EjESC_ILi1EjENS0_6memory12LoadWithCastILi2EEENSF_13StoreWithCastILi1EEEEEviT_T0_T2_T3_T4_T5_,@"STO_CUDA_ENTRY STV_DEFAULT"
_ZN2at6native27unrolled_elementwise_kernelINS0_13BinaryFunctorIdddZZZNS0_20copysign_kernel_cudaERNS_18TensorIteratorBaseEENKUlvE_clEvENKUlvE_clEvEUlddE_EESt5arrayIPcLm3EELi4E23TrivialOffsetCalculatorILi2EjESC_ILi1EjENS0_6memory12LoadWithCastILi2EEENSF_13StoreWithCastILi1EEEEEviT_T0_T2_T3_T4_T5_:
.text._ZN2at6native27unrolled_elementwise_kernelINS0_13BinaryFunctorIdddZZZNS0_20copysign_kernel_cudaERNS_18TensorIteratorBaseEENKUlvE_clEvENKUlvE_clEvEUlddE_EESt5arrayIPcLm3EELi4E23TrivialOffsetCalculatorILi2EjESC_ILi1EjENS0_6memory12LoadWithCastILi2EEENSF_13StoreWithCastILi1EEEEEviT_T0_T2_T3_T4_T5_:
[----:B------:R-:W0:Y:S01]  /*0000*/  LDC R1, c[0x0][0x28] ;  /* 0x00000a00ff017b82 */ /* 0x000e220000000800 */
[----:B------:R-:W1:Y:S07]  /*0010*/  S2R R18, SR_CTAID.X ;  /* 0x0000000000127919 */ /* 0x000e6e0000002500 */
[----:B------:R-:W1:Y:S01]  /*0020*/  LDC R19, c[0x0][0x210] ;  /* 0x00008400ff137b82 */ /* 0x000e620000000800 */
[----:B------:R-:W-:Y:S01]  /*0030*/  ULDC.64 UR36, c[0x0][0x208] ;  /* 0x0000820000247ab9 */ /* 0x000fe20000000a00 */
[----:B------:R-:W-:Y:S01]  /*0040*/  BSSY B6, `(.L_x_6382) ;  /* 0x00001f1000067945 */ /* 0x000fe20003800000 */
[----:B------:R-:W2:Y:S01]  /*0050*/  S2R R2, SR_TID.X ;  /* 0x0000000000027919 */ /* 0x000ea20000002100 */
[----:B------:R-:W-:Y:S01]  /*0060*/  IMAD.MOV.U32 R29, RZ, RZ, RZ ;  /* 0x000000ffff1d7224 */ /* 0x000fe200078e00ff */
[----:B------:R-:W-:-:S02]  /*0070*/  CS2R R32, SRZ ;  /* 0x0000000000207805 */ /* 0x000fc4000001ff00 */
[----:B------:R-:W-:Y:S01]  /*0080*/  CS2R R34, SRZ ;  /* 0x0000000000227805 */ /* 0x000fe2000001ff00 */
[----:B------:R-:W3:Y:S08]  /*0090*/  LDC.U8 R22, c[0x0][0x234] ;  /* 0x00008d00ff167b82 */ /* 0x000ef00000000000 */
        /* <DEDUP_REMOVED lines=24> */
.L_x_6387:
[----:B------:R-:W2:Y:S02]  /*0220*/  LDG.E.U8 R2, desc[UR36][R2.64] ;  /* 0x0000002402027981 */ /* 0x000ea4000c1e1100 */
[----:B--2---:R0:W1:Y:S01]  /*0230*/  I2F.F64.U16 R34, R2 ;  /* 0x0000000200227312 */ /* 0x0040620000101800 */
[----:B------:R-:W-:Y:S05]  /*0240*/  BRA `(.L_x_6389) ;  /* 0x0000000c00747947 */ /* 0x000fea0003800000 */
.L_x_6386:
        /* <DEDUP_REMOVED lines=9> */
.L_x_6391:
[----:B------:R-:W2:Y:S02]  /*02e0*/  LDG.E R2, desc[UR36][R2.64] ;  /* 0x0000002402027981 */ /* 0x000ea4000c1e1900 */
[----:B--2---:R1:W2:Y:S01]  /*02f0*/  I2F.F64 R34, R2 ;  /* 0x0000000200227312 */ /* 0x0042a20000201c00 */
[----:B------:R-:W-:Y:S05]  /*0300*/  BRA `(.L_x_6389) ;  /* 0x0000000c00447947 */ /* 0x000fea0003800000 */
.L_x_6390:
[----:B------:R-:W2:Y:S02]  /*0310*/  LDG.E.U16 R2, desc[UR36][R2.64] ;  /* 0x0000002402027981 */ /* 0x000ea4000c1e1500 */
[----:B--2---:R3:W4:Y:S01]  /*0320*/  I2F.F64.S16 R34, R2 ;  /* 0x0000000200227312 */ /* 0x0047220000101c00 */
[----:B------:R-:W-:Y:S05]  /*0330*/  BRA `(.L_x_6389) ;  /* 0x0000000c00387947 */ /* 0x000fea0003800000 */
.L_x_6385:
        /* <DEDUP_REMOVED lines=10> */
.L_x_6393:
[----:B------:R-:W2:Y:S02]  /*03e0*/  LDG.E.U16 R0, desc[UR36][R2.64] ;  /* 0x0000002402007981 */ /* 0x000ea4000c1e1500 */
[----:B--2---:R-:W-:-:S05]  /*03f0*/  HADD2.F32 R0, -RZ, R0.H0_H0 ;  /* 0x20000000ff007230 */ /* 0x004fca0000004100 */
[----:B------:R-:W-:-:S04]  /*0400*/  FMUL.FTZ R0, R0, 1 ;  /* 0x3f80000000007820 */ /* 0x000fc80000410000 */
[----:B------:R0:W1:Y:S01]  /*0410*/  F2F.F64.F32 R34, R0 ;  /* 0x0000000000227310 */ /* 0x0000620000201800 */
[----:B------:R-:W-:Y:S05]  /*0420*/  BRA `(.L_x_6389) ;  /* 0x0000000800fc7947 */ /* 0x000fea0003800000 */
.L_x_6392:
        /* <DEDUP_REMOVED lines=10> */
.L_x_6395:
[----:B------:R-:W2:Y:S02]  /*04d0*/  LDG.E.U16 R2, desc[UR36][R2.64] ;  /* 0x0000002402027981 */ /* 0x000ea4000c1e1500 */
[----:B--2---:R-:W-:-:S05]  /*04e0*/  HADD2.F32 R0, -RZ, R2.H0_H0 ;  /* 0x20000002ff007230 */ /* 0x004fca0000004100 */
[----:B------:R-:W-:-:S04]  /*04f0*/  FMUL.FTZ R0, R0, 1 ;  /* 0x3f80000000007820 */ /* 0x000fc80000410000 */
[----:B------:R0:W1:Y:S01]  /*0500*/  F2F.F64.F32 R34, R0 ;  /* 0x0000000000227310 */ /* 0x0000620000201800 */
[----:B------:R-:W-:Y:S05]  /*0510*/  BRA `(.L_x_6389) ;  /* 0x0000000800c07947 */ /* 0x000fea0003800000 */
.L_x_6394:
[----:B------:R0:W5:Y:S01]  /*0520*/  LDG.E.64 R34, desc[UR36][R2.64] ;  /* 0x0000002402227981 */ /* 0x000162000c1e1b00 */
[----:B------:R-:W-:Y:S05]  /*0530*/  BRA `(.L_x_6389) ;  /* 0x0000000800b87947 */ /* 0x000fea0003800000 */
.L_x_6384:
        /* <DEDUP_REMOVED lines=13> */
.L_x_6398:
[----:B------:R0:W5:Y:S01]  /*0610*/  LDG.E.64 R34, desc[UR36][R2.64] ;  /* 0x0000002402227981 */ /* 0x000162000c1e1b00 */
[----:B------:R-:W-:Y:S05]  /*0620*/  BRA `(.L_x_6389) ;  /* 0x00000008007c7947 */ /* 0x000fea0003800000 */
.L_x_6397:
        /* <DEDUP_REMOVED lines=28> */
.L_x_6400:
        /* <DEDUP_REMOVED lines=16> */
.L_x_6399:
[----:B------:R-:W2:Y:S02]  /*08f0*/  LDG.E.U16 R0, desc[UR36][R2.64] ;  /* 0x0000002402007981 */ /* 0x000ea4000c1e1500 */
[----:B--2---:R-:W-:-:S04]  /*0900*/  IMAD.U32 R0, R0, 0x10000, RZ ;  /* 0x0001000000007824 */ /* 0x004fc800078e00ff */
[----:B------:R-:W-:-:S04]  /*0910*/  FMUL.FTZ R0, R0, 1 ;  /* 0x3f80000000007820 */ /* 0x000fc80000410000 */
[----:B------:R0:W1:Y:S01]  /*0920*/  F2F.F64.F32 R34, R0 ;  /* 0x0000000000227310 */ /* 0x0000620000201800 */
[----:B------:R-:W-:Y:S05]  /*0930*/  BRA `(.L_x_6389) ;  /* 0x0000000400b87947 */ /* 0x000fea0003800000 */
.L_x_6396:
        /* <DEDUP_REMOVED lines=11> */
.L_x_6403:
        /* <DEDUP_REMOVED lines=21> */
.L_x_6407:
[----:B------:R-:W-:Y:S05]  /*0b40*/  BSYNC B1 ;  /* 0x0000000000017941 */ /* 0x000fea0003800000 */
.L_x_6406:
[----:B------:R-:W-:Y:S01]  /*0b50*/  LEA R3, R0, 0x3b800000, 0x17 ;  /* 0x3b80000000037811 */ /* 0x000fe200078eb8ff */
[----:B------:R-:W-:-:S05]  /*0b60*/  IMAD.SHL.U32 R0, R2, 0x100000, RZ ;  /* 0x0010000002007824 */ /* 0x000fca00078e00ff */
[----:B------:R-:W-:-:S07]  /*0b70*/  LOP3.LUT R0, R3, R0, R4, 0xfe, !PT ;  /* 0x0000000003007212 */ /* 0x000fce00078efe04 */
.L_x_6405:
[----:B------:R-:W-:Y:S05]  /*0b80*/  BSYNC B0 ;  /* 0x0000000000007941 */ /* 0x000fea0003800000 */
.L_x_6404:
[----:B------:R-:W-:-:S04]  /*0b90*/  FMUL.FTZ R0, R0, 1 ;  /* 0x3f80000000007820 */ /* 0x000fc80000410000 */
[----:B------:R0:W1:Y:S01]  /*0ba0*/  F2F.F64.F32 R34, R0 ;  /* 0x0000000000227310 */ /* 0x0000620000201800 */
[----:B------:R-:W-:Y:S05]  /*0bb0*/  BRA `(.L_x_6389) ;  /* 0x0000000400187947 */ /* 0x000fea0003800000 */
.L_x_6402:
        /* <DEDUP_REMOVED lines=21> */
.L_x_6411:
[----:B------:R-:W-:Y:S05]  /*0d10*/  BSYNC B1 ;  /* 0x0000000000017941 */ /* 0x000fea0003800000 */
.L_x_6410:
[----:B------:R-:W-:Y:S01]  /*0d20*/  LEA R3, R0, 0x37800000, 0x17 ;  /* 0x3780000000037811 */ /* 0x000fe200078eb8ff */
[----:B------:R-:W-:-:S05]  /*0d30*/  IMAD.SHL.U32 R0, R2, 0x200000, RZ ;  /* 0x0020000002007824 */ /* 0x000fca00078e00ff */
[----:B------:R-:W-:-:S07]  /*0d40*/  LOP3.LUT R0, R3, R0, R4, 0xfe, !PT ;  /* 0x0000000003007212 */ /* 0x000fce00078efe04 */
.L_x_6409:
[----:B------:R-:W-:Y:S05]  /*0d50*/  BSYNC B0 ;  /* 0x0000000000007941 */ /* 0x000fea0003800000 */
.L_x_6408:
[----:B------:R-:W-:-:S04]  /*0d60*/  FMUL.FTZ R0, R0, 1 ;  /* 0x3f80000000007820 */ /* 0x000fc80000410000 */
[----:B------:R0:W1:Y:S01]  /*0d70*/  F2F.F64.F32 R34, R0 ;  /* 0x0000000000227310 */ /* 0x0000620000201800 */
[----:B------:R-:W-:Y:S05]  /*0d80*/  BRA `(.L_x_6389) ;  /* 0x0000000000a47947 */ /* 0x000fea0003800000 */
.L_x_6401:
        /* <DEDUP_REMOVED lines=14> */
.L_x_6415:
[----:B------:R-:W-:Y:S05]  /*0e70*/  BSYNC B0 ;  /* 0x0000000000007941 */ /* 0x000fea0003800000 */
.L_x_6414:
[----:B------:R-:W-:-:S04]  /*0e80*/  FMUL.FTZ R0, R0, 1 ;  /* 0x3f80000000007820 */ /* 0x000fc80000410000 */
[----:B------:R0:W1:Y:S01]  /*0e90*/  F2F.F64.F32 R34, R0 ;  /* 0x0000000000227310 */ /* 0x0000620000201800 */
[----:B------:R-:W-:Y:S05]  /*0ea0*/  BRA `(.L_x_6389) ;  /* 0x00000000005c7947 */ /* 0x000fea0003800000 */
.L_x_6388:
        /* <DEDUP_REMOVED lines=16> */
.L_x_6416:
[----:B------:R-:W-:Y:S01]  /*0fb0*/  CS2R R34, SRZ ;  /* 0x0000000000227805 */ /* 0x000fe2000001ff00 */
[----:B------:R-:W-:Y:S06]  /*0fc0*/  BRA `(.L_x_6389) ;  /* 0x0000000000147947 */ /* 0x000fec0003800000 */
.L_x_6413:
[----:B------:R-:W2:Y:S02]  /*0fd0*/  LDG.E.64 R34, desc[UR36][R2.64] ;  /* 0x0000002402227981 */ /* 0x000ea4000c1e1b00 */
[----:B--2---:R-:W0:Y:S01]  /*0fe0*/  I2F.F64.U64 R34, R34 ;  /* 0x0000002200227312 */ /* 0x004e220000301800 */
[----:B------:R-:W-:Y:S05]  /*0ff0*/  BRA `(.L_x_6389) ;  /* 0x0000000000087947 */ /* 0x000fea0003800000 */
.L_x_6412:
[----:B------:R-:W2:Y:S02]  /*1000*/  LDG.E R2, desc[UR36][R2.64] ;  /* 0x0000002402027981 */ /* 0x000ea4000c1e1900 */
[----:B--2---:R0:W1:Y:S02]  /*1010*/  I2F.F64.U32 R34, R2 ;  /* 0x0000000200227312 */ /* 0x0040640000201800 */
.L_x_6389:
[----:B01-3--:R-:W0:Y:S01]  /*1020*/  LDC.64 R2, c[0x0][0x228] ;  /* 0x00008a00ff027b82 */ /* 0x00be220000000a00 */
        /* <DEDUP_REMOVED lines=18> */
.L_x_6420:
[----:B------:R-:W3:Y:S02]  /*1150*/  LDG.E.U8 R28, desc[UR36][R2.64] ;  /* 0x00000024021c7981 */ /* 0x000ee4000c1e1100 */
[----:B---3--:R-:W1:Y:S01]  /*1160*/  I2F.F64.U16 R28, R28 ;  /* 0x0000001c001c7312 */ /* 0x008e620000101800 */
[----:B------:R-:W-:Y:S05]  /*1170*/  BRA `(.L_x_6422) ;  /* 0x0000000c006c7947 */ /* 0x000fea0003800000 */
.L_x_6419:
[----:B------:R-:W-:-:S13]  /*1180*/  ISETP.NE.AND P0, PT, R0, 0x2, PT ;  /* 0x000000020000780c */ /* 0x000fda0003f05270 */
[----:B------:R-:W-:Y:S05]  /*1190*/  @!P0 BRA `(.L_x_6423) ;  /* 0x0000000000288947 */ /* 0x000fea0003800000 */
[----:B------:R-:W-:-:S13]  /*11a0*/  ISETP.NE.AND P0, PT, R0, 0x3, PT ;  /* 0x000000030000780c */ /* 0x000fda0003f05270 */
[----:B------:R-:W-:Y:S05]  /*11b0*/  @!P0 BRA `(.L_x_6424) ;  /* 0x0000000000148947 */ /* 0x000fea0003800000 */
[----:B------:R-:W-:-:S13]  /*11c0*/  ISETP.NE.AND P0, PT, R0, 0x4, PT ;  /* 0x000000040000780c */ /* 0x000fda0003f05270 */
[----:B------:R-:W-:Y:S05]  /*11d0*/  @P0 BRA `(.L_x_6421) ;  /* 0x0000000800f80947 */ /* 0x000fea0003800000 */
[----:B------:R-:W3:Y:S02]  /*11e0*/  LDG.E.64 R2, desc[UR36][R2.64] ;  /* 0x0000002402027981 */ /* 0x000ee4000c1e1b00 */
[----:B---3--:R0:W1:Y:S01]  /*11f0*/  I2F.F64.S64 R28, R2 ;  /* 0x00000002001c7312 */ /* 0x0080620000301c00 */
[----:B------:R-:W-:Y:S05]  /*1200*/  BRA `(.L_x_6422) ;  /* 0x0000000c00487947 */ /* 0x000fea0003800000 */
.L_x_6424:
[----:B------:R-:W3:Y:S02]  /*1210*/  LDG.E R28, desc[UR36][R2.64] ;  /* 0x00000024021c7981 */ /* 0x000ee4000c1e1900 */
[----:B---3--:R-:W0:Y:S01]  /*1220*/  I2F.F64 R28, R28 ;  /* 0x0000001c001c7312 */ /* 0x008e220000201c00 */
[----:B------:R-:W-:Y:S05]  /*1230*/  BRA `(.L_x_6422) ;  /* 0x0000000c003c7947 */ /* 0x000fea0003800000 */
.L_x_6423:
[----:B------:R-:W3:Y:S02]  /*1240*/  LDG.E.U16 R28, desc[UR36][R2.64] ;  /* 0x00000024021c7981 */ /* 0x000ee4000c1e1500 */
[----:B---3--:R-:W3:Y:S01]  /*1250*/  I2F.F64.S16 R28, R28 ;  /* 0x0000001c001c7312 */ /* 0x008ee20000101c00 */
[----:B------:R-:W-:Y:S05]  /*1260*/  BRA `(.L_x_6422) ;  /* 0x0000000c00307947 */ /* 0x000fea0003800000 */
.L_x_6418:
        /* <DEDUP_REMOVED lines=10> */
.L_x_6426:
[----:B------:R-:W3:Y:S02]  /*1310*/  LDG.E.U16 R0, desc[UR36][R2.64] ;  /* 0x0000002402007981 */ /* 0x000ee4000c1e1500 */
[----:B---3--:R-:W-:-:S05]  /*1320*/  HADD2.F32 R0, -RZ, R0.H0_H0 ;  /* 0x20000000ff007230 */ /* 0x008fca0000004100 */
[----:B------:R-:W-:-:S04]  /*1330*/  FMUL.FTZ R0, R0, 1 ;  /* 0x3f80000000007820 */ /* 0x000fc80000410000 */
[----:B------:R0:W1:Y:S01]  /*1340*/  F2F.F64.F32 R28, R0 ;  /* 0x00000000001c7310 */ /* 0x0000620000201800 */
[----:B------:R-:W-:Y:S05]  /*1350*/  BRA `(.L_x_6422) ;  /* 0x0000000800f47947 */ /* 0x000fea0003800000 */
.L_x_6425:
        /* <DEDUP_REMOVED lines=10> */
.L_x_6428:
[----:B------:R-:W3:Y:S02]  /*1400*/  LDG.E.U16 R2, desc[UR36][R2.64] ;  /* 0x0000002402027981 */ /* 0x000ee4000c1e1500 */
[----:B---3--:R-:W-:-:S05]  /*1410*/  HADD2.F32 R0, -RZ, R2.H0_H0 ;  /* 0x20000002ff007230 */ /* 0x008fca0000004100 */
[----:B------:R-:W-:-:S04]  /*1420*/  FMUL.FTZ R0, R0, 1 ;  /* 0x3f80000000007820 */ /* 0x000fc80000410000 */
[----:B------:R0:W1:Y:S01]  /*1430*/  F2F.F64.F32 R28, R0 ;  /* 0x00000000001c7310 */ /* 0x0000620000201800 */
[----:B------:R-:W-:Y:S05]  /*1440*/  BRA `(.L_x_6422) ;  /* 0x0000000800b87947 */ /* 0x000fea0003800000 */
.L_x_6427:
[----:B------:R0:W5:Y:S01]  /*1450*/  LDG.E R29, desc[UR36][R2.64+0x4] ;  /* 0x00000424021d7981 */ /* 0x000162000c1e1900 */
[----:B------:R-:W-:Y:S05]  /*1460*/  BRA `(.L_x_6422) ;  /* 0x0000000800b07947 */ /* 0x000fea0003800000 */
.L_x_6417:
        /* <DEDUP_REMOVED lines=12> */
.L_x_6431:
[----:B------:R0:W5:Y:S01]  /*1530*/  LDG.E R29, desc[UR36][R2.64+0x4] ;  /* 0x00000424021d7981 */ /* 0x000162000c1e1900 */
[----:B------:R-:W-:Y:S05]  /*1540*/  BRA `(.L_x_6422) ;  /* 0x0000000800787947 */ /* 0x000fea0003800000 */
.L_x_6430:
        /* <DEDUP_REMOVED lines=28> */
.L_x_6433:
[----:B------:R-:W3:Y:S02]  /*1710*/  LDG.E.U8 R2, desc[UR36][R2.64] ;  /* 0x0000002402027981 */ /* 0x000ee4000c1e1100 */
[C---:B---3--:R-:W-:Y:S02]  /*1720*/  IMAD.SHL.U32 R0, R2.reuse, 0x2000000, RZ ;  /* 0x0200000002007824 */ /* 0x048fe400078e00ff */
        /* <DEDUP_REMOVED lines=13> */
.L_x_6432:
[----:B------:R-:W3:Y:S02]  /*1800*/  LDG.E.U16 R0, desc[UR36][R2.64] ;  /* 0x0000002402007981 */ /* 0x000ee4000c1e1500 */
[----:B---3--:R-:W-:-:S04]  /*1810*/  IMAD.U32 R0, R0, 0x10000, RZ ;  /* 0x0001000000007824 */ /* 0x008fc800078e00ff */
[----:B------:R-:W-:-:S04]  /*1820*/  FMUL.FTZ R0, R0, 1 ;  /* 0x3f80000000007820 */ /* 0x000fc80000410000 */
[----:B------:R0:W1:Y:S01]  /*1830*/  F2F.F64.F32 R28, R0 ;  /* 0x00000000001c7310 */ /* 0x0000620000201800 */
[----:B------:R-:W-:Y:S05]  /*1840*/  BRA `(.L_x_6422) ;  /* 0x0000000400b87947 */ /* 0x000fea0003800000 */
.L_x_6429:
        /* <DEDUP_REMOVED lines=11> */
.L_x_6436:
        /* <DEDUP_REMOVED lines=21> */
.L_x_6440:
[----:B------:R-:W-:Y:S05]  /*1a50*/  BSYNC B1 ;  /* 0x0000000000017941 */ /* 0x000fea0003800000 */
.L_x_6439:
[----:B------:R-:W-:Y:S01]  /*1a60*/  LEA R3, R0, 0x3b800000, 0x17 ;  /* 0x3b80000000037811 */ /* 0x000fe200078eb8ff */
[----:B------:R-:W-:-:S05]  /*1a70*/  IMAD.SHL.U32 R0, R2, 0x100000, RZ ;  /* 0x0010000002007824 */ /* 0x000fca00078e00ff */
[----:B------:R-:W-:-:S07]  /*1a80*/  LOP3.LUT R0, R3, R0, R4, 0xfe, !PT ;  /* 0x0000000003007212 */ /* 0x000fce00078efe04 */
.L_x_6438:
[----:B------:R-:W-:Y:S05]  /*1a90*/  BSYNC B0 ;  /* 0x0000000000007941 */ /* 0x000fea0003800000 */
.L_x_6437:
[----:B------:R-:W-:-:S04]  /*1aa0*/  FMUL.FTZ R0, R0, 1 ;  /* 0x3f80000000007820 */ /* 0x000fc80000410000 */
[----:B------:R0:W1:Y:S01]  /*1ab0*/  F2F.F64.F32 R28, R0 ;  /* 0x00000000001c7310 */ /* 0x0000620000201800 */
[----:B------:R-:W-:Y:S05]  /*1ac0*/  BRA `(.L_x_6422) ;  /* 0x0000000400187947 */ /* 0x000fea0003800000 */
.L_x_6435:
        /* <DEDUP_REMOVED lines=21> */
.L_x_6444:
[----:B------:R-:W-:Y:S05]  /*1c20*/  BSYNC B1 ;  /* 0x0000000000017941 */ /* 0x000fea0003800000 */
.L_x_6443:
[----:B------:R-:W-:Y:S01]  /*1c30*/  LEA R3, R0, 0x37800000, 0x17 ;  /* 0x3780000000037811 */ /* 0x000fe200078eb8ff */
[----:B------:R-:W-:-:S05]  /*1c40*/  IMAD.SHL.U32 R0, R2, 0x200000, RZ ;  /* 0x0020000002007824 */ /* 0x000fca00078e00ff */
[----:B------:R-:W-:-:S07]  /*1c50*/  LOP3.LUT R0, R3, R0, R4, 0xfe, !PT ;  /* 0x0000000003007212 */ /* 0x000fce00078efe04 */
.L_x_6442:
[----:B------:R-:W-:Y:S05]  /*1c60*/  BSYNC B0 ;  /* 0x0000000000007941 */ /* 0x000fea0003800000 */
.L_x_6441:
[----:B------:R-:W-:-:S04]  /*1c70*/  FMUL.FTZ R0, R0, 1 ;  /* 0x3f80000000007820 */ /* 0x000fc80000410000 */
[----:B------:R0:W1:Y:S01]  /*1c80*/  F2F.F64.F32 R28, R0 ;  /* 0x00000000001c7310 */ /* 0x0000620000201800 */
[----:B------:R-:W-:Y:S05]  /*1c90*/  BRA `(.L_x_6422) ;  /* 0x0000000000a47947 */ /* 0x000fea0003800000 */
.L_x_6434:
        /* <DEDUP_REMOVED lines=14> */
.L_x_6448:
[----:B------:R-:W-:Y:S05]  /*1d80*/  BSYNC B0 ;  /* 0x0000000000007941 */ /* 0x000fea0003800000 */
.L_x_6447:
[----:B------:R-:W-:-:S04]  /*1d90*/  FMUL.FTZ R0, R0, 1 ;  /* 0x3f80000000007820 */ /* 0x000fc80000410000 */
[----:B------:R0:W1:Y:S01]  /*1da0*/  F2F.F64.F32 R28, R0 ;  /* 0x00000000001c7310 */ /* 0x0000620000201800 */
[----:B------:R-:W-:Y:S05]  /*1db0*/  BRA `(.L_x_6422) ;  /* 0x00000000005c7947 */ /* 0x000fea0003800000 */
.L_x_6421:
        /* <DEDUP_REMOVED lines=16> */
.L_x_6449:
[----:B------:R-:W-:Y:S01]  /*1ec0*/  IMAD.MOV.U32 R29, RZ, RZ, RZ ;  /* 0x000000ffff1d7224 */ /* 0x000fe200078e00ff */
[----:B------:R-:W-:Y:S06]  /*1ed0*/  BRA `(.L_x_6422) ;  /* 0x0000000000147947 */ /* 0x000fec0003800000 */
.L_x_6446:
[----:B------:R-:W3:Y:S02]  /*1ee0*/  LDG.E.64 R2, desc[UR36][R2.64] ;  /* 0x0000002402027981 */ /* 0x000ee4000c1e1b00 */
[----:B---3--:R0:W1:Y:S01]  /*1ef0*/  I2F.F64.U64 R28, R2 ;  /* 0x00000002001c7312 */ /* 0x0080620000301800 */
[----:B------:R-:W-:Y:S05]  /*1f00*/  BRA `(.L_x_6422) ;  /* 0x0000000000087947 */ /* 0x000fea0003800000 */
.L_x_6445:
[----:B------:R-:W3:Y:S02]  /*1f10*/  LDG.E R28, desc[UR36][R2.64] ;  /* 0x00000024021c7981 */ /* 0x000ee4000c1e1900 */
[----:B---3--:R-:W0:Y:S02]  /*1f20*/  I2F.F64.U32 R28, R28 ;  /* 0x0000001c001c7312 */ /* 0x008e240000201800 */
.L_x_6422:
[----:B0-----:R-:W0:Y:S02]  /*1f30*/  S2R R2, SR_TID.X ;  /* 0x0000000000027919 */ /* 0x001e240000002100 */
[----:B0-----:R-:W-:-:S07]  /*1f40*/  VIADD R2, R2, 0x80 ;  /* 0x0000008002027836 */ /* 0x001fce0000000000 */
.L_x_6383:
[----:B------:R-:W-:Y:S05]  /*1f50*/  BSYNC B6 ;  /* 0x0000000000067941 */ /* 0x000fea0003800000 */
.L_x_6382:
[----:B------:R-:W-:Y:S01]  /*1f60*/  ISETP.GE.AND P0, PT, R2, R19, PT ;  /* 0x000000130200720c */ /* 0x000fe20003f06270 */
[----:B------:R-:W-:Y:S01]  /*1f70*/  BSSY B6, `(.L_x_6450) ;  /* 0x00001e8000067945 */ /* 0x000fe20003800000 */
[----:B------:R-:W-:-:S11]  /*1f80*/  IMAD.MOV.U32 R27, RZ, RZ, RZ ;  /* 0x000000ffff1b7224 */ /* 0x000fd600078e00ff */
[----:B------:R-:W-:Y:S05]  /*1f90*/  @P0 BRA `(.L_x_6451) ;  /* 0x0000001c00940947 */ /* 0x000fea0003800000 */
        /* <DEDUP_REMOVED lines=18> */
[----:B--2---:R0:W2:Y:S01]  /*20c0*/  I2F.F64.S16 R32, R4 ;  /* 0x0000000400207312 */ /* 0x0040a20000101c00 */
[----:B------:R-:W-:Y:S05]  /*20d0*/  BRA `(.L_x_6457) ;  /* 0x0000000c007c7947 */ /* 0x000fea0003800000 */
.L_x_6455:
[----:B------:R-:W2:Y:S02]  /*20e0*/  LDG.E.U8 R4, desc[UR36][R4.64] ;  /* 0x0000002404047981 */ /* 0x000ea4000c1e1100 */
[----:B--2---:R0:W2:Y:S01]  /*20f0*/  I2F.F64.U16 R32, R4 ;  /* 0x0000000400207312 */ /* 0x0040a20000101800 */
[----:B------:R-:W-:Y:S05]  /*2100*/  BRA `(.L_x_6457) ;  /* 0x0000000c00707947 */ /* 0x000fea0003800000 */
.L_x_6454:
        /* <DEDUP_REMOVED lines=9> */
.L_x_6459:
[----:B------:R-:W2:Y:S02]  /*21a0*/  LDG.E R4, desc[UR36][R4.64] ;  /* 0x0000002404047981 */ /* 0x000ea4000c1e1900 */
[----:B--2---:R0:W2:Y:S01]  /*21b0*/  I2F.F64 R32, R4 ;  /* 0x0000000400207312 */ /* 0x0040a20000201c00 */
[----:B------:R-:W-:Y:S05]  /*21c0*/  BRA `(.L_x_6457) ;  /* 0x0000000c00407947 */ /* 0x000fea0003800000 */
.L_x_6458:
[----:B------:R-:W2:Y:S02]  /*21d0*/  LDG.E.U16 R4, desc[UR36][R4.64] ;  /* 0x0000002404047981 */ /* 0x000ea4000c1e1500 */
[----:B--2---:R0:W2:Y:S01]  /*21e0*/  I2F.F64.S16 R32, R4 ;  /* 0x0000000400207312 */ /* 0x0040a20000101c00 */
[----:B------:R-:W-:Y:S05]  /*21f0*/  BRA `(.L_x_6457) ;  /* 0x0000000c00347947 */ /* 0x000fea0003800000 */
.L_x_6453:
        /* <DEDUP_REMOVED lines=10> */
.L_x_6461:
[----:B------:R-:W2:Y:S02]  /*22a0*/  LDG.E.U16 R0, desc[UR36][R4.64] ;  /* 0x0000002404007981 */ /* 0x000ea4000c1e1500 */
[----:B--2---:R-:W-:-:S05]  /*22b0*/  HADD2.F32 R0, -RZ, R0.H0_H0 ;  /* 0x20000000ff007230 */ /* 0x004fca0000004100 */
[----:B------:R-:W-:-:S04]  /*22c0*/  FMUL.FTZ R0, R0, 1 ;  /* 0x3f80000000007820 */ /* 0x000fc80000410000 */
[----:B------:R0:W2:Y:S01]  /*22d0*/  F2F.F64.F32 R32, R0 ;  /* 0x0000000000207310 */ /* 0x0000a20000201800 */
[----:B------:R-:W-:Y:S05]  /*22e0*/  BRA `(.L_x_6457) ;  /* 0x0000000800f87947 */ /* 0x000fea0003800000 */
.L_x_6460:
        /* <DEDUP_REMOVED lines=10> */
.L_x_6463:
[----:B------:R-:W2:Y:S02]  /*2390*/  LDG.E.U16 R4, desc[UR36][R4.64] ;  /* 0x0000002404047981 */ /* 0x000ea4000c1e1500 */
[----:B--2---:R-:W-:-:S05]  /*23a0*/  HADD2.F32 R0, -RZ, R4.H0_H0 ;  /* 0x20000004ff007230 */ /* 0x004fca0000004100 */
[----:B------:R-:W-:-:S04]  /*23b0*/  FMUL.FTZ R0, R0, 1 ;  /* 0x3f80000000007820 */ /* 0x000fc80000410000 */
[----:B------:R0:W2:Y:S01]  /*23c0*/  F2F.F64.F32 R32, R0 ;  /* 0x0000000000207310 */ /* 0x0000a20000201800 */
[----:B------:R-:W-:Y:S05]  /*23d0*/  BRA `(.L_x_6457) ;  /* 0x0000000800bc7947 */ /* 0x000fea0003800000 */
.L_x_6462:
[----:B------:R0:W5:Y:S01]  /*23e0*/  LDG.E.64 R32, desc[UR36][R4.64] ;  /* 0x0000002404207981 */ /* 0x000162000c1e1b00 */
[----:B------:R-:W-:Y:S05]  /*23f0*/  BRA `(.L_x_6457) ;  /* 0x0000000800b47947 */ /* 0x000fea0003800000 */
.L_x_6452:
        /* <DEDUP_REMOVED lines=13> */
.L_x_6466:
[----:B------:R0:W5:Y:S01]  /*24d0*/  LDG.E.64 R32, desc[UR36][R4.64] ;  /* 0x0000002404207981 */ /* 0x000162000c1e1b00 */
[----:B------:R-:W-:Y:S05]  /*24e0*/  BRA `(.L_x_6457) ;  /* 0x0000000800787947 */ /* 0x000fea0003800000 */
.L_x_6465:
        /* <DEDUP_REMOVED lines=26> */
[----:B------:R0:W2:Y:S01]  /*2690*/  F2F.F64.F32 R32, R7 ;  /* 0x0000000700207310 */ /* 0x0000a20000201800 */
[----:B------:R-:W-:Y:S05]  /*26a0*/  BRA `(.L_x_6457) ;  /* 0x0000000800087947 */ /* 0x000fea0003800000 */
.L_x_6468:
        /* <DEDUP_REMOVED lines=11> */
[----:B------:R-:W-:-:S05]  /*2760*/  LOP3.LUT R0, R3, 0x80000000, R0, 0xf8, !PT ;  /* 0x8000000003007812 */ /* 0x000fca00078ef800 */
[----:B------:R-:W-:-:S04]  /*2770*/  FMUL.FTZ R0, R0, 1 ;  /* 0x3f80000000007820 */ /* 0x000fc80000410000 */
[----:B------:R0:W2:Y:S01]  /*2780*/  F2F.F64.F32 R32, R0 ;  /* 0x0000000000207310 */ /* 0x0000a20000201800 */
[----:B------:R-:W-:Y:S05]  /*2790*/  BRA `(.L_x_6457) ;  /* 0x0000000400cc7947 */ /* 0x000fea0003800000 */
.L_x_6467:
[----:B------:R-:W2:Y:S02]  /*27a0*/  LDG.E.U16 R0, desc[UR36][R4.64] ;  /* 0x0000002404007981 */ /* 0x000ea4000c1e1500 */
[----:B--2---:R-:W-:-:S04]  /*27b0*/  IMAD.U32 R0, R0, 0x10000, RZ ;  /* 0x0001000000007824 */ /* 0x004fc800078e00ff */
[----:B------:R-:W-:-:S04]  /*27c0*/  FMUL.FTZ R0, R0, 1 ;  /* 0x3f80000000007820 */ /* 0x000fc80000410000 */
[----:B------:R0:W2:Y:S01]  /*27d0*/  F2F.F64.F32 R32, R0 ;  /* 0x0000000000207310 */ /* 0x0000a20000201800 */
[----:B------:R-:W-:Y:S05]  /*27e0*/  BRA `(.L_x_6457) ;  /* 0x0000000400b87947 */ /* 0x000fea0003800000 */
.L_x_6464:
        /* <DEDUP_REMOVED lines=9> */
[----:B--2---:R0:W2:Y:S01]  /*2880*/  I2F.F64.U16 R32, R4 ;  /* 0x0000000400207312 */ /* 0x0040a20000101800 */
[----:B------:R-:W-:Y:S05]  /*2890*/  BRA `(.L_x_6457) ;  /* 0x00000004008c7947 */ /* 0x000fea0003800000 */
.L_x_6471:
        /* <DEDUP_REMOVED lines=21> */
.L_x_6475:
[----:B------:R-:W-:Y:S05]  /*29f0*/  BSYNC B1 ;  /* 0x0000000000017941 */ /* 0x000fea0003800000 */
.L_x_6474:
[----:B------:R-:W-:Y:S01]  /*2a00*/  LEA R5, R0, 0x3b800000, 0x17 ;  /* 0x3b80000000057811 */ /* 0x000fe200078eb8ff */
[----:B------:R-:W-:-:S05]  /*2a10*/  IMAD.SHL.U32 R0, R3, 0x100000, RZ ;  /* 0x0010000003007824 */ /* 0x000fca00078e00ff */
[----:B------:R-:W-:-:S07]  /*2a20*/  LOP3.LUT R0, R5, R0, R6, 0xfe, !PT ;  /* 0x0000000005007212 */ /* 0x000fce00078efe06 */
.L_x_6473:
[----:B------:R-:W-:Y:S05]  /*2a30*/  BSYNC B0 ;  /* 0x0000000000007941 */ /* 0x000fea0003800000 */
.L_x_6472:
[----:B------:R-:W-:-:S04]  /*2a40*/  FMUL.FTZ R0, R0, 1 ;  /* 0x3f80000000007820 */ /* 0x000fc80000410000 */
[----:B------:R0:W2:Y:S01]  /*2a50*/  F2F.F64.F32 R32, R0 ;  /* 0x0000000000207310 */ /* 0x0000a20000201800 */
[----:B------:R-:W-:Y:S05]  /*2a60*/  BRA `(.L_x_6457) ;  /* 0x0000000400187947 */ /* 0x000fea0003800000 */
.L_x_6470:
        /* <DEDUP_REMOVED lines=21> */
.L_x_6479:
[----:B------:R-:W-:Y:S05]  /*2bc0*/  BSYNC B1 ;  /* 0x0000000000017941 */ /* 0x000fea0003800000 */
.L_x_6478:
[----:B------:R-:W-:Y:S01]  /*2bd0*/  LEA R5, R0, 0x37800000, 0x17 ;  /* 0x3780000000057811 */ /* 0x000fe200078eb8ff */
[----:B------:R-:W-:-:S05]  /*2be0*/  IMAD.SHL.U32 R0, R3, 0x200000, RZ ;  /* 0x0020000003007824 */ /* 0x000fca00078e00ff */
[----:B------:R-:W-:-:S07]  /*2bf0*/  LOP3.LUT R0, R5, R0, R6, 0xfe, !PT ;  /* 0x0000000005007212 */ /* 0x000fce00078efe06 */
.L_x_6477:
[----:B------:R-:W-:Y:S05]  /*2c00*/  BSYNC B0 ;  /* 0x0000000000007941 */ /* 0x000fea0003800000 */
.L_x_6476:
[----:B------:R-:W-:-:S04]  /*2c10*/  FMUL.FTZ R0, R0, 1 ;  /* 0x3f80000000007820 */ /* 0x000fc80000410000 */
[----:B------:R0:W2:Y:S01]  /*2c20*/  F2F.F64.F32 R32, R0 ;  /* 0x0000000000207310 */ /* 0x0000a20000201800 */
[----:B------:R-:W-:Y:S05]  /*2c30*/  BRA `(.L_x_6457) ;  /* 0x0000000000a47947 */ /* 0x000fea0003800000 */
.L_x_6469:
        /* <DEDUP_REMOVED lines=14> */
.L_x_6483:
[----:B------:R-:W-:Y:S05]  /*2d20*/  BSYNC B0 ;  /* 0x0000000000007941 */ /* 0x000fea0003800000 */
.L_x_6482:
[----:B------:R-:W-:-:S04]  /*2d30*/  FMUL.FTZ R0, R0, 1 ;  /* 0x3f80000000007820 */ /* 0x000fc80000410000 */
[----:B------:R0:W2:Y:S01]  /*2d40*/  F2F.F64.F32 R32, R0 ;  /* 0x0000000000207310 */ /* 0x0000a20000201800 */
[----:B------:R-:W-:Y:S05]  /*2d50*/  BRA `(.L_x_6457) ;  /* 0x00000000005c7947 */ /* 0x000fea0003800000 */
.L_x_6456:
        /* <DEDUP_REMOVED lines=16> */
.L_x_6484:
[----:B------:R-:W-:Y:S01]  /*2e60*/  CS2R R32, SRZ ;  /* 0x0000000000207805 */ /* 0x000fe2000001ff00 */
[----:B------:R-:W-:Y:S06]  /*2e70*/  BRA `(.L_x_6457) ;  /* 0x0000000000147947 */ /* 0x000fec0003800000 */
.L_x_6481:
[----:B------:R-:W2:Y:S02]  /*2e80*/  LDG.E.64 R32, desc[UR36][R4.64] ;  /* 0x0000002404207981 */ /* 0x000ea4000c1e1b00 */
[----:B--2---:R-:W0:Y:S01]  /*2e90*/  I2F.F64.U64 R32, R32 ;  /* 0x0000002000207312 */ /* 0x004e220000301800 */
[----:B------:R-:W-:Y:S05]  /*2ea0*/  BRA `(.L_x_6457) ;  /* 0x0000000000087947 */ /* 0x000fea0003800000 */
.L_x_6480:
[----:B------:R-:W2:Y:S02]  /*2eb0*/  LDG.E R4, desc[UR36][R4.64] ;  /* 0x0000002404047981 */ /* 0x000ea4000c1e1900 */
[----:B--2---:R0:W2:Y:S02]  /*2ec0*/  I2F.F64.U32 R32, R4 ;  /* 0x0000000400207312 */ /* 0x0040a40000201800 */
.L_x_6457:
        /* <DEDUP_REMOVED lines=19> */
.L_x_6488:
[----:B------:R-:W2:Y:S02]  /*3000*/  LDG.E.U8 R26, desc[UR36][R4.64] ;  /* 0x00000024041a7981 */ /* 0x000ea4000c1e1100 */
[----:B--2---:R-:W0:Y:S01]  /*3010*/  I2F.F64.U16 R26, R26 ;  /* 0x0000001a001a7312 */ /* 0x004e220000101800 */
[----:B------:R-:W-:Y:S05]  /*3020*/  BRA `(.L_x_6490) ;  /* 0x0000000c006c7947 */ /* 0x000fea0003800000 */
.L_x_6487:
[----:B------:R-:W-:-:S13]  /*3030*/  ISETP.NE.AND P0, PT, R0, 0x2, PT ;  /* 0x000000020000780c */ /* 0x000fda0003f05270 */
[----:B------:R-:W-:Y:S05]  /*3040*/  @!P0 BRA `(.L_x_6491) ;  /* 0x0000000000288947 */ /* 0x000fea0003800000 */
[----:B------:R-:W-:-:S13]  /*3050*/  ISETP.NE.AND P0, PT, R0, 0x3, PT ;  /* 0x000000030000780c */ /* 0x000fda0003f05270 */
[----:B------:R-:W-:Y:S05]  /*3060*/  @!P0 BRA `(.L_x_6492) ;  /* 0x0000000000148947 */ /* 0x000fea0003800000 */
[----:B------:R-:W-:-:S13]  /*3070*/  ISETP.NE.AND P0, PT, R0, 0x4, PT ;  /* 0x000000040000780c */ /* 0x000fda0003f05270 */
[----:B------:R-:W-:Y:S05]  /*3080*/  @P0 BRA `(.L_x_6489) ;  /* 0x0000000800f80947 */ /* 0x000fea0003800000 */
[----:B------:R-:W2:Y:S02]  /*3090*/  LDG.E.64 R4, desc[UR36][R4.64] ;  /* 0x0000002404047981 */ /* 0x000ea4000c1e1b00 */
[----:B--2---:R0:W2:Y:S01]  /*30a0*/  I2F.F64.S64 R26, R4 ;  /* 0x00000004001a7312 */ /* 0x0040a20000301c00 */
[----:B------:R-:W-:Y:S05]  /*30b0*/  BRA `(.L_x_6490) ;  /* 0x0000000c00487947 */ /* 0x000fea0003800000 */
.L_x_6492:
[----:B------:R-:W2:Y:S02]  /*30c0*/  LDG.E R26, desc[UR36][R4.64] ;  /* 0x00000024041a7981 */ /* 0x000ea4000c1e1900 */
[----:B--2---:R-:W0:Y:S01]  /*30d0*/  I2F.F64 R26, R26 ;  /* 0x0000001a001a7312 */ /* 0x004e220000201c00 */
[----:B------:R-:W-:Y:S05]  /*30e0*/  BRA `(.L_x_6490) ;  /* 0x0000000c003c7947 */ /* 0x000fea0003800000 */
.L_x_6491:
[----:B------:R-:W2:Y:S02]  /*30f0*/  LDG.E.U16 R26, desc[UR36][R4.64] ;  /* 0x00000024041a7981 */ /* 0x000ea4000c1e1500 */
[----:B--2---:R-:W0:Y:S01]  /*3100*/  I2F.F64.S16 R26, R26 ;  /* 0x0000001a001a7312 */ /* 0x004e220000101c00 */
[----:B------:R-:W-:Y:S05]  /*3110*/  BRA `(.L_x_6490) ;  /* 0x0000000c00307947 */ /* 0x000fea0003800000 */
.L_x_6486:
        /* <DEDUP_REMOVED lines=10> */
.L_x_6494:
[----:B------:R-:W2:Y:S02]  /*31c0*/  LDG.E.U16 R0, desc[UR36][R4.64] ;  /* 0x0000002404007981 */ /* 0x000ea4000c1e1500 */
[----:B--2---:R-:W-:-:S05]  /*31d0*/  HADD2.F32 R0, -RZ, R0.H0_H0 ;  /* 0x20000000ff007230 */ /* 0x004fca0000004100 */
[----:B------:R-:W-:-:S04]  /*31e0*/  FMUL.FTZ R0, R0, 1 ;  /* 0x3f80000000007820 */ /* 0x000fc80000410000 */
[----:B------:R0:W2:Y:S01]  /*31f0*/  F2F.F64.F32 R26, R0 ;  /* 0x00000000001a7310 */ /* 0x0000a20000201800 */
[----:B------:R-:W-:Y:S05]  /*3200*/  BRA `(.L_x_6490) ;  /* 0x0000000800f47947 */ /* 0x000fea0003800000 */
.L_x_6493:
        /* <DEDUP_REMOVED lines=10> */
.L_x_6496:
[----:B------:R-:W2:Y:S02]  /*32b0*/  LDG.E.U16 R4, desc[UR36][R4.64] ;  /* 0x0000002404047981 */ /* 0x000ea4000c1e1500 */
[----:B--2---:R-:W-:-:S05]  /*32c0*/  HADD2.F32 R0, -RZ, R4.H0_H0 ;  /* 0x20000004ff007230 */ /* 0x004fca0000004100 */
[----:B------:R-:W-:-:S04]  /*32d0*/  FMUL.FTZ R0, R0, 1 ;  /* 0x3f80000000007820 */ /* 0x000fc80000410000 */
[----:B------:R0:W2:Y:S01]  /*32e0*/  F2F.F64.F32 R26, R0 ;  /* 0x00000000001a7310 */ /* 0x0000a20000201800 */
[----:B------:R-:W-:Y:S05]  /*32f0*/  BRA `(.L_x_6490) ;  /* 0x0000000800b87947 */ /* 0x000fea0003800000 */
.L_x_6495:
[----:B------:R0:W5:Y:S01]  /*3300*/  LDG.E R27, desc[UR36][R4.64+0x4] ;  /* 0x00000424041b7981 */ /* 0x000162000c1e1900 */
[----:B------:R-:W-:Y:S05]  /*3310*/  BRA `(.L_x_6490) ;  /* 0x0000000800b07947 */ /* 0x000fea0003800000 */
.L_x_6485:
        /* <DEDUP_REMOVED lines=12> */
.L_x_6499:
[----:B------:R0:W5:Y:S01]  /*33e0*/  LDG.E R27, desc[UR36][R4.64+0x4] ;  /* 0x00000424041b7981 */ /* 0x000162000c1e1900 */
[----:B------:R-:W-:Y:S05]  /*33f0*/  BRA `(.L_x_6490) ;  /* 0x0000000800787947 */ /* 0x000fea0003800000 */
.L_x_6498:
        /* <DEDUP_REMOVED lines=28> */
.L_x_6501:
        /* <DEDUP_REMOVED lines=15> */
.L_x_6500:
[----:B------:R-:W2:Y:S02]  /*36b0*/  LDG.E.U16 R0, desc[UR36][R4.64] ;  /* 0x0000002404007981 */ /* 0x000ea4000c1e1500 */
[----:B--2---:R-:W-:-:S04]  /*36c0*/  IMAD.U32 R0, R0, 0x10000, RZ ;  /* 0x0001000000007824 */ /* 0x004fc800078e00ff */
[----:B------:R-:W-:-:S04]  /*36d0*/  FMUL.FTZ R0, R0, 1 ;  /* 0x3f80000000007820 */ /* 0x000fc80000410000 */
[----:B------:R0:W2:Y:S01]  /*36e0*/  F2F.F64.F32 R26, R0 ;  /* 0x00000000001a7310 */ /* 0x0000a20000201800 */
[----:B------:R-:W-:Y:S05]  /*36f0*/  BRA `(.L_x_6490) ;  /* 0x0000000400b87947 */ /* 0x000fea0003800000 */
.L_x_6497:
        /* <DEDUP_REMOVED lines=11> */
.L_x_6504:
        /* <DEDUP_REMOVED lines=21> */
.L_x_6508:
[----:B------:R-:W-:Y:S05]  /*3900*/  BSYNC B1 ;  /* 0x0000000000017941 */ /* 0x000fea0003800000 */
.L_x_6507:
[----:B------:R-:W-:Y:S01]  /*3910*/  LEA R5, R0, 0x3b800000, 0x17 ;  /* 0x3b80000000057811 */ /* 0x000fe200078eb8ff */
[----:B------:R-:W-:-:S05]  /*3920*/  IMAD.SHL.U32 R0, R3, 0x100000, RZ ;  /* 0x0010000003007824 */ /* 0x000fca00078e00ff */
[----:B------:R-:W-:-:S07]  /*3930*/  LOP3.LUT R0, R5, R0, R6, 0xfe, !PT ;  /* 0x0000000005007212 */ /* 0x000fce00078efe06 */
.L_x_6506:
[----:B------:R-:W-:Y:S05]  /*3940*/  BSYNC B0 ;  /* 0x0000000000007941 */ /* 0x000fea0003800000 */
.L_x_6505:
[----:B------:R-:W-:-:S04]  /*3950*/  FMUL.FTZ R0, R0, 1 ;  /* 0x3f80000000007820 */ /* 0x000fc80000410000 */
[----:B------:R0:W2:Y:S01]  /*3960*/  F2F.F64.F32 R26, R0 ;  /* 0x00000000001a7310 */ /* 0x0000a20000201800 */
[----:B------:R-:W-:Y:S05]  /*3970*/  BRA `(.L_x_6490) ;  /* 0x0000000400187947 */ /* 0x000fea0003800000 */
.L_x_6503:
        /* <DEDUP_REMOVED lines=21> */
.L_x_6512:
[----:B------:R-:W-:Y:S05]  /*3ad0*/  BSYNC B1 ;  /* 0x0000000000017941 */ /* 0x000fea0003800000 */
.L_x_6511:
[----:B------:R-:W-:Y:S01]  /*3ae0*/  LEA R5, R0, 0x37800000, 0x17 ;  /* 0x3780000000057811 */ /* 0x000fe200078eb8ff */
[----:B------:R-:W-:-:S05]  /*3af0*/  IMAD.SHL.U32 R0, R3, 0x200000, RZ ;  /* 0x0020000003007824 */ /* 0x000fca00078e00ff */
[----:B------:R-:W-:-:S07]  /*3b00*/  LOP3.LUT R0, R5, R0, R6, 0xfe, !PT ;  /* 0x0000000005007212 */ /* 0x000fce00078efe06 */
.L_x_6510:
[----:B------:R-:W-:Y:S05]  /*3b10*/  BSYNC B0 ;  /* 0x0000000000007941 */ /* 0x000fea0003800000 */
.L_x_6509:
[----:B------:R-:W-:-:S04]  /*3b20*/  FMUL.FTZ R0, R0, 1 ;  /* 0x3f80000000007820 */ /* 0x000fc80000410000 */
[----:B------:R0:W2:Y:S01]  /*3b30*/  F2F.F64.F32 R26, R0 ;  /* 0x00000000001a7310 */ /* 0x0000a20000201800 */
[----:B------:R-:W-:Y:S05]  /*3b40*/  BRA `(.L_x_6490) ;  /* 0x0000000000a47947 */ /* 0x000fea0003800000 */
.L_x_6502:
        /* <DEDUP_REMOVED lines=14> */
.L_x_6516:
[----:B------:R-:W-:Y:S05]  /*3c30*/  BSYNC B0 ;  /* 0x0000000000007941 */ /* 0x000fea0003800000 */
.L_x_6515:
[----:B------:R-:W-:-:S04]  /*3c40*/  FMUL.FTZ R0, R0, 1 ;  /* 0x3f80000000007820 */ /* 0x000fc80000410000 */
[----:B------:R0:W2:Y:S01]  /*3c50*/  F2F.F64.F32 R26, R0 ;  /* 0x00000000001a7310 */ /* 0x0000a20000201800 */
[----:B------:R-:W-:Y:S05]  /*3c60*/  BRA `(.L_x_6490) ;  /* 0x00000000005c7947 */ /* 0x000fea0003800000 */
.L_x_6489:
        /* <DEDUP_REMOVED lines=16> */
.L_x_6517:
[----:B------:R-:W-:Y:S01]  /*3d70*/  IMAD.MOV.U32 R27, RZ, RZ, RZ ;  /* 0x000000ffff1b7224 */ /* 0x000fe200078e00ff */
[----:B------:R-:W-:Y:S06]  /*3d80*/  BRA `(.L_x_6490) ;  /* 0x0000000000147947 */ /* 0x000fec0003800000 */
.L_x_6514:
[----:B------:R-:W2:Y:S02]  /*3d90*/  LDG.E.64 R4, desc[UR36][R4.64] ;  /* 0x0000002404047981 */ /* 0x000ea4000c1e1b00 */
[----:B--2---:R0:W2:Y:S01]  /*3da0*/  I2F.F64.U64 R26, R4 ;  /* 0x00000004001a7312 */ /* 0x0040a20000301800 */
[----:B------:R-:W-:Y:S05]  /*3db0*/  BRA `(.L_x_6490) ;  /* 0x0000000000087947 */ /* 0x000fea0003800000 */
.L_x_6513:
[----:B------:R-:W2:Y:S02]  /*3dc0*/  LDG.E R26, desc[UR36][R4.64] ;  /* 0x00000024041a7981 */ /* 0x000ea4000c1e1900 */
[----:B--2---:R-:W0:Y:S02]  /*3dd0*/  I2F.F64.U32 R26, R26 ;  /* 0x0000001a001a7312 */ /* 0x004e240000201800 */
.L_x_6490:
[----:B------:R-:W-:-:S07]  /*3de0*/  VIADD R2, R2, 0x80 ;  /* 0x0000008002027836 */ /* 0x000fce0000000000 */
.L_x_6451:
[----:B------:R-:W-:Y:S05]  /*3df0*/  BSYNC B6 ;  /* 0x0000000000067941 */ /* 0x000fea0003800000 */
.L_x_6450:
[----:B------:R-:W-:Y:S01]  /*3e00*/  ISETP.GE.AND P0, PT, R2, R19, PT ;  /* 0x000000130200720c */ /* 0x000fe20003f06270 */
[----:B------:R-:W-:Y:S01]  /*3e10*/  BSSY B6, `(.L_x_6518) ;  /* 0x00001fc000067945 */ /* 0x000fe20003800000 */
[----:B------:R-:W-:Y:S01]  /*3e20*/  IMAD.MOV.U32 R25, RZ, RZ, RZ ;  /* 0x000000ffff197224 */ /* 0x000fe200078e00ff */
[----:B------:R-:W-:Y:S01]  /*3e30*/  CS2R R30, SRZ ;  /* 0x00000000001e7805 */ /* 0x000fe2000001ff00 */
[----:B------:R-:W-:-:S09]  /*3e40*/  IMAD.MOV.U32 R23, RZ, RZ, RZ ;  /* 0x000000ffff177224 */ /* 0x000fd200078e00ff */
        /* <DEDUP_REMOVED lines=21> */
.L_x_6523:
[----:B------:R-:W2:Y:S02]  /*3fa0*/  LDG.E.U8 R4, desc[UR36][R4.64] ;  /* 0x0000002404047981 */ /* 0x000ea4000c1e1100 */
[----:B--2---:R0:W2:Y:S01]  /*3fb0*/  I2F.F64.U16 R30, R4 ;  /* 0x00000004001e7312 */ /* 0x0040a20000101800 */
[----:B------:R-:W-:Y:S05]  /*3fc0*/  BRA `(.L_x_6525) ;  /* 0x0000000c00707947 */ /* 0x000fea0003800000 */
.L_x_6522:
        /* <DEDUP_REMOVED lines=9> */
.L_x_6527:
[----:B------:R-:W2:Y:S02]  /*4060*/  LDG.E R4, desc[UR36][R4.64] ;  /* 0x0000002404047981 */ /* 0x000ea4000c1e1900 */
[----:B--2---:R0:W2:Y:S01]  /*4070*/  I2F.F64 R30, R4 ;  /* 0x00000004001e7312 */ /* 0x0040a20000201c00 */
[----:B------:R-:W-:Y:S05]  /*4080*/  BRA `(.L_x_6525) ;  /* 0x0000000c00407947 */ /* 0x000fea0003800000 */
.L_x_6526:
[----:B------:R-:W2:Y:S02]  /*4090*/  LDG.E.U16 R4, desc[UR36][R4.64] ;  /* 0x0000002404047981 */ /* 0x000ea4000c1e1500 */
[----:B--2---:R0:W2:Y:S01]  /*40a0*/  I2F.F64.S16 R30, R4 ;  /* 0x00000004001e7312 */ /* 0x0040a20000101c00 */
[----:B------:R-:W-:Y:S05]  /*40b0*/  BRA `(.L_x_6525) ;  /* 0x0000000c00347947 */ /* 0x000fea0003800000 */
.L_x_6521:
        /* <DEDUP_REMOVED lines=10> */
.L_x_6529:
[----:B------:R-:W2:Y:S02]  /*4160*/  LDG.E.U16 R0, desc[UR36][R4.64] ;  /* 0x0000002404007981 */ /* 0x000ea4000c1e1500 */
[----:B--2---:R-:W-:-:S05]  /*4170*/  HADD2.F32 R0, -RZ, R0.H0_H0 ;  /* 0x20000000ff007230 */ /* 0x004fca0000004100 */
[----:B------:R-:W-:-:S04]  /*4180*/  FMUL.FTZ R0, R0, 1 ;  /* 0x3f80000000007820 */ /* 0x000fc80000410000 */
[----:B------:R0:W2:Y:S01]  /*4190*/  F2F.F64.F32 R30, R0 ;  /* 0x00000000001e7310 */ /* 0x0000a20000201800 */
[----:B------:R-:W-:Y:S05]  /*41a0*/  BRA `(.L_x_6525) ;  /* 0x0000000800f87947 */ /* 0x000fea0003800000 */
.L_x_6528:
        /* <DEDUP_REMOVED lines=10> */
.L_x_6531:
[----:B------:R-:W2:Y:S02]  /*4250*/  LDG.E.U16 R4, desc[UR36][R4.64] ;  /* 0x0000002404047981 */ /* 0x000ea4000c1e1500 */
[----:B--2---:R-:W-:-:S05]  /*4260*/  HADD2.F32 R0, -RZ, R4.H0_H0 ;  /* 0x20000004ff007230 */ /* 0x004fca0000004100 */
[----:B------:R-:W-:-:S04]  /*4270*/  FMUL.FTZ R0, R0, 1 ;  /* 0x3f80000000007820 */ /* 0x000fc80000410000 */
[----:B------:R0:W2:Y:S01]  /*4280*/  F2F.F64.F32 R30, R0 ;  /* 0x00000000001e7310 */ /* 0x0000a20000201800 */
[----:B------:R-:W-:Y:S05]  /*4290*/  BRA `(.L_x_6525) ;  /* 0x0000000800bc7947 */ /* 0x000fea0003800000 */
.L_x_6530:
[----:B------:R0:W5:Y:S01]  /*42a0*/  LDG.E.64 R30, desc[UR36][R4.64] ;  /* 0x00000024041e7981 */ /* 0x000162000c1e1b00 */
[----:B------:R-:W-:Y:S05]  /*42b0*/  BRA `(.L_x_6525) ;  /* 0x0000000800b47947 */ /* 0x000fea0003800000 */
.L_x_6520:
        /* <DEDUP_REMOVED lines=13> */
.L_x_6534:
[----:B------:R0:W5:Y:S01]  /*4390*/  LDG.E.64 R30, desc[UR36][R4.64] ;  /* 0x00000024041e7981 */ /* 0x000162000c1e1b00 */
[----:B------:R-:W-:Y:S05]  /*43a0*/  BRA `(.L_x_6525) ;  /* 0x0000000800787947 */ /* 0x000fea0003800000 */
.L_x_6533:
        /* <DEDUP_REMOVED lines=28> */
.L_x_6536:
        /* <DEDUP_REMOVED lines=15> */
.L_x_6535:
[----:B------:R-:W2:Y:S02]  /*4660*/  LDG.E.U16 R0, desc[UR36][R4.64] ;  /* 0x0000002404007981 */ /* 0x000ea4000c1e1500 */
[----:B--2---:R-:W-:-:S04]  /*4670*/  IMAD.U32 R0, R0, 0x10000, RZ ;  /* 0x0001000000007824 */ /* 0x004fc800078e00ff */
[----:B------:R-:W-:-:S04]  /*4680*/  FMUL.FTZ R0, R0, 1 ;  /* 0x3f80000000007820 */ /* 0x000fc80000410000 */
[----:B------:R0:W2:Y:S01]  /*4690*/  F2F.F64.F32 R30, R0 ;  /* 0x00000000001e7310 */ /* 0x0000a20000201800 */
[----:B------:R-:W-:Y:S05]  /*46a0*/  BRA `(.L_x_6525) ;  /* 0x0000000400b87947 */ /* 0x000fea0003800000 */
.L_x_6532:
        /* <DEDUP_REMOVED lines=11> */
.L_x_6539:
        /* <DEDUP_REMOVED lines=21> */
.L_x_6543:
[----:B------:R-:W-:Y:S05]  /*48b0*/  BSYNC B1 ;  /* 0x0000000000017941 */ /* 0x000fea0003800000 */
.L_x_6542:
[----:B------:R-:W-:Y:S01]  /*48c0*/  LEA R5, R0, 0x3b800000, 0x17 ;  /* 0x3b80000000057811 */ /* 0x000fe200078eb8ff */
[----:B------:R-:W-:-:S05]  /*48d0*/  IMAD.SHL.U32 R0, R3, 0x100000, RZ ;  /* 0x0010000003007824 */ /* 0x000fca00078e00ff */
[----:B------:R-:W-:-:S07]  /*48e0*/  LOP3.LUT R0, R5, R0, R6, 0xfe, !PT ;  /* 0x0000000005007212 */ /* 0x000fce00078efe06 */
.L_x_6541:
[----:B------:R-:W-:Y:S05]  /*48f0*/  BSYNC B0 ;  /* 0x0000000000007941 */ /* 0x000fea0003800000 */
.L_x_6540:
[----:B------:R-:W-:-:S04]  /*4900*/  FMUL.FTZ R0, R0, 1 ;  /* 0x3f80000000007820 */ /* 0x000fc80000410000 */
[----:B------:R0:W2:Y:S01]  /*4910*/  F2F.F64.F32 R30, R0 ;  /* 0x00000000001e7310 */ /* 0x0000a20000201800 */
[----:B------:R-:W-:Y:S05]  /*4920*/  BRA `(.L_x_6525) ;  /* 0x0000000400187947 */ /* 0x000fea0003800000 */
.L_x_6538:
        /* <DEDUP_REMOVED lines=21> */
.L_x_6547:
[----:B------:R-:W-:Y:S05]  /*4a80*/  BSYNC B1 ;  /* 0x0000000000017941 */ /* 0x000fea0003800000 */
.L_x_6546:
[----:B------:R-:W-:Y:S01]  /*4a90*/  LEA R5, R0, 0x37800000, 0x17 ;  /* 0x3780000000057811 */ /* 0x000fe200078eb8ff */
[----:B------:R-:W-:-:S05]  /*4aa0*/  IMAD.SHL.U32 R0, R3, 0x200000, RZ ;  /* 0x0020000003007824 */ /* 0x000fca00078e00ff */
[----:B------:R-:W-:-:S07]  /*4ab0*/  LOP3.LUT R0, R5, R0, R6, 0xfe, !PT ;  /* 0x0000000005007212 */ /* 0x000fce00078efe06 */
.L_x_6545:
[----:B------:R-:W-:Y:S05]  /*4ac0*/  BSYNC B0 ;  /* 0x0000000000007941 */ /* 0x000fea0003800000 */
.L_x_6544:
[----:B------:R-:W-:-:S04]  /*4ad0*/  FMUL.FTZ R0, R0, 1 ;  /* 0x3f80000000007820 */ /* 0x000fc80000410000 */
[----:B------:R0:W2:Y:S01]  /*4ae0*/  F2F.F64.F32 R30, R0 ;  /* 0x00000000001e7310 */ /* 0x0000a20000201800 */
[----:B------:R-:W-:Y:S05]  /*4af0*/  BRA `(.L_x_6525) ;  /* 0x0000000000a47947 */ /* 0x000fea0003800000 */
.L_x_6537:
        /* <DEDUP_REMOVED lines=14> */
.L_x_6551:
[----:B------:R-:W-:Y:S05]  /*4be0*/  BSYNC B0 ;  /* 0x0000000000007941 */ /* 0x000fea0003800000 */
.L_x_6550:
[----:B------:R-:W-:-:S04]  /*4bf0*/  FMUL.FTZ R0, R0, 1 ;  /* 0x3f80000000007820 */ /* 0x000fc80000410000 */
[----:B------:R0:W2:Y:S01]  /*4c00*/  F2F.F64.F32 R30, R0 ;  /* 0x00000000001e7310 */ /* 0x0000a20000201800 */
[----:B------:R-:W-:Y:S05]  /*4c10*/  BRA `(.L_x_6525) ;  /* 0x00000000005c7947 */ /* 0x000fea0003800000 */
.L_x_6524:
        /* <DEDUP_REMOVED lines=16> */
.L_x_6552:
[----:B------:R-:W-:Y:S01]  /*4d20*/  CS2R R30, SRZ ;  /* 0x00000000001e7805 */ /* 0x000fe2000001ff00 */
[----:B------:R-:W-:Y:S06]  /*4d30*/  BRA `(.L_x_6525) ;  /* 0x0000000000147947 */ /* 0x000fec0003800000 */
.L_x_6549:
[----:B------:R-:W2:Y:S02]  /*4d40*/  LDG.E.64 R30, desc[UR36][R4.64] ;  /* 0x00000024041e7981 */ /* 0x000ea4000c1e1b00 */
[----:B--2---:R-:W0:Y:S01]  /*4d50*/  I2F.F64.U64 R30, R30 ;  /* 0x0000001e001e7312 */ /* 0x004e220000301800 */
[----:B------:R-:W-:Y:S05]  /*4d60*/  BRA `(.L_x_6525) ;  /* 0x0000000000087947 */ /* 0x000fea0003800000 */
.L_x_6548:
[----:B------:R-:W2:Y:S02]  /*4d70*/  LDG.E R4, desc[UR36][R4.64] ;  /* 0x0000002404047981 */ /* 0x000ea4000c1e1900 */
[----:B--2---:R0:W2:Y:S02]  /*4d80*/  I2F.F64.U32 R30, R4 ;  /* 0x00000004001e7312 */ /* 0x0040a40000201800 */
.L_x_6525:
        /* <DEDUP_REMOVED lines=17> */
[----:B--2---:R-:W0:Y:S02]  /*4ea0*/  I2F.F64.S16 R4, R4 ;  /* 0x0000000400047312 */ /* 0x004e240000101c00 */
[----:B0-----:R-:W-:Y:S01]  /*4eb0*/  IMAD.MOV.U32 R23, RZ, RZ, R5 ;  /* 0x000000ffff177224 */ /* 0x001fe200078e0005 */
[----:B------:R-:W-:Y:S06]  /*4ec0*/  BRA `(.L_x_6558) ;  /* 0x0000000c00bc7947 */ /* 0x000fec0003800000 */
.L_x_6556:
[----:B------:R-:W2:Y:S02]  /*4ed0*/  LDG.E.U8 R4, desc[UR36][R6.64] ;  /* 0x0000002406047981 */ /* 0x000ea4000c1e1100 */
[----:B--2---:R-:W0:Y:S02]  /*4ee0*/  I2F.F64.U16 R4, R4 ;  /* 0x0000000400047312 */ /* 0x004e240000101800 */
[----:B0-----:R-:W-:Y:S01]  /*4ef0*/  IMAD.MOV.U32 R23, RZ, RZ, R5 ;  /* 0x000000ffff177224 */ /* 0x001fe200078e0005 */
[----:B------:R-:W-:Y:S06]  /*4f00*/  BRA `(.L_x_6558) ;  /* 0x0000000c00ac7947 */ /* 0x000fec0003800000 */
.L_x_6555:
[----:B------:R-:W-:-:S13]  /*4f10*/  ISETP.NE.AND P0, PT, R0, 0x2, PT ;  /* 0x000000020000780c */ /* 0x000fda0003f05270 */
[----:B------:R-:W-:Y:S05]  /*4f20*/  @!P0 BRA `(.L_x_6559) ;  /* 0x0000000000308947 */ /* 0x000fea0003800000 */
[----:B------:R-:W-:-:S13]  /*4f30*/  ISETP.NE.AND P0, PT, R0, 0x3, PT ;  /* 0x000000030000780c */ /* 0x000fda0003f05270 */
[----:B------:R-:W-:Y:S05]  /*4f40*/  @!P0 BRA `(.L_x_6560) ;  /* 0x0000000000188947 */ /* 0x000fea0003800000 */
[----:B------:R-:W-:-:S13]  /*4f50*/  ISETP.NE.AND P0, PT, R0, 0x4, PT ;  /* 0x000000040000780c */ /* 0x000fda0003f05270 */
[----:B------:R-:W-:Y:S05]  /*4f60*/  @P0 BRA `(.L_x_6557) ;  /* 0x0000000c00300947 */ /* 0x000fea0003800000 */
[----:B------:R-:W2:Y:S02]  /*4f70*/  LDG.E.64 R4, desc[UR36][R6.64] ;  /* 0x0000002406047981 */ /* 0x000ea4000c1e1b00 */
[----:B--2---:R-:W0:Y:S02]  /*4f80*/  I2F.F64.S64 R4, R4 ;  /* 0x0000000400047312 */ /* 0x004e240000301c00 */
[----:B0-----:R-:W-:Y:S01]  /*4f90*/  IMAD.MOV.U32 R23, RZ, RZ, R5 ;  /* 0x000000ffff177224 */ /* 0x001fe200078e0005 */
[----:B------:R-:W-:Y:S06]  /*4fa0*/  BRA `(.L_x_6558) ;  /* 0x0000000c00847947 */ /* 0x000fec0003800000 */
.L_x_6560:
[----:B------:R-:W2:Y:S02]  /*4fb0*/  LDG.E R4, desc[UR36][R6.64] ;  /* 0x0000002406047981 */ /* 0x000ea4000c1e1900 */
[----:B--2---:R-:W0:Y:S02]  /*4fc0*/  I2F.F64 R4, R4 ;  /* 0x0000000400047312 */ /* 0x004e240000201c00 */
[----:B0-----:R-:W-:Y:S01]  /*4fd0*/  IMAD.MOV.U32 R23, RZ, RZ, R5 ;  /* 0x000000ffff177224 */ /* 0x001fe200078e0005 */
[----:B------:R-:W-:Y:S06]  /*4fe0*/  BRA `(.L_x_6558) ;  /* 0x0000000c00747947 */ /* 0x000fec0003800000 */
.L_x_6559:
[----:B------:R-:W2:Y:S02]  /*4ff0*/  LDG.E.U16 R4, desc[UR36][R6.64] ;  /* 0x0000002406047981 */ /* 0x000ea4000c1e1500 */
[----:B--2---:R-:W0:Y:S02]  /*5000*/  I2F.F64.S16 R4, R4 ;  /* 0x0000000400047312 */ /* 0x004e240000101c00 */
[----:B0-----:R-:W-:Y:S01]  /*5010*/  IMAD.MOV.U32 R23, RZ, RZ, R5 ;  /* 0x000000ffff177224 */ /* 0x001fe200078e0005 */
[----:B------:R-:W-:Y:S06]  /*5020*/  BRA `(.L_x_6558) ;  /* 0x0000000c00647947 */ /* 0x000fec0003800000 */
.L_x_6554:
        /* <DEDUP_REMOVED lines=8> */
[----:B------:R-:W0:Y:S02]  /*50b0*/  F2F.F64.F32 R4, R4 ;  /* 0x0000000400047310 */ /* 0x000e240000201800 */
[----:B0-----:R-:W-:Y:S01]  /*50c0*/  IMAD.MOV.U32 R23, RZ, RZ, R5 ;  /* 0x000000ffff177224 */ /* 0x001fe200078e0005 */
[----:B------:R-:W-:Y:S06]  /*50d0*/  BRA `(.L_x_6558) ;  /* 0x0000000c00387947 */ /* 0x000fec0003800000 */
.L_x_6562:
[----:B------:R-:W2:Y:S02]  /*50e0*/  LDG.E.U16 R0, desc[UR36][R6.64] ;  /* 0x0000002406007981 */ /* 0x000ea4000c1e1500 */
[----:B--2---:R-:W-:-:S05]  /*50f0*/  HADD2.F32 R0, -RZ, R0.H0_H0 ;  /* 0x20000000ff007230 */ /* 0x004fca0000004100 */
[----:B------:R-:W-:-:S04]  /*5100*/  FMUL.FTZ R0, R0, 1 ;  /* 0x3f80000000007820 */ /* 0x000fc80000410000 */
[----:B------:R-:W0:Y:S02]  /*5110*/  F2F.F64.F32 R4, R0 ;  /* 0x0000000000047310 */ /* 0x000e240000201800 */
[----:B0-----:R-:W-:Y:S01]  /*5120*/  IMAD.MOV.U32 R23, RZ, RZ, R5 ;  /* 0x000000ffff177224 */ /* 0x001fe200078e0005 */
[----:B------:R-:W-:Y:S06]  /*5130*/  BRA `(.L_x_6558) ;  /* 0x0000000c00207947 */ /* 0x000fec0003800000 */
.L_x_6561:
        /* <DEDUP_REMOVED lines=11> */
.L_x_6564:
[----:B------:R-:W2:Y:S02]  /*51f0*/  LDG.E.U16 R6, desc[UR36][R6.64] ;  /* 0x0000002406067981 */ /* 0x000ea4000c1e1500 */
[----:B--2---:R-:W-:-:S05]  /*5200*/  HADD2.F32 R0, -RZ, R6.H0_H0 ;  /* 0x20000006ff007230 */ /* 0x004fca0000004100 */
[----:B------:R-:W-:-:S04]  /*5210*/  FMUL.FTZ R0, R0, 1 ;  /* 0x3f80000000007820 */ /* 0x000fc80000410000 */
[----:B------:R-:W0:Y:S02]  /*5220*/  F2F.F64.F32 R4, R0 ;  /* 0x0000000000047310 */ /* 0x000e240000201800 */
[----:B0-----:R-:W-:Y:S01]  /*5230*/  IMAD.MOV.U32 R23, RZ, RZ, R5 ;  /* 0x000000ffff177224 */ /* 0x001fe200078e0005 */
[----:B------:R-:W-:Y:S06]  /*5240*/  BRA `(.L_x_6558) ;  /* 0x0000000800dc7947 */ /* 0x000fec0003800000 */
.L_x_6563:
[----:B------:R0:W5:Y:S01]  /*5250*/  LDG.E R23, desc[UR36][R6.64+0x4] ;  /* 0x0000042406177981 */ /* 0x000162000c1e1900 */
[----:B------:R-:W-:Y:S05]  /*5260*/  BRA `(.L_x_6558) ;  /* 0x0000000800d47947 */ /* 0x000fea0003800000 */
.L_x_6553:
        /* <DEDUP_REMOVED lines=12> */
.L_x_6567:
[----:B------:R0:W5:Y:S01]  /*5330*/  LDG.E R23, desc[UR36][R6.64+0x4] ;  /* 0x0000042406177981 */ /* 0x000162000c1e1900 */
[----:B------:R-:W-:Y:S05]  /*5340*/  BRA `(.L_x_6558) ;  /* 0x00000008009c7947 */ /* 0x000fea0003800000 */
.L_x_6566:
        /* <DEDUP_REMOVED lines=26> */
[----:B------:R-:W0:Y:S02]  /*54f0*/  F2F.F64.F32 R4, R5 ;  /* 0x0000000500047310 */ /* 0x000e240000201800 */
[----:B0-----:R-:W-:Y:S01]  /*5500*/  IMAD.MOV.U32 R23, RZ, RZ, R5 ;  /* 0x000000ffff177224 */ /* 0x001fe200078e0005 */
[----:B------:R-:W-:Y:S06]  /*5510*/  BRA `(.L_x_6558) ;  /* 0x0000000800287947 */ /* 0x000fec0003800000 */
.L_x_6569:
        /* <DEDUP_REMOVED lines=13> */
[----:B------:R-:W0:Y:S02]  /*55f0*/  F2F.F64.F32 R4, R0 ;  /* 0x0000000000047310 */ /* 0x000e240000201800 */
[----:B0-----:R-:W-:Y:S01]  /*5600*/  IMAD.MOV.U32 R23, RZ, RZ, R5 ;  /* 0x000000ffff177224 */ /* 0x001fe200078e0005 */
[----:B------:R-:W-:Y:S06]  /*5610*/  BRA `(.L_x_6558) ;  /* 0x0000000400e87947 */ /* 0x000fec0003800000 */
.L_x_6568:
[----:B------:R-:W2:Y:S02]  /*5620*/  LDG.E.U16 R0, desc[UR36][R6.64] ;  /* 0x0000002406007981 */ /* 0x000ea4000c1e1500 */
[----:B--2---:R-:W-:-:S04]  /*5630*/  IMAD.U32 R0, R0, 0x10000, RZ ;  /* 0x0001000000007824 */ /* 0x004fc800078e00ff */
[----:B------:R-:W-:-:S04]  /*5640*/  FMUL.FTZ R0, R0, 1 ;  /* 0x3f80000000007820 */ /* 0x000fc80000410000 */
[----:B------:R-:W0:Y:S02]  /*5650*/  F2F.F64.F32 R4, R0 ;  /* 0x0000000000047310 */ /* 0x000e240000201800 */
[----:B0-----:R-:W-:Y:S01]  /*5660*/  IMAD.MOV.U32 R23, RZ, RZ, R5 ;  /* 0x000000ffff177224 */ /* 0x001fe200078e0005 */
[----:B------:R-:W-:Y:S06]  /*5670*/  BRA `(.L_x_6558) ;  /* 0x0000000400d07947 */ /* 0x000fec0003800000 */
.L_x_6565:
        /* <DEDUP_REMOVED lines=9> */
[----:B--2---:R-:W0:Y:S02]  /*5710*/  I2F.F64.U16 R4, R4 ;  /* 0x0000000400047312 */ /* 0x004e240000101800 */
[----:B0-----:R-:W-:Y:S01]  /*5720*/  IMAD.MOV.U32 R23, RZ, RZ, R5 ;  /* 0x000000ffff177224 */ /* 0x001fe200078e0005 */
[----:B------:R-:W-:Y:S06]  /*5730*/  BRA `(.L_x_6558) ;  /* 0x0000000400a07947 */ /* 0x000fec0003800000 */
.L_x_6572:
        /* <DEDUP_REMOVED lines=21> */
.L_x_6576:
[----:B------:R-:W-:Y:S05]  /*5890*/  BSYNC B1 ;  /* 0x0000000000017941 */ /* 0x000fea0003800000 */
.L_x_6575:
[----:B------:R-:W-:Y:S01]  /*58a0*/  LEA R5, R0, 0x3b800000, 0x17 ;  /* 0x3b80000000057811 */ /* 0x000fe200078eb8ff */
[----:B------:R-:W-:-:S05]  /*58b0*/  IMAD.SHL.U32 R0, R3, 0x100000, RZ ;  /* 0x0010000003007824 */ /* 0x000fca00078e00ff */
[----:B------:R-:W-:-:S07]  /*58c0*/  LOP3.LUT R0, R5, R0, R6, 0xfe, !PT ;  /* 0x0000000005007212 */ /* 0x000fce00078efe06 */
.L_x_6574:
[----:B------:R-:W-:Y:S05]  /*58d0*/  BSYNC B0 ;  /* 0x0000000000007941 */ /* 0x000fea0003800000 */
.L_x_6573:
[----:B------:R-:W-:-:S04]  /*58e0*/  FMUL.FTZ R0, R0, 1 ;  /* 0x3f80000000007820 */ /* 0x000fc80000410000 */
[----:B------:R-:W0:Y:S02]  /*58f0*/  F2F.F64.F32 R4, R0 ;  /* 0x0000000000047310 */ /* 0x000e240000201800 */
[----:B0-----:R-:W-:Y:S01]  /*5900*/  IMAD.MOV.U32 R23, RZ, RZ, R5 ;  /* 0x000000ffff177224 */ /* 0x001fe200078e0005 */
[----:B------:R-:W-:Y:S06]  /*5910*/  BRA `(.L_x_6558) ;  /* 0x0000000400287947 */ /* 0x000fec0003800000 */
.L_x_6571:
        /* <DEDUP_REMOVED lines=21> */
.L_x_6580:
[----:B------:R-:W-:Y:S05]  /*5a70*/  BSYNC B1 ;  /* 0x0000000000017941 */ /* 0x000fea0003800000 */
.L_x_6579:
[----:B------:R-:W-:Y:S01]  /*5a80*/  LEA R5, R0, 0x37800000, 0x17 ;  /* 0x3780000000057811 */ /* 0x000fe200078eb8ff */
[----:B------:R-:W-:-:S05]  /*5a90*/  IMAD.SHL.U32 R0, R3, 0x200000, RZ ;  /* 0x0020000003007824 */ /* 0x000fca00078e00ff */
[----:B------:R-:W-:-:S07]  /*5aa0*/  LOP3.LUT R0, R5, R0, R6, 0xfe, !PT ;  /* 0x0000000005007212 */ /* 0x000fce00078efe06 */
.L_x_6578:
[----:B------:R-:W-:Y:S05]  /*5ab0*/  BSYNC B0 ;  /* 0x0000000000007941 */ /* 0x000fea0003800000 */
.L_x_6577:
[----:B------:R-:W-:-:S04]  /*5ac0*/  FMUL.FTZ R0, R0, 1 ;  /* 0x3f80000000007820 */ /* 0x000fc80000410000 */
[----:B------:R-:W0:Y:S02]  /*5ad0*/  F2F.F64.F32 R4, R0 ;  /* 0x0000000000047310 */ /* 0x000e240000201800 */
[----:B0-----:R-:W-:Y:S01]  /*5ae0*/  IMAD.MOV.U32 R23, RZ, RZ, R5 ;  /* 0x000000ffff177224 */ /* 0x001fe200078e0005 */
[----:B------:R-:W-:Y:S06]  /*5af0*/  BRA `(.L_x_6558) ;  /* 0x0000000000b07947 */ /* 0x000fec0003800000 */
.L_x_6570:
        /* <DEDUP_REMOVED lines=14> */
.L_x_6584:
[----:B------:R-:W-:Y:S05]  /*5be0*/  BSYNC B0 ;  /* 0x0000000000007941 */ /* 0x000fea0003800000 */
.L_x_6583:
[----:B------:R-:W-:-:S04]  /*5bf0*/  FMUL.FTZ R0, R0, 1 ;  /* 0x3f80000000007820 */ /* 0x000fc80000410000 */
[----:B------:R-:W0:Y:S02]  /*5c00*/  F2F.F64.F32 R4, R0 ;  /* 0x0000000000047310 */ /* 0x000e240000201800 */
[----:B0-----:R-:W-:Y:S01]  /*5c10*/  IMAD.MOV.U32 R23, RZ, RZ, R5 ;  /* 0x000000ffff177224 */ /* 0x001fe200078e0005 */
[----:B------:R-:W-:Y:S06]  /*5c20*/  BRA `(.L_x_6558) ;  /* 0x0000000000647947 */ /* 0x000fec0003800000 */
.L_x_6557:
        /* <DEDUP_REMOVED lines=16> */
.L_x_6585:
[----:B------:R-:W-:Y:S01]  /*5d30*/  IMAD.MOV.U32 R23, RZ, RZ, RZ ;  /* 0x000000ffff177224 */ /* 0x000fe200078e00ff */
[----:B------:R-:W-:Y:S06]  /*5d40*/  BRA `(.L_x_6558) ;  /* 0x00000000001c7947 */ /* 0x000fec0003800000 */
.L_x_6582:
[----:B------:R-:W2:Y:S02]  /*5d50*/  LDG.E.64 R4, desc[UR36][R6.64] ;  /* 0x0000002406047981 */ /* 0x000ea4000c1e1b00 */
[----:B--2---:R-:W0:Y:S02]  /*5d60*/  I2F.F64.U64 R4, R4 ;  /* 0x0000000400047312 */ /* 0x004e240000301800 */
[----:B0-----:R-:W-:Y:S01]  /*5d70*/  IMAD.MOV.U32 R23, RZ, RZ, R5 ;  /* 0x000000ffff177224 */ /* 0x001fe200078e0005 */
[----:B------:R-:W-:Y:S06]  /*5d80*/  BRA `(.L_x_6558) ;  /* 0x00000000000c7947 */ /* 0x000fec0003800000 */
.L_x_6581:
[----:B------:R-:W2:Y:S02]  /*5d90*/  LDG.E R4, desc[UR36][R6.64] ;  /* 0x0000002406047981 */ /* 0x000ea4000c1e1900 */
[----:B--2---:R-:W0:Y:S02]  /*5da0*/  I2F.F64.U32 R4, R4 ;  /* 0x0000000400047312 */ /* 0x004e240000201800 */
[----:B0-----:R-:W-:-:S07]  /*5db0*/  IMAD.MOV.U32 R23, RZ, RZ, R5 ;  /* 0x000000ffff177224 */ /* 0x001fce00078e0005 */
.L_x_6558:
[----:B------:R-:W-:-:S07]  /*5dc0*/  VIADD R2, R2, 0x80 ;  /* 0x0000008002027836 */ /* 0x000fce0000000000 */
.L_x_6519:
[----:B------:R-:W-:Y:S05]  /*5dd0*/  BSYNC B6 ;  /* 0x0000000000067941 */ /* 0x000fea0003800000 */
.L_x_6518:
[----:B------:R-:W-:Y:S01]  /*5de0*/  ISETP.GE.AND P0, PT, R2, R19, PT ;  /* 0x000000130200720c */ /* 0x000fe20003f06270 */
[----:B------:R-:W-:Y:S01]  /*5df0*/  BSSY B6, `(.L_x_6586) ;  /* 0x00001e7000067945 */ /* 0x000fe20003800000 */
[----:B------:R-:W-:-:S11]  /*5e00*/  CS2R R16, SRZ ;  /* 0x0000000000107805 */ /* 0x000fd6000001ff00 */
        /* <DEDUP_REMOVED lines=21> */
.L_x_6591:
[----:B------:R-:W2:Y:S02]  /*5f60*/  LDG.E.U8 R4, desc[UR36][R4.64] ;  /* 0x0000002404047981 */ /* 0x000ea4000c1e1100 */
[----:B--2---:R0:W2:Y:S01]  /*5f70*/  I2F.F64.U16 R16, R4 ;  /* 0x0000000400107312 */ /* 0x0040a20000101800 */
[----:B------:R-:W-:Y:S05]  /*5f80*/  BRA `(.L_x_6593) ;  /* 0x0000000c00707947 */ /* 0x000fea0003800000 */
.L_x_6590:
        /* <DEDUP_REMOVED lines=9> */
.L_x_6595:
[----:B------:R-:W2:Y:S02]  /*6020*/  LDG.E R4, desc[UR36][R4.64] ;  /* 0x0000002404047981 */ /* 0x000ea4000c1e1900 */
[----:B--2---:R0:W2:Y:S01]  /*6030*/  I2F.F64 R16, R4 ;  /* 0x0000000400107312 */ /* 0x0040a20000201c00 */
[----:B------:R-:W-:Y:S05]  /*6040*/  BRA `(.L_x_6593) ;  /* 0x0000000c00407947 */ /* 0x000fea0003800000 */
.L_x_6594:
[----:B------:R-:W2:Y:S02]  /*6050*/  LDG.E.U16 R4, desc[UR36][R4.64] ;  /* 0x0000002404047981 */ /* 0x000ea4000c1e1500 */
[----:B--2---:R0:W2:Y:S01]  /*6060*/  I2F.F64.S16 R16, R4 ;  /* 0x0000000400107312 */ /* 0x0040a20000101c00 */
[----:B------:R-:W-:Y:S05]  /*6070*/  BRA `(.L_x_6593) ;  /* 0x0000000c00347947 */ /* 0x000fea0003800000 */
.L_x_6589:
        /* <DEDUP_REMOVED lines=10> */
.L_x_6597:
[----:B------:R-:W2:Y:S02]  /*6120*/  LDG.E.U16 R0, desc[UR36][R4.64] ;  /* 0x0000002404007981 */ /* 0x000ea4000c1e1500 */
[----:B--2---:R-:W-:-:S05]  /*6130*/  HADD2.F32 R0, -RZ, R0.H0_H0 ;  /* 0x20000000ff007230 */ /* 0x004fca0000004100 */
[----:B------:R-:W-:-:S04]  /*6140*/  FMUL.FTZ R0, R0, 1 ;  /* 0x3f80000000007820 */ /* 0x000fc80000410000 */
[----:B------:R0:W2:Y:S01]  /*6150*/  F2F.F64.F32 R16, R0 ;  /* 0x0000000000107310 */ /* 0x0000a20000201800 */
[----:B------:R-:W-:Y:S05]  /*6160*/  BRA `(.L_x_6593) ;  /* 0x0000000800f87947 */ /* 0x000fea0003800000 */
.L_x_6596:
        /* <DEDUP_REMOVED lines=10> */
.L_x_6599:
[----:B------:R-:W2:Y:S02]  /*6210*/  LDG.E.U16 R4, desc[UR36][R4.64] ;  /* 0x0000002404047981 */ /* 0x000ea4000c1e1500 */
[----:B--2---:R-:W-:-:S05]  /*6220*/  HADD2.F32 R0, -RZ, R4.H0_H0 ;  /* 0x20000004ff007230 */ /* 0x004fca0000004100 */
[----:B------:R-:W-:-:S04]  /*6230*/  FMUL.FTZ R0, R0, 1 ;  /* 0x3f80000000007820 */ /* 0x000fc80000410000 */
[----:B------:R0:W2:Y:S01]  /*6240*/  F2F.F64.F32 R16, R0 ;  /* 0x0000000000107310 */ /* 0x0000a20000201800 */
[----:B------:R-:W-:Y:S05]  /*6250*/  BRA `(.L_x_6593) ;  /* 0x0000000800bc7947 */ /* 0x000fea0003800000 */
.L_x_6598:
[----:B------:R0:W5:Y:S01]  /*6260*/  LDG.E.64 R16, desc[UR36][R4.64] ;  /* 0x0000002404107981 */ /* 0x000162000c1e1b00 */
[----:B------:R-:W-:Y:S05]  /*6270*/  BRA `(.L_x_6593) ;  /* 0x0000000800b47947 */ /* 0x000fea0003800000 */
.L_x_6588:
        /* <DEDUP_REMOVED lines=13> */
.L_x_6602:
[----:B------:R0:W5:Y:S01]  /*6350*/  LDG.E.64 R16, desc[UR36][R4.64] ;  /* 0x0000002404107981 */ /* 0x000162000c1e1b00 */
[----:B------:R-:W-:Y:S05]  /*6360*/  BRA `(.L_x_6593) ;  /* 0x0000000800787947 */ /* 0x000fea0003800000 */
.L_x_6601:
        /* <DEDUP_REMOVED lines=28> */
.L_x_6604:
        /* <DEDUP_REMOVED lines=15> */
.L_x_6603:
[----:B------:R-:W2:Y:S02]  /*6620*/  LDG.E.U16 R0, desc[UR36][R4.64] ;  /* 0x0000002404007981 */ /* 0x000ea4000c1e1500 */
[----:B--2---:R-:W-:-:S04]  /*6630*/  IMAD.U32 R0, R0, 0x10000, RZ ;  /* 0x0001000000007824 */ /* 0x004fc800078e00ff */
[----:B------:R-:W-:-:S04]  /*6640*/  FMUL.FTZ R0, R0, 1 ;  /* 0x3f80000000007820 */ /* 0x000fc80000410000 */
[----:B------:R0:W2:Y:S01]  /*6650*/  F2F.F64.F32 R16, R0 ;  /* 0x0000000000107310 */ /* 0x0000a20000201800 */
[----:B------:R-:W-:Y:S05]  /*6660*/  BRA `(.L_x_6593) ;  /* 0x0000000400b87947 */ /* 0x000fea0003800000 */
.L_x_6600:
        /* <DEDUP_REMOVED lines=11> */
.L_x_6607:
        /* <DEDUP_REMOVED lines=21> */
.L_x_6611:
[----:B------:R-:W-:Y:S05]  /*6870*/  BSYNC B1 ;  /* 0x0000000000017941 */ /* 0x000fea0003800000 */
.L_x_6610:
[----:B------:R-:W-:Y:S01]  /*6880*/  LEA R5, R0, 0x3b800000, 0x17 ;  /* 0x3b80000000057811 */ /* 0x000fe200078eb8ff */
[----:B------:R-:W-:-:S05]  /*6890*/  IMAD.SHL.U32 R0, R3, 0x100000, RZ ;  /* 0x0010000003007824 */ /* 0x000fca00078e00ff */
[----:B------:R-:W-:-:S07]  /*68a0*/  LOP3.LUT R0, R5, R0, R6, 0xfe, !PT ;  /* 0x0000000005007212 */ /* 0x000fce00078efe06 */
.L_x_6609:
[----:B------:R-:W-:Y:S05]  /*68b0*/  BSYNC B0 ;  /* 0x0000000000007941 */ /* 0x000fea0003800000 */
.L_x_6608:
[----:B------:R-:W-:-:S04]  /*68c0*/  FMUL.FTZ R0, R0, 1 ;  /* 0x3f80000000007820 */ /* 0x000fc80000410000 */
[----:B------:R0:W2:Y:S01]  /*68d0*/  F2F.F64.F32 R16, R0 ;  /* 0x0000000000107310 */ /* 0x0000a20000201800 */
[----:B------:R-:W-:Y:S05]  /*68e0*/  BRA `(.L_x_6593) ;  /* 0x0000000400187947 */ /* 0x000fea0003800000 */
.L_x_6606:
        /* <DEDUP_REMOVED lines=21> */
.L_x_6615:
[----:B------:R-:W-:Y:S05]  /*6a40*/  BSYNC B1 ;  /* 0x0000000000017941 */ /* 0x000fea0003800000 */
.L_x_6614:
[----:B------:R-:W-:Y:S01]  /*6a50*/  LEA R5, R0, 0x37800000, 0x17 ;  /* 0x3780000000057811 */ /* 0x000fe200078eb8ff */
[----:B------:R-:W-:-:S05]  /*6a60*/  IMAD.SHL.U32 R0, R3, 0x200000, RZ ;  /* 0x0020000003007824 */ /* 0x000fca00078e00ff */
[----:B------:R-:W-:-:S07]  /*6a70*/  LOP3.LUT R0, R5, R0, R6, 0xfe, !PT ;  /* 0x0000000005007212 */ /* 0x000fce00078efe06 */
.L_x_6613:
[----:B------:R-:W-:Y:S05]  /*6a80*/  BSYNC B0 ;  /* 0x0000000000007941 */ /* 0x000fea0003800000 */
.L_x_6612:
[----:B------:R-:W-:-:S04]  /*6a90*/  FMUL.FTZ R0, R0, 1 ;  /* 0x3f80000000007820 */ /* 0x000fc80000410000 */
[----:B------:R0:W2:Y:S01]  /*6aa0*/  F2F.F64.F32 R16, R0 ;  /* 0x0000000000107310 */ /* 0x0000a20000201800 */
[----:B------:R-:W-:Y:S05]  /*6ab0*/  BRA `(.L_x_6593) ;  /* 0x0000000000a47947 */ /* 0x000fea0003800000 */
.L_x_6605:
        /* <DEDUP_REMOVED lines=14> */
.L_x_6619:
[----:B------:R-:W-:Y:S05]  /*6ba0*/  BSYNC B0 ;  /* 0x0000000000007941 */ /* 0x000fea0003800000 */
.L_x_6618:
[----:B------:R-:W-:-:S04]  /*6bb0*/  FMUL.FTZ R0, R0, 1 ;  /* 0x3f80000000007820 */ /* 0x000fc80000410000 */
[----:B------:R0:W2:Y:S01]  /*6bc0*/  F2F.F64.F32 R16, R0 ;  /* 0x0000000000107310 */ /* 0x0000a20000201800 */
[----:B------:R-:W-:Y:S05]  /*6bd0*/  BRA `(.L_x_6593) ;  /* 0x00000000005c7947 */ /* 0x000fea0003800000 */
.L_x_6592:
        /* <DEDUP_REMOVED lines=16> */
.L_x_6620:
[----:B------:R-:W-:Y:S01]  /*6ce0*/  CS2R R16, SRZ ;  /* 0x0000000000107805 */ /* 0x000fe2000001ff00 */
[----:B------:R-:W-:Y:S06]  /*6cf0*/  BRA `(.L_x_6593) ;  /* 0x0000000000147947 */ /* 0x000fec0003800000 */
.L_x_6617:
[----:B------:R-:W2:Y:S02]  /*6d00*/  LDG.E.64 R16, desc[UR36][R4.64] ;  /* 0x0000002404107981 */ /* 0x000ea4000c1e1b00 */
[----:B--2---:R-:W0:Y:S01]  /*6d10*/  I2F.F64.U64 R16, R16 ;  /* 0x0000001000107312 */ /* 0x004e220000301800 */
[----:B------:R-:W-:Y:S05]  /*6d20*/  BRA `(.L_x_6593) ;  /* 0x0000000000087947 */ /* 0x000fea0003800000 */
.L_x_6616:
[----:B------:R-:W2:Y:S02]  /*6d30*/  LDG.E R4, desc[UR36][R4.64] ;  /* 0x0000002404047981 */ /* 0x000ea4000c1e1900 */
[----:B--2---:R0:W2:Y:S02]  /*6d40*/  I2F.F64.U32 R16, R4 ;  /* 0x0000000400107312 */ /* 0x0040a40000201800 */
.L_x_6593:
        /* <DEDUP_REMOVED lines=20> */
.L_x_6624:
[----:B------:R-:W2:Y:S02]  /*6e90*/  LDG.E.U8 R24, desc[UR36][R2.64] ;  /* 0x0000002402187981 */ /* 0x000ea4000c1e1100 */
[----:B--2---:R-:W0:Y:S01]  /*6ea0*/  I2F.F64.U16 R24, R24 ;  /* 0x0000001800187312 */ /* 0x004e220000101800 */
[----:B------:R-:W-:Y:S05]  /*6eb0*/  BRA `(.L_x_6587) ;  /* 0x0000000c00687947 */ /* 0x000fea0003800000 */
.L_x_6623:
[----:B------:R-:W-:-:S13]  /*6ec0*/  ISETP.NE.AND P0, PT, R0, 0x2, PT ;  /* 0x000000020000780c */ /* 0x000fda0003f05270 */
[----:B------:R-:W-:Y:S05]  /*6ed0*/  @!P0 BRA `(.L_x_6626) ;  /* 0x0000000000288947 */ /* 0x000fea0003800000 */
[----:B------:R-:W-:-:S13]  /*6ee0*/  ISETP.NE.AND P0, PT, R0, 0x3, PT ;  /* 0x000000030000780c */ /* 0x000fda0003f05270 */
[----:B------:R-:W-:Y:S05]  /*6ef0*/  @!P0 BRA `(.L_x_6627) ;  /* 0x0000000000148947 */ /* 0x000fea0003800000 */
[----:B------:R-:W-:-:S13]  /*6f00*/  ISETP.NE.AND P0, PT, R0, 0x4, PT ;  /* 0x000000040000780c */ /* 0x000fda0003f05270 */
[----:B------:R-:W-:Y:S05]  /*6f10*/  @P0 BRA `(.L_x_6625) ;  /* 0x0000000800f80947 */ /* 0x000fea0003800000 */
[----:B------:R-:W2:Y:S02]  /*6f20*/  LDG.E.64 R2, desc[UR36][R2.64] ;  /* 0x0000002402027981 */ /* 0x000ea4000c1e1b00 */
[----:B--2---:R0:W1:Y:S01]  /*6f30*/  I2F.F64.S64 R24, R2 ;  /* 0x0000000200187312 */ /* 0x0040620000301c00 */
[----:B------:R-:W-:Y:S05]  /*6f40*/  BRA `(.L_x_6587) ;  /* 0x0000000c00447947 */ /* 0x000fea0003800000 */
.L_x_6627:
[----:B------:R-:W2:Y:S02]  /*6f50*/  LDG.E R24, desc[UR36][R2.64] ;  /* 0x0000002402187981 */ /* 0x000ea4000c1e1900 */
[----:B--2---:R-:W0:Y:S01]  /*6f60*/  I2F.F64 R24, R24 ;  /* 0x0000001800187312 */ /* 0x004e220000201c00 */
[----:B------:R-:W-:Y:S05]  /*6f70*/  BRA `(.L_x_6587) ;  /* 0x0000000c00387947 */ /* 0x000fea0003800000 */
.L_x_6626:
[----:B------:R-:W2:Y:S02]  /*6f80*/  LDG.E.U16 R24, desc[UR36][R2.64] ;  /* 0x0000002402187981 */ /* 0x000ea4000c1e1500 */
[----:B--2---:R-:W0:Y:S01]  /*6f90*/  I2F.F64.S16 R24, R24 ;  /* 0x0000001800187312 */ /* 0x004e220000101c00 */
[----:B------:R-:W-:Y:S05]  /*6fa0*/  BRA `(.L_x_6587) ;  /* 0x0000000c002c7947 */ /* 0x000fea0003800000 */
.L_x_6622:
        /* <DEDUP_REMOVED lines=10> */
.L_x_6629:
[----:B------:R-:W2:Y:S02]  /*7050*/  LDG.E.U16 R0, desc[UR36][R2.64] ;  /* 0x0000002402007981 */ /* 0x000ea4000c1e1500 */
[----:B--2---:R-:W-:-:S05]  /*7060*/  HADD2.F32 R0, -RZ, R0.H0_H0 ;  /* 0x20000000ff007230 */ /* 0x004fca0000004100 */
[----:B------:R-:W-:-:S04]  /*7070*/  FMUL.FTZ R0, R0, 1 ;  /* 0x3f80000000007820 */ /* 0x000fc80000410000 */
[----:B------:R0:W1:Y:S01]  /*7080*/  F2F.F64.F32 R24, R0 ;  /* 0x0000000000187310 */ /* 0x0000620000201800 */
[----:B------:R-:W-:Y:S05]  /*7090*/  BRA `(.L_x_6587) ;  /* 0x0000000800f07947 */ /* 0x000fea0003800000 */
.L_x_6628:
        /* <DEDUP_REMOVED lines=10> */
.L_x_6631:
[----:B------:R-:W2:Y:S02]  /*7140*/  LDG.E.U16 R2, desc[UR36][R2.64] ;  /* 0x0000002402027981 */ /* 0x000ea4000c1e1500 */
[----:B--2---:R-:W-:-:S05]  /*7150*/  HADD2.F32 R0, -RZ, R2.H0_H0 ;  /* 0x20000002ff007230 */ /* 0x004fca0000004100 */
[----:B------:R-:W-:-:S04]  /*7160*/  FMUL.FTZ R0, R0, 1 ;  /* 0x3f80000000007820 */ /* 0x000fc80000410000 */
[----:B------:R0:W1:Y:S01]  /*7170*/  F2F.F64.F32 R24, R0 ;  /* 0x0000000000187310 */ /* 0x0000620000201800 */
[----:B------:R-:W-:Y:S05]  /*7180*/  BRA `(.L_x_6587) ;  /* 0x0000000800b47947 */ /* 0x000fea0003800000 */
.L_x_6630:
[----:B------:R0:W5:Y:S01]  /*7190*/  LDG.E R25, desc[UR36][R2.64+0x4] ;  /* 0x0000042402197981 */ /* 0x000162000c1e1900 */
[----:B------:R-:W-:Y:S05]  /*71a0*/  BRA `(.L_x_6587) ;  /* 0x0000000800ac7947 */ /* 0x000fea0003800000 */
.L_x_6621:
        /* <DEDUP_REMOVED lines=12> */
.L_x_6634:
[----:B------:R0:W5:Y:S01]  /*7270*/  LDG.E R25, desc[UR36][R2.64+0x4] ;  /* 0x0000042402197981 */ /* 0x000162000c1e1900 */
[----:B------:R-:W-:Y:S05]  /*7280*/  BRA `(.L_x_6587) ;  /* 0x0000000800747947 */ /* 0x000fea0003800000 */
.L_x_6633:
        /* <DEDUP_REMOVED lines=28> */
.L_x_6636:
        /* <DEDUP_REMOVED lines=15> */
.L_x_6635:
[----:B------:R-:W2:Y:S02]  /*7540*/  LDG.E.U16 R0, desc[UR36][R2.64] ;  /* 0x0000002402007981 */ /* 0x000ea4000c1e1500 */
[----:B--2---:R-:W-:-:S04]  /*7550*/  IMAD.U32 R0, R0, 0x10000, RZ ;  /* 0x0001000000007824 */ /* 0x004fc800078e00ff */
[----:B------:R-:W-:-:S04]  /*7560*/  FMUL.FTZ R0, R0, 1 ;  /* 0x3f80000000007820 */ /* 0x000fc80000410000 */
[----:B------:R0:W1:Y:S01]  /*7570*/  F2F.F64.F32 R24, R0 ;  /* 0x0000000000187310 */ /* 0x0000620000201800 */
[----:B------:R-:W-:Y:S05]  /*7580*/  BRA `(.L_x_6587) ;  /* 0x0000000400b47947 */ /* 0x000fea0003800000 */
.L_x_6632:
        /* <DEDUP_REMOVED lines=11> */
.L_x_6639:
        /* <DEDUP_REMOVED lines=21> */
.L_x_6643:
[----:B------:R-:W-:Y:S05]  /*7790*/  BSYNC B1 ;  /* 0x0000000000017941 */ /* 0x000fea0003800000 */
.L_x_6642:
[----:B------:R-:W-:Y:S01]  /*77a0*/  LEA R3, R0, 0x3b800000, 0x17 ;  /* 0x3b80000000037811 */ /* 0x000fe200078eb8ff */
[----:B------:R-:W-:-:S05]  /*77b0*/  IMAD.SHL.U32 R0, R2, 0x100000, RZ ;  /* 0x0010000002007824 */ /* 0x000fca00078e00ff */
[----:B------:R-:W-:-:S07]  /*77c0*/  LOP3.LUT R0, R3, R0, R4, 0xfe, !PT ;  /* 0x0000000003007212 */ /* 0x000fce00078efe04 */
.L_x_6641:
[----:B------:R-:W-:Y:S05]  /*77d0*/  BSYNC B0 ;  /* 0x0000000000007941 */ /* 0x000fea0003800000 */
.L_x_6640:
[----:B------:R-:W-:-:S04]  /*77e0*/  FMUL.FTZ R0, R0, 1 ;  /* 0x3f80000000007820 */ /* 0x000fc80000410000 */
[----:B------:R0:W1:Y:S01]  /*77f0*/  F2F.F64.F32 R24, R0 ;  /* 0x0000000000187310 */ /* 0x0000620000201800 */
[----:B------:R-:W-:Y:S05]  /*7800*/  BRA `(.L_x_6587) ;  /* 0x0000000400147947 */ /* 0x000fea0003800000 */
.L_x_6638:
        /* <DEDUP_REMOVED lines=21> */
.L_x_6647:
[----:B------:R-:W-:Y:S05]  /*7960*/  BSYNC B1 ;  /* 0x0000000000017941 */ /* 0x000fea0003800000 */
.L_x_6646:
[----:B------:R-:W-:Y:S01]  /*7970*/  LEA R3, R0, 0x37800000, 0x17 ;  /* 0x3780000000037811 */ /* 0x000fe200078eb8ff */
[----:B------:R-:W-:-:S05]  /*7980*/  IMAD.SHL.U32 R0, R2, 0x200000, RZ ;  /* 0x0020000002007824 */ /* 0x000fca00078e00ff */
[----:B------:R-:W-:-:S07]  /*7990*/  LOP3.LUT R0, R3, R0, R4, 0xfe, !PT ;  /* 0x0000000003007212 */ /* 0x000fce00078efe04 */
.L_x_6645:
[----:B------:R-:W-:Y:S05]  /*79a0*/  BSYNC B0 ;  /* 0x0000000000007941 */ /* 0x000fea0003800000 */
.L_x_6644:
[----:B------:R-:W-:-:S04]  /*79b0*/  FMUL.FTZ R0, R0, 1 ;  /* 0x3f80000000007820 */ /* 0x000fc80000410000 */
[----:B------:R0:W1:Y:S01]  /*79c0*/  F2F.F64.F32 R24, R0 ;  /* 0x0000000000187310 */ /* 0x0000620000201800 */
[----:B------:R-:W-:Y:S05]  /*79d0*/  BRA `(.L_x_6587) ;  /* 0x0000000000a07947 */ /* 0x000fea0003800000 */
.L_x_6637:
        /* <DEDUP_REMOVED lines=14> */
.L_x_6651:
[----:B------:R-:W-:Y:S05]  /*7ac0*/  BSYNC B0 ;  /* 0x0000000000007941 */ /* 0x000fea0003800000 */
.L_x_6650:
[----:B------:R-:W-:-:S04]  /*7ad0*/  FMUL.FTZ R0, R0, 1 ;  /* 0x3f80000000007820 */ /* 0x000fc80000410000 */
[----:B------:R0:W1:Y:S01]  /*7ae0*/  F2F.F64.F32 R24, R0 ;  /* 0x0000000000187310 */ /* 0x0000620000201800 */
[----:B------:R-:W-:Y:S05]  /*7af0*/  BRA `(.L_x_6587) ;  /* 0x0000000000587947 */ /* 0x000fea0003800000 */
.L_x_6625:
        /* <DEDUP_REMOVED lines=16> */
.L_x_6652:
[----:B------:R-:W-:Y:S05]  /*7c00*/  BRA `(.L_x_6587) ;  /* 0x0000000000147947 */ /* 0x000fea0003800000 */
.L_x_6649:
[----:B------:R-:W2:Y:S02]  /*7c10*/  LDG.E.64 R2, desc[UR36][R2.64] ;  /* 0x0000002402027981 */ /* 0x000ea4000c1e1b00 */
[----:B--2---:R0:W1:Y:S01]  /*7c20*/  I2F.F64.U64 R24, R2 ;  /* 0x0000000200187312 */ /* 0x0040620000301800 */
[----:B------:R-:W-:Y:S05]  /*7c30*/  BRA `(.L_x_6587) ;  /* 0x0000000000087947 */ /* 0x000fea0003800000 */
.L_x_6648:
[----:B------:R-:W2:Y:S02]  /*7c40*/  LDG.E R24, desc[UR36][R2.64] ;  /* 0x0000002402187981 */ /* 0x000ea4000c1e1900 */
[----:B--2---:R-:W0:Y:S02]  /*7c50*/  I2F.F64.U32 R24, R24 ;  /* 0x0000001800187312 */ /* 0x004e240000201800 */
.L_x_6587:
[----:B------:R-:W-:Y:S05]  /*7c60*/  BSYNC B6 ;  /* 0x0000000000067941 */ /* 0x000fea0003800000 */
.L_x_6586:
[----:B------:R-:W1:Y:S01]  /*7c70*/  S2R R22, SR_TID.X ;  /* 0x0000000000167919 */ /* 0x000e620000002100 */
[----:B0-----:R-:W0:Y:S01]  /*7c80*/  LDC.U8 R2, c[0x0][0x240] ;  /* 0x00009000ff027b82 */ /* 0x001e220000000000 */
[----:B--2--5:R-:W-:Y:S01]  /*7c90*/  LOP3.LUT R23, R31, 0x80000000, R23, 0xb8, !PT ;  /* 0x800000001f177812 */ /* 0x024fe200078eb817 */
[----:B------:R-:W-:Y:S01]  /*7ca0*/  BSSY B6, `(.L_x_6653) ;  /* 0x0000120000067945 */ /* 0x000fe20003800000 */
[----:B-1-34-:R-:W-:Y:S01]  /*7cb0*/  LOP3.LUT R5, R35, 0x80000000, R29, 0xb8, !PT ;  /* 0x8000000023057812 */ /* 0x01afe200078eb81d */
[----:B------:R-:W-:Y:S01]  /*7cc0*/  IMAD.MOV.U32 R4, RZ, RZ, R34 ;  /* 0x000000ffff047224 */ /* 0x000fe200078e0022 */
[----:B------:R-:W-:Y:S01]  /*7cd0*/  LOP3.LUT R17, R17, 0x80000000, R25, 0xb8, !PT ;  /* 0x8000000011117812 */ /* 0x000fe200078eb819 */
[----:B------:R-:W-:Y:S01]  /*7ce0*/  IMAD.MOV.U32 R28, RZ, RZ, R32 ;  /* 0x000000ffff1c7224 */ /* 0x000fe200078e0020 */
[----:B------:R-:W-:Y:S01]  /*7cf0*/  LOP3.LUT R29, R33, 0x80000000, R27, 0xb8, !PT ;  /* 0x80000000211d7812 */ /* 0x000fe200078eb81b */
[----:B------:R-:W-:Y:S02]  /*7d00*/  IMAD.MOV.U32 R24, RZ, RZ, R30 ;  /* 0x000000ffff187224 */ /* 0x000fe400078e001e */
[----:B------:R-:W-:Y:S01]  /*7d10*/  IMAD.MOV.U32 R25, RZ, RZ, R23 ;  /* 0x000000ffff197224 */ /* 0x000fe200078e0017 */
[----:B------:R-:W-:-:S13]  /*7d20*/  ISETP.GE.AND P0, PT, R22, R19, PT ;  /* 0x000000131600720c */ /* 0x000fda0003f06270 */
[----:B------:R-:W-:Y:S05]  /*7d30*/  @P0 BRA `(.L_x_6654) ;  /* 0x0000001000580947 */ /* 0x000fea0003800000 */
[----:B------:R-:W1:Y:S01]  /*7d40*/  LDC.64 R8, c[0x0][0x218] ;  /* 0x00008600ff087b82 */ /* 0x000e620000000a00 */
[----:B------:R-:W-:Y:S01]  /*7d50*/  IMAD R0, R18, 0x200, R22 ;  /* 0x0000020012007824 */ /* 0x000fe200078e0216 */
[----:B0-----:R-:W-:Y:S01]  /*7d60*/  PRMT R6, R2, 0x9910, RZ ;  /* 0x0000991002067816 */ /* 0x001fe200000000ff */
[----:B------:R-:W-:Y:S01]  /*7d70*/  ULDC UR4, c[0x0][0x244] ;  /* 0x0000910000047ab9 */ /* 0x000fe20000000800 */
[----:B------:R-:W-:Y:S02]  /*7d80*/  VIADD R22, R22, 0x80 ;  /* 0x0000008016167836 */ /* 0x000fe40000000000 */
        /* <DEDUP_REMOVED lines=17> */
.L_x_6658:
[----:B------:R-:W0:Y:S02]  /*7ea0*/  F2I.S64.F64.TRUNC R4, R4 ;  /* 0x0000000400047311 */ /* 0x000e24000030d900 */
[----:B0-----:R-:W-:-:S05]  /*7eb0*/  IMAD.MOV.U32 R3, RZ, RZ, R4 ;  /* 0x000000ffff037224 */ /* 0x001fca00078e0004 */
[----:B------:R0:W-:Y:S01]  /*7ec0*/  STG.E.U8 desc[UR36][R8.64], R3 ;  /* 0x0000000308007986 */ /* 0x0001e2000c101124 */
[----:B------:R-:W-:Y:S05]  /*7ed0*/  BRA `(.L_x_6654) ;  /* 0x0000000c00f07947 */ /* 0x000fea0003800000 */
.L_x_6657:
        /* <DEDUP_REMOVED lines=9> */
.L_x_6661:
[----:B------:R-:W0:Y:S02]  /*7f70*/  F2I.F64.TRUNC R5, R4 ;  /* 0x0000000400057311 */ /* 0x000e24000030d100 */
[----:B0-----:R0:W-:Y:S01]  /*7f80*/  STG.E desc[UR36][R8.64], R5 ;  /* 0x0000000508007986 */ /* 0x0011e2000c101924 */
[----:B------:R-:W-:Y:S05]  /*7f90*/  BRA `(.L_x_6654) ;  /* 0x0000000c00c07947 */ /* 0x000fea0003800000 */
.L_x_6660:
[----:B------:R-:W0:Y:S02]  /*7fa0*/  F2I.F64.TRUNC R5, R4 ;  /* 0x0000000400057311 */ /* 0x000e24000030d100 */
[----:B0-----:R0:W-:Y:S01]  /*7fb0*/  STG.E.U16 desc[UR36][R8.64], R5 ;  /* 0x0000000508007986 */ /* 0x0011e2000c101524 */
[----:B------:R-:W-:Y:S05]  /*7fc0*/  BRA `(.L_x_6654) ;  /* 0x0000000c00b47947 */ /* 0x000fea0003800000 */
.L_x_6656:
        /* <DEDUP_REMOVED lines=13> */
.L_x_6663:
        /* <DEDUP_REMOVED lines=8> */
.L_x_6662:
        /* <DEDUP_REMOVED lines=14> */
.L_x_6665:
        /* <DEDUP_REMOVED lines=9> */
.L_x_6664:
[----:B------:R0:W-:Y:S01]  /*8290*/  STG.E.64 desc[UR36][R8.64], R4 ;  /* 0x0000000408007986 */ /* 0x0001e2000c101b24 */
[----:B------:R-:W-:Y:S05]  /*82a0*/  BRA `(.L_x_6654) ;  /* 0x0000000800fc7947 */ /* 0x000fea0003800000 */
.L_x_6655:
        /* <DEDUP_REMOVED lines=12> */
.L_x_6668:
[----:B------:R-:W-:-:S05]  /*8370*/  CS2R R6, SRZ ;  /* 0x0000000000067805 */ /* 0x000fca000001ff00 */
[----:B------:R0:W-:Y:S01]  /*8380*/  STG.E.128 desc[UR36][R8.64], R4 ;  /* 0x0000000408007986 */ /* 0x0001e2000c101d24 */
[----:B------:R-:W-:Y:S05]  /*8390*/  BRA `(.L_x_6654) ;  /* 0x0000000800c07947 */ /* 0x000fea0003800000 */
.L_x_6667:
        /* <DEDUP_REMOVED lines=25> */
.L_x_6672:
[----:B------:R-:W-:Y:S05]  /*8530*/  BSYNC B0 ;  /* 0x0000000000007941 */ /* 0x000fea0003800000 */
.L_x_6671:
[----:B------:R-:W-:-:S05]  /*8540*/  LOP3.LUT R7, R0, R7, RZ, 0xfc, !PT ;  /* 0x0000000700077212 */ /* 0x000fca00078efcff */
[----:B------:R0:W-:Y:S01]  /*8550*/  STG.E.U8 desc[UR36][R8.64], R7 ;  /* 0x0000000708007986 */ /* 0x0001e2000c101124 */
[----:B------:R-:W-:Y:S05]  /*8560*/  BRA `(.L_x_6654) ;  /* 0x00000008004c7947 */ /* 0x000fea0003800000 */
.L_x_6670:
        /* <DEDUP_REMOVED lines=17> */
.L_x_6674:
[----:B------:R-:W-:Y:S01]  /*8680*/  IMAD.MOV.U32 R0, RZ, RZ, 0x7f ;  /* 0x0000007fff007424 */ /* 0x000fe200078e00ff */
[----:B------:R-:W-:-:S04]  /*8690*/  ISETP.GT.U32.AND P0, PT, R3, 0x7f800000, PT ;  /* 0x7f8000000300780c */ /* 0x000fc80003f04070 */
[----:B------:R-:W-:-:S09]  /*86a0*/  SEL R0, R0, 0x7c, P0 ;  /* 0x0000007c00007807 */ /* 0x000fd20000000000 */
.L_x_6675:
[----:B------:R-:W-:Y:S05]  /*86b0*/  BSYNC B0 ;  /* 0x0000000000007941 */ /* 0x000fea0003800000 */
.L_x_6673:
[----:B------:R-:W-:-:S04]  /*86c0*/  LOP3.LUT R3, R7, 0x80000000, RZ, 0xc0, !PT ;  /* 0x8000000007037812 */ /* 0x000fc800078ec0ff */
[----:B------:R-:W-:-:S04]  /*86d0*/  SHF.R.U32.HI R3, RZ, 0x18, R3 ;  /* 0x00000018ff037819 */ /* 0x000fc80000011603 */
[----:B------:R-:W-:-:S05]  /*86e0*/  LOP3.LUT R3, R0, R3, RZ, 0xfc, !PT ;  /* 0x0000000300037212 */ /* 0x000fca00078efcff */
[----:B------:R0:W-:Y:S01]  /*86f0*/  STG.E.U8 desc[UR36][R8.64], R3 ;  /* 0x0000000308007986 */ /* 0x0001e2000c101124 */
[----:B------:R-:W-:Y:S05]  /*8700*/  BRA `(.L_x_6654) ;  /* 0x0000000400e47947 */ /* 0x000fea0003800000 */
.L_x_6669:
        /* <DEDUP_REMOVED lines=8> */
.L_x_6666:
        /* <DEDUP_REMOVED lines=11> */
.L_x_6678:
        /* <DEDUP_REMOVED lines=21> */
.L_x_6681:
[----:B------:R-:W-:-:S04]  /*8990*/  LOP3.LUT R0, R7, 0x80000000, RZ, 0xc0, !PT ;  /* 0x8000000007007812 */ /* 0x000fc800078ec0ff */
[----:B------:R-:W-:-:S04]  /*89a0*/  SHF.R.U32.HI R0, RZ, 0x18, R0 ;  /* 0x00000018ff007819 */ /* 0x000fc80000011600 */
[----:B------:R-:W-:-:S07]  /*89b0*/  LOP3.LUT R0, R3, R0, RZ, 0xfc, !PT ;  /* 0x0000000003007212 */ /* 0x000fce00078efcff */
.L_x_6680:
[----:B------:R-:W-:Y:S05]  /*89c0*/  BSYNC B0 ;  /* 0x0000000000007941 */ /* 0x000fea0003800000 */
.L_x_6679:
[----:B------:R0:W-:Y:S01]  /*89d0*/  STG.E.U8 desc[UR36][R8.64], R0 ;  /* 0x0000000008007986 */ /* 0x0001e2000c101124 */
[----:B------:R-:W-:Y:S05]  /*89e0*/  BRA `(.L_x_6654) ;  /* 0x00000004002c7947 */ /* 0x000fea0003800000 */
.L_x_6677:
        /* <DEDUP_REMOVED lines=21> */
.L_x_6684:
[----:B------:R-:W-:-:S04]  /*8b40*/  LOP3.LUT R0, R7, 0x80000000, RZ, 0xc0, !PT ;  /* 0x8000000007007812 */ /* 0x000fc800078ec0ff */
[----:B------:R-:W-:-:S04]  /*8b50*/  SHF.R.U32.HI R0, RZ, 0x18, R0 ;  /* 0x00000018ff007819 */ /* 0x000fc80000011600 */
[----:B------:R-:W-:-:S07]  /*8b60*/  LOP3.LUT R0, R3, R0, RZ, 0xfc, !PT ;  /* 0x0000000003007212 */ /* 0x000fce00078efcff */
.L_x_6683:
[----:B------:R-:W-:Y:S05]  /*8b70*/  BSYNC B0 ;  /* 0x0000000000007941 */ /* 0x000fea0003800000 */
.L_x_6682:
[----:B------:R0:W-:Y:S01]  /*8b80*/  STG.E.U8 desc[UR36][R8.64], R0 ;  /* 0x0000000008007986 */ /* 0x0001e2000c101124 */
[----:B------:R-:W-:Y:S05]  /*8b90*/  BRA `(.L_x_6654) ;  /* 0x0000000000c07947 */ /* 0x000fea0003800000 */
.L_x_6676:
        /* <DEDUP_REMOVED lines=26> */
.L_x_6659:
        /* <DEDUP_REMOVED lines=16> */
.L_x_6687:
[----:B------:R-:W-:Y:S05]  /*8e40*/  BRA `(.L_x_6654) ;  /* 0x0000000000147947 */ /* 0x000fea0003800000 */
.L_x_6686:
[----:B------:R-:W0:Y:S02]  /*8e50*/  F2I.U64.F64.TRUNC R4, R4 ;  /* 0x0000000400047311 */ /* 0x000e24000030d800 */
[----:B0-----:R0:W-:Y:S01]  /*8e60*/  STG.E.64 desc[UR36][R8.64], R4 ;  /* 0x0000000408007986 */ /* 0x0011e2000c101b24 */
[----:B------:R-:W-:Y:S05]  /*8e70*/  BRA `(.L_x_6654) ;  /* 0x0000000000087947 */ /* 0x000fea0003800000 */
.L_x_6685:
[----:B------:R-:W0:Y:S02]  /*8e80*/  F2I.U32.F64.TRUNC R5, R4 ;  /* 0x0000000400057311 */ /* 0x000e24000030d000 */
[----:B0-----:R0:W-:Y:S02]  /*8e90*/  STG.E desc[UR36][R8.64], R5 ;  /* 0x0000000508007986 */ /* 0x0011e4000c101924 */
.L_x_6654:
[----:B------:R-:W-:Y:S05]  /*8ea0*/  BSYNC B6 ;  /* 0x0000000000067941 */ /* 0x000fea0003800000 */
.L_x_6653:
[----:B------:R-:W-:Y:S01]  /*8eb0*/  ISETP.GE.AND P0, PT, R22, R19, PT ;  /* 0x000000131600720c */ /* 0x000fe20003f06270 */
[----:B------:R-:W-:-:S12]  /*8ec0*/  BSSY B6, `(.L_x_6688) ;  /* 0x0000230000067945 */ /* 0x000fd80003800000 */
[----:B------:R-:W-:Y:S05]  /*8ed0*/  @P0 BRA `(.L_x_6689) ;  /* 0x0000002000b80947 */ /* 0x000fea0003800000 */
[----:B0-----:R-:W0:Y:S01]  /*8ee0*/  LDC.64 R4, c[0x0][0x218] ;  /* 0x00008600ff047b82 */ /* 0x001e220000000a00 */
[----:B-1----:R-:W-:Y:S01]  /*8ef0*/  IMAD R0, R18, 0x200, R22 ;  /* 0x0000020012007824 */ /* 0x002fe200078e0216 */
[----:B---3--:R-:W-:Y:S01]  /*8f00*/  PRMT R6, R2, 0x9910, RZ ;  /* 0x0000991002067816 */ /* 0x008fe200000000ff */
[----:B------:R-:W-:Y:S02]  /*8f10*/  ULDC UR4, c[0x0][0x244] ;  /* 0x0000910000047ab9 */ /* 0x000fe40000000800 */
[----:B--2-4-:R-:W-:Y:S02]  /*8f20*/  IMAD R3, R0, UR4, RZ ;  /* 0x0000000400037c24 */ /* 0x014fe4000f8e02ff */
        /* <DEDUP_REMOVED lines=16> */
.L_x_6693:
[----:B------:R-:W0:Y:S02]  /*9030*/  F2I.S64.F64.TRUNC R28, R28 ;  /* 0x0000001c001c7311 */ /* 0x000e24000030d900 */
[----:B0-----:R-:W-:-:S05]  /*9040*/  IMAD.MOV.U32 R3, RZ, RZ, R28 ;  /* 0x000000ffff037224 */ /* 0x001fca00078e001c */
[----:B------:R0:W-:Y:S01]  /*9050*/  STG.E.U8 desc[UR36][R4.64], R3 ;  /* 0x0000000304007986 */ /* 0x0001e2000c101124 */
[----:B------:R-:W-:Y:S05]  /*9060*/  BRA `(.L_x_6695) ;  /* 0x0000000c00f07947 */ /* 0x000fea0003800000 */
.L_x_6692:
        /* <DEDUP_REMOVED lines=9> */
.L_x_6697:
[----:B------:R-:W0:Y:S02]  /*9100*/  F2I.F64.TRUNC R29, R28 ;  /* 0x0000001c001d7311 */ /* 0x000e24000030d100 */
[----:B0-----:R0:W-:Y:S01]  /*9110*/  STG.E desc[UR36][R4.64], R29 ;  /* 0x0000001d04007986 */ /* 0x0011e2000c101924 */
[----:B------:R-:W-:Y:S05]  /*9120*/  BRA `(.L_x_6695) ;  /* 0x0000000c00c07947 */ /* 0x000fea0003800000 */
.L_x_6696:
[----:B------:R-:W0:Y:S02]  /*9130*/  F2I.F64.TRUNC R29, R28 ;  /* 0x0000001c001d7311 */ /* 0x000e24000030d100 */
[----:B0-----:R0:W-:Y:S01]  /*9140*/  STG.E.U16 desc[UR36][R4.64], R29 ;  /* 0x0000001d04007986 */ /* 0x0011e2000c101524 */
[----:B------:R-:W-:Y:S05]  /*9150*/  BRA `(.L_x_6695) ;  /* 0x0000000c00b47947 */ /* 0x000fea0003800000 */
.L_x_6691:
        /* <DEDUP_REMOVED lines=13> */
.L_x_6699:
        /* <DEDUP_REMOVED lines=8> */
.L_x_6698:
        /* <DEDUP_REMOVED lines=14> */
.L_x_6701:
        /* <DEDUP_REMOVED lines=9> */
.L_x_6700:
[----:B------:R4:W-:Y:S01]  /*9420*/  STG.E.64 desc[UR36][R4.64], R28 ;  /* 0x0000001c04007986 */ /* 0x0009e2000c101b24 */
[----:B------:R-:W-:Y:S05]  /*9430*/  BRA `(.L_x_6695) ;  /* 0x0000000800fc7947 */ /* 0x000fea0003800000 */
.L_x_6690:
        /* <DEDUP_REMOVED lines=12> */
.L_x_6704:
[----:B------:R-:W-:-:S05]  /*9500*/  CS2R R30, SRZ ;  /* 0x00000000001e7805 */ /* 0x000fca000001ff00 */
[----:B------:R0:W-:Y:S01]  /*9510*/  STG.E.128 desc[UR36][R4.64], R28 ;  /* 0x0000001c04007986 */ /* 0x0001e2000c101d24 */
[----:B------:R-:W-:Y:S05]  /*9520*/  BRA `(.L_x_6695) ;  /* 0x0000000800c07947 */ /* 0x000fea0003800000 */
.L_x_6703:
        /* <DEDUP_REMOVED lines=25> */
.L_x_6708:
[----:B------:R-:W-:Y:S05]  /*96c0*/  BSYNC B0 ;  /* 0x0000000000007941 */ /* 0x000fea0003800000 */
.L_x_6707:
[----:B------:R-:W-:-:S05]  /*96d0*/  LOP3.LUT R7, R0, R7, RZ, 0xfc, !PT ;  /* 0x0000000700077212 */ /* 0x000fca00078efcff */
[----:B------:R0:W-:Y:S01]  /*96e0*/  STG.E.U8 desc[UR36][R4.64], R7 ;  /* 0x0000000704007986 */ /* 0x0001e2000c101124 */
[----:B------:R-:W-:Y:S05]  /*96f0*/  BRA `(.L_x_6695) ;  /* 0x00000008004c7947 */ /* 0x000fea0003800000 */
.L_x_6706:
        /* <DEDUP_REMOVED lines=17> */
.L_x_6710:
[----:B------:R-:W-:Y:S01]  /*9810*/  IMAD.MOV.U32 R0, RZ, RZ, 0x7f ;  /* 0x0000007fff007424 */ /* 0x000fe200078e00ff */
[----:B------:R-:W-:-:S04]  /*9820*/  ISETP.GT.U32.AND P0, PT, R3, 0x7f800000, PT ;  /* 0x7f8000000300780c */ /* 0x000fc80003f04070 */
[----:B------:R-:W-:-:S09]  /*9830*/  SEL R0, R0, 0x7c, P0 ;  /* 0x0000007c00007807 */ /* 0x000fd20000000000 */
.L_x_6711:
[----:B------:R-:W-:Y:S05]  /*9840*/  BSYNC B0 ;  /* 0x0000000000007941 */ /* 0x000fea0003800000 */
.L_x_6709:
[----:B------:R-:W-:-:S04]  /*9850*/  LOP3.LUT R3, R7, 0x80000000, RZ, 0xc0, !PT ;  /* 0x8000000007037812 */ /* 0x000fc800078ec0ff */
[----:B------:R-:W-:-:S04]  /*9860*/  SHF.R.U32.HI R3, RZ, 0x18, R3 ;  /* 0x00000018ff037819 */ /* 0x000fc80000011603 */
[----:B------:R-:W-:-:S05]  /*9870*/  LOP3.LUT R3, R0, R3, RZ, 0xfc, !PT ;  /* 0x0000000300037212 */ /* 0x000fca00078efcff */
[----:B------:R0:W-:Y:S01]  /*9880*/  STG.E.U8 desc[UR36][R4.64], R3 ;  /* 0x0000000304007986 */ /* 0x0001e2000c101124 */
[----:B------:R-:W-:Y:S05]  /*9890*/  BRA `(.L_x_6695) ;  /* 0x0000000400e47947 */ /* 0x000fea0003800000 */
.L_x_6705:
        /* <DEDUP_REMOVED lines=8> */
.L_x_6702:
        /* <DEDUP_REMOVED lines=11> */
.L_x_6714:
        /* <DEDUP_REMOVED lines=21> */
.L_x_6717:
[----:B------:R-:W-:-:S04]  /*9b20*/  LOP3.LUT R0, R7, 0x80000000, RZ, 0xc0, !PT ;  /* 0x8000000007007812 */ /* 0x000fc800078ec0ff */
[----:B------:R-:W-:-:S04]  /*9b30*/  SHF.R.U32.HI R0, RZ, 0x18, R0 ;  /* 0x00000018ff007819 */ /* 0x000fc80000011600 */
[----:B------:R-:W-:-:S07]  /*9b40*/  LOP3.LUT R0, R3, R0, RZ, 0xfc, !PT ;  /* 0x0000000003007212 */ /* 0x000fce00078efcff */
.L_x_6716:
[----:B------:R-:W-:Y:S05]  /*9b50*/  BSYNC B0 ;  /* 0x0000000000007941 */ /* 0x000fea0003800000 */
.L_x_6715:
[----:B------:R0:W-:Y:S01]  /*9b60*/  STG.E.U8 desc[UR36][R4.64], R0 ;  /* 0x0000000004007986 */ /* 0x0001e2000c101124 */
[----:B------:R-:W-:Y:S05]  /*9b70*/  BRA `(.L_x_6695) ;  /* 0x00000004002c7947 */ /* 0x000fea0003800000 */
.L_x_6713:
        /* <DEDUP_REMOVED lines=21> */
.L_x_6720:
[----:B------:R-:W-:-:S04]  /*9cd0*/  LOP3.LUT R0, R7, 0x80000000, RZ, 0xc0, !PT ;  /* 0x8000000007007812 */ /* 0x000fc800078ec0ff */
[----:B------:R-:W-:-:S04]  /*9ce0*/  SHF.R.U32.HI R0, RZ, 0x18, R0 ;  /* 0x00000018ff007819 */ /* 0x000fc80000011600 */
[----:B------:R-:W-:-:S07]  /*9cf0*/  LOP3.LUT R0, R3, R0, RZ, 0xfc, !PT ;  /* 0x0000000003007212 */ /* 0x000fce00078efcff */
.L_x_6719:
[----:B------:R-:W-:Y:S05]  /*9d00*/  BSYNC B0 ;  /* 0x0000000000007941 */ /* 0x000fea0003800000 */
.L_x_6718:
[----:B------:R0:W-:Y:S01]  /*9d10*/  STG.E.U8 desc[UR36][R4.64], R0 ;  /* 0x0000000004007986 */ /* 0x0001e2000c101124 */
[----:B------:R-:W-:Y:S05]  /*9d20*/  BRA `(.L_x_6695) ;  /* 0x0000000000c07947 */ /* 0x000fea0003800000 */
.L_x_6712:
        /* <DEDUP_REMOVED lines=26> */
.L_x_6694:
        /* <DEDUP_REMOVED lines=16> */
.L_x_6723:
[----:B------:R-:W-:Y:S05]  /*9fd0*/  BRA `(.L_x_6695) ;  /* 0x0000000000147947 */ /* 0x000fea0003800000 */
.L_x_6722:
[----:B------:R-:W0:Y:S02]  /*9fe0*/  F2I.U64.F64.TRUNC R28, R28 ;  /* 0x0000001c001c7311 */ /* 0x000e24000030d800 */
[----:B0-----:R0:W-:Y:S01]  /*9ff0*/  STG.E.64 desc[UR36][R4.64], R28 ;  /* 0x0000001c04007986 */ /* 0x0011e2000c101b24 */
[----:B------:R-:W-:Y:S05]  /*a000*/  BRA `(.L_x_6695) ;  /* 0x0000000000087947 */ /* 0x000fea0003800000 */
.L_x_6721:
[----:B------:R-:W0:Y:S02]  /*a010*/  F2I.U32.F64.TRUNC R29, R28 ;  /* 0x0000001c001d7311 */ /* 0x000e24000030d000 */
[----:B0-----:R0:W-:Y:S02]  /*a020*/  STG.E desc[UR36][R4.64], R29 ;  /* 0x0000001d04007986 */ /* 0x0011e4000c101924 */
.L_x_6695:
        /* <DEDUP_REMOVED lines=24> */
.L_x_6727:
[----:B------:R-:W0:Y:S02]  /*a1b0*/  F2I.S64.F64.TRUNC R24, R24 ;  /* 0x0000001800187311 */ /* 0x000e24000030d900 */
[----:B0-----:R-:W-:-:S05]  /*a1c0*/  IMAD.MOV.U32 R3, RZ, RZ, R24 ;  /* 0x000000ffff037224 */ /* 0x001fca00078e0018 */
[----:B------:R0:W-:Y:S01]  /*a1d0*/  STG.E.U8 desc[UR36][R4.64], R3 ;  /* 0x0000000304007986 */ /* 0x0001e2000c101124 */
[----:B------:R-:W-:Y:S05]  /*a1e0*/  BRA `(.L_x_6729) ;  /* 0x0000000c00f07947 */ /* 0x000fea0003800000 */
.L_x_6726:
        /* <DEDUP_REMOVED lines=9> */
.L_x_6731:
[----:B------:R-:W0:Y:S02]  /*a280*/  F2I.F64.TRUNC R25, R24 ;  /* 0x0000001800197311 */ /* 0x000e24000030d100 */
[----:B0-----:R0:W-:Y:S01]  /*a290*/  STG.E desc[UR36][R4.64], R25 ;  /* 0x0000001904007986 */ /* 0x0011e2000c101924 */
[----:B------:R-:W-:Y:S05]  /*a2a0*/  BRA `(.L_x_6729) ;  /* 0x0000000c00c07947 */ /* 0x000fea0003800000 */
.L_x_6730:
[----:B------:R-:W0:Y:S02]  /*a2b0*/  F2I.F64.TRUNC R25, R24 ;  /* 0x0000001800197311 */ /* 0x000e24000030d100 */
[----:B0-----:R0:W-:Y:S01]  /*a2c0*/  STG.E.U16 desc[UR36][R4.64], R25 ;  /* 0x0000001904007986 */ /* 0x0011e2000c101524 */
[----:B------:R-:W-:Y:S05]  /*a2d0*/  BRA `(.L_x_6729) ;  /* 0x0000000c00b47947 */ /* 0x000fea0003800000 */
.L_x_6725:
        /* <DEDUP_REMOVED lines=13> */
.L_x_6733:
        /* <DEDUP_REMOVED lines=8> */
.L_x_6732:
        /* <DEDUP_REMOVED lines=14> */
.L_x_6735:
        /* <DEDUP_REMOVED lines=9> */
.L_x_6734:
[----:B------:R0:W-:Y:S01]  /*a5a0*/  STG.E.64 desc[UR36][R4.64], R24 ;  /* 0x0000001804007986 */ /* 0x0001e2000c101b24 */
[----:B------:R-:W-:Y:S05]  /*a5b0*/  BRA `(.L_x_6729) ;  /* 0x0000000800fc7947 */ /* 0x000fea0003800000 */
.L_x_6724:
        /* <DEDUP_REMOVED lines=12> */
.L_x_6738:
[----:B------:R-:W-:-:S05]  /*a680*/  CS2R R26, SRZ ;  /* 0x00000000001a7805 */ /* 0x000fca000001ff00 */
[----:B------:R0:W-:Y:S01]  /*a690*/  STG.E.128 desc[UR36][R4.64], R24 ;  /* 0x0000001804007986 */ /* 0x0001e2000c101d24 */
[----:B------:R-:W-:Y:S05]  /*a6a0*/  BRA `(.L_x_6729) ;  /* 0x0000000800c07947 */ /* 0x000fea0003800000 */
.L_x_6737:
        /* <DEDUP_REMOVED lines=25> */
.L_x_6742:
[----:B------:R-:W-:Y:S05]  /*a840*/  BSYNC B0 ;  /* 0x0000000000007941 */ /* 0x000fea0003800000 */
.L_x_6741:
[----:B------:R-:W-:-:S05]  /*a850*/  LOP3.LUT R7, R0, R7, RZ, 0xfc, !PT ;  /* 0x0000000700077212 */ /* 0x000fca00078efcff */
[----:B------:R0:W-:Y:S01]  /*a860*/  STG.E.U8 desc[UR36][R4.64], R7 ;  /* 0x0000000704007986 */ /* 0x0001e2000c101124 */
[----:B------:R-:W-:Y:S05]  /*a870*/  BRA `(.L_x_6729) ;  /* 0x00000008004c7947 */ /* 0x000fea0003800000 */
.L_x_6740:
        /* <DEDUP_REMOVED lines=17> */
.L_x_6744:
[----:B------:R-:W-:Y:S01]  /*a990*/  IMAD.MOV.U32 R0, RZ, RZ, 0x7f ;  /* 0x0000007fff007424 */ /* 0x000fe200078e00ff */
[----:B------:R-:W-:-:S04]  /*a9a0*/  ISETP.GT.U32.AND P0, PT, R3, 0x7f800000, PT ;  /* 0x7f8000000300780c */ /* 0x000fc80003f04070 */
[----:B------:R-:W-:-:S09]  /*a9b0*/  SEL R0, R0, 0x7c, P0 ;  /* 0x0000007c00007807 */ /* 0x000fd20000000000 */
.L_x_6745:
[----:B------:R-:W-:Y:S05]  /*a9c0*/  BSYNC B0 ;  /* 0x0000000000007941 */ /* 0x000fea0003800000 */
.L_x_6743:
[----:B------:R-:W-:-:S04]  /*a9d0*/  LOP3.LUT R3, R7, 0x80000000, RZ, 0xc0, !PT ;  /* 0x8000000007037812 */ /* 0x000fc800078ec0ff */
[----:B------:R-:W-:-:S04]  /*a9e0*/  SHF.R.U32.HI R3, RZ, 0x18, R3 ;  /* 0x00000018ff037819 */ /* 0x000fc80000011603 */
[----:B------:R-:W-:-:S05]  /*a9f0*/  LOP3.LUT R3, R0, R3, RZ, 0xfc, !PT ;  /* 0x0000000300037212 */ /* 0x000fca00078efcff */
[----:B------:R0:W-:Y:S01]  /*aa00*/  STG.E.U8 desc[UR36][R4.64], R3 ;  /* 0x0000000304007986 */ /* 0x0001e2000c101124 */
[----:B------:R-:W-:Y:S05]  /*aa10*/  BRA `(.L_x_6729) ;  /* 0x0000000400e47947 */ /* 0x000fea0003800000 */
.L_x_6739:
        /* <DEDUP_REMOVED lines=8> */
.L_x_6736:
        /* <DEDUP_REMOVED lines=11> */
.L_x_6748:
        /* <DEDUP_REMOVED lines=21> */
.L_x_6751:
[----:B------:R-:W-:-:S04]  /*aca0*/  LOP3.LUT R0, R7, 0x80000000, RZ, 0xc0, !PT ;  /* 0x8000000007007812 */ /* 0x000fc800078ec0ff */
[----:B------:R-:W-:-:S04]  /*acb0*/  SHF.R.U32.HI R0, RZ, 0x18, R0 ;  /* 0x00000018ff007819 */ /* 0x000fc80000011600 */
[----:B------:R-:W-:-:S07]  /*acc0*/  LOP3.LUT R0, R3, R0, RZ, 0xfc, !PT ;  /* 0x0000000003007212 */ /* 0x000fce00078efcff */
.L_x_6750:
[----:B------:R-:W-:Y:S05]  /*acd0*/  BSYNC B0 ;  /* 0x0000000000007941 */ /* 0x000fea0003800000 */
.L_x_6749:
[----:B------:R0:W-:Y:S01]  /*ace0*/  STG.E.U8 desc[UR36][R4.64], R0 ;  /* 0x0000000004007986 */ /* 0x0001e2000c101124 */
[----:B------:R-:W-:Y:S05]  /*acf0*/  BRA `(.L_x_6729) ;  /* 0x00000004002c7947 */ /* 0x000fea0003800000 */
.L_x_6747:
        /* <DEDUP_REMOVED lines=21> */
.L_x_6754:
[----:B------:R-:W-:-:S04]  /*ae50*/  LOP3.LUT R0, R7, 0x80000000, RZ, 0xc0, !PT ;  /* 0x8000000007007812 */ /* 0x000fc800078ec0ff */
[----:B------:R-:W-:-:S04]  /*ae60*/  SHF.R.U32.HI R0, RZ, 0x18, R0 ;  /* 0x00000018ff007819 */ /* 0x000fc80000011600 */
[----:B------:R-:W-:-:S07]  /*ae70*/  LOP3.LUT R0, R3, R0, RZ, 0xfc, !PT ;  /* 0x0000000003007212 */ /* 0x000fce00078efcff */
.L_x_6753:
[----:B------:R-:W-:Y:S05]  /*ae80*/  BSYNC B0 ;  /* 0x0000000000007941 */ /* 0x000fea0003800000 */
.L_x_6752:
[----:B------:R0:W-:Y:S01]  /*ae90*/  STG.E.U8 desc[UR36][R4.64], R0 ;  /* 0x0000000004007986 */ /* 0x0001e2000c101124 */
[----:B------:R-:W-:Y:S05]  /*aea0*/  BRA `(.L_x_6729) ;  /* 0x0000000000c07947 */ /* 0x000fea0003800000 */
.L_x_6746:
        /* <DEDUP_REMOVED lines=26> */
.L_x_6728:
        /* <DEDUP_REMOVED lines=16> */
.L_x_6757:
[----:B------:R-:W-:Y:S05]  /*b150*/  BRA `(.L_x_6729) ;  /* 0x0000000000147947 */ /* 0x000fea0003800000 */
.L_x_6756:
[----:B------:R-:W0:Y:S02]  /*b160*/  F2I.U64.F64.TRUNC R24, R24 ;  /* 0x0000001800187311 */ /* 0x000e24000030d800 */
[----:B0-----:R0:W-:Y:S01]  /*b170*/  STG.E.64 desc[UR36][R4.64], R24 ;  /* 0x0000001804007986 */ /* 0x0011e2000c101b24 */
[----:B------:R-:W-:Y:S05]  /*b180*/  BRA `(.L_x_6729) ;  /* 0x0000000000087947 */ /* 0x000fea0003800000 */
.L_x_6755:
[----:B------:R-:W0:Y:S02]  /*b190*/  F2I.U32.F64.TRUNC R25, R24 ;  /* 0x0000001800197311 */ /* 0x000e24000030d000 */
[----:B0-----:R0:W-:Y:S02]  /*b1a0*/  STG.E desc[UR36][R4.64], R25 ;  /* 0x0000001904007986 */ /* 0x0011e4000c101924 */
.L_x_6729:
[----:B------:R-:W-:-:S07]  /*b1b0*/  VIADD R22, R22, 0x80 ;  /* 0x0000008016167836 */ /* 0x000fce0000000000 */
.L_x_6689:
[----:B------:R-:W-:Y:S05]  /*b1c0*/  BSYNC B6 ;  /* 0x0000000000067941 */ /* 0x000fea0003800000 */
.L_x_6688:
        /* <DEDUP_REMOVED lines=22> */
.L_x_6761:
[----:B------:R-:W0:Y:S02]  /*b330*/  F2I.S64.F64.TRUNC R16, R16 ;  /* 0x0000001000107311 */ /* 0x000e24000030d900 */
[----:B0-----:R-:W-:-:S05]  /*b340*/  IMAD.MOV.U32 R3, RZ, RZ, R16 ;  /* 0x000000ffff037224 */ /* 0x001fca00078e0010 */
[----:B------:R-:W-:Y:S01]  /*b350*/  STG.E.U8 desc[UR36][R4.64], R3 ;  /* 0x0000000304007986 */ /* 0x000fe2000c101124 */
[----:B------:R-:W-:Y:S05]  /*b360*/  EXIT ;  /* 0x000000000000794d */ /* 0x000fea0003800000 */
.L_x_6760:
        /* <DEDUP_REMOVED lines=9> */
.L_x_6764:
[----:B------:R-:W0:Y:S02]  /*b400*/  F2I.F64.TRUNC R17, R16 ;  /* 0x0000001000117311 */ /* 0x000e24000030d100 */
[----:B0-----:R-:W-:Y:S01]  /*b410*/  STG.E desc[UR36][R4.64], R17 ;  /* 0x0000001104007986 */ /* 0x001fe2000c101924 */
[----:B------:R-:W-:Y:S05]  /*b420*/  EXIT ;  /* 0x000000000000794d */ /* 0x000fea0003800000 */
.L_x_6763:
[----:B------:R-:W0:Y:S02]  /*b430*/  F2I.F64.TRUNC R17, R16 ;  /* 0x0000001000117311 */ /* 0x000e24000030d100 */
[----:B0-----:R-:W-:Y:S01]  /*b440*/  STG.E.U16 desc[UR36][R4.64], R17 ;  /* 0x0000001104007986 */ /* 0x001fe2000c101524 */
[----:B------:R-:W-:Y:S05]  /*b450*/  EXIT ;  /* 0x000000000000794d */ /* 0x000fea0003800000 */
.L_x_6759:
        /* <DEDUP_REMOVED lines=13> */
.L_x_6766:
        /* <DEDUP_REMOVED lines=8> */
.L_x_6765:
        /* <DEDUP_REMOVED lines=14> */
.L_x_6768:
        /* <DEDUP_REMOVED lines=9> */
.L_x_6767:
[----:B------:R-:W-:Y:S01]  /*b720*/  STG.E.64 desc[UR36][R4.64], R16 ;  /* 0x0000001004007986 */ /* 0x000fe2000c101b24 */
[----:B------:R-:W-:Y:S05]  /*b730*/  EXIT ;  /* 0x000000000000794d */ /* 0x000fea0003800000 */
.L_x_6758:
        /* <DEDUP_REMOVED lines=12> */
.L_x_6771:
[----:B------:R-:W-:-:S05]  /*b800*/  CS2R R18, SRZ ;  /* 0x0000000000127805 */ /* 0x000fca000001ff00 */
[----:B------:R-:W-:Y:S01]  /*b810*/  STG.E.128 desc[UR36][R4.64], R16 ;  /* 0x0000001004007986 */ /* 0x000fe2000c101d24 */
[----:B------:R-:W-:Y:S05]  /*b820*/  EXIT ;  /* 0x000000000000794d */ /* 0x000fea0003800000 */
.L_x_6770:
        /* <DEDUP_REMOVED lines=25> */
.L_x_6775:
[----:B------:R-:W-:Y:S05]  /*b9c0*/  BSYNC B0 ;  /* 0x0000000000007941 */ /* 0x000fea0003800000 */
.L_x_6774:
[----:B------:R-:W-:-:S05]  /*b9d0*/  LOP3.LUT R3, R0, R3, RZ, 0xfc, !PT ;  /* 0x0000000300037212 */ /* 0x000fca00078efcff */
[----:B------:R-:W-:Y:S01]  /*b9e0*/  STG.E.U8 desc[UR36][R4.64], R3 ;  /* 0x0000000304007986 */ /* 0x000fe2000c101124 */
[----:B------:R-:W-:Y:S05]  /*b9f0*/  EXIT ;  /* 0x000000000000794d */ /* 0x000fea0003800000 */
.L_x_6773:
        /* <DEDUP_REMOVED lines=17> */
.L_x_6777:
[----:B------:R-:W-:Y:S01]  /*bb10*/  IMAD.MOV.U32 R0, RZ, RZ, 0x7f ;  /* 0x0000007fff007424 */ /* 0x000fe200078e00ff */
[----:B------:R-:W-:-:S04]  /*bb20*/  ISETP.GT.U32.AND P0, PT, R2, 0x7f800000, PT ;  /* 0x7f8000000200780c */ /* 0x000fc80003f04070 */
[----:B------:R-:W-:-:S09]  /*bb30*/  SEL R0, R0, 0x7c, P0 ;  /* 0x0000007c00007807 */ /* 0x000fd20000000000 */
.L_x_6778:
[----:B------:R-:W-:Y:S05]  /*bb40*/  BSYNC B0 ;  /* 0x0000000000007941 */ /* 0x000fea0003800000 */
.L_x_6776:
[----:B------:R-:W-:-:S04]  /*bb50*/  LOP3.LUT R2, R3, 0x80000000, RZ, 0xc0, !PT ;  /* 0x8000000003027812 */ /* 0x000fc800078ec0ff */
[----:B------:R-:W-:-:S04]  /*bb60*/  SHF.R.U32.HI R3, RZ, 0x18, R2 ;  /* 0x00000018ff037819 */ /* 0x000fc80000011602 */
[----:B------:R-:W-:-:S05]  /*bb70*/  LOP3.LUT R3, R0, R3, RZ, 0xfc, !PT ;  /* 0x0000000300037212 */ /* 0x000fca00078efcff */
[----:B------:R-:W-:Y:S01]  /*bb80*/  STG.E.U8 desc[UR36][R4.64], R3 ;  /* 0x0000000304007986 */ /* 0x000fe2000c101124 */
[----:B------:R-:W-:Y:S05]  /*bb90*/  EXIT ;  /* 0x000000000000794d */ /* 0x000fea0003800000 */
.L_x_6772:
        /* <DEDUP_REMOVED lines=8> */
.L_x_6769:
        /* <DEDUP_REMOVED lines=11> */
.L_x_6781:
        /* <DEDUP_REMOVED lines=21> */
.L_x_6784:
[----:B------:R-:W-:-:S04]  /*be20*/  LOP3.LUT R2, R7, 0x80000000, RZ, 0xc0, !PT ;  /* 0x8000000007027812 */ /* 0x000fc800078ec0ff */
[----:B------:R-:W-:-:S04]  /*be30*/  SHF.R.U32.HI R3, RZ, 0x18, R2 ;  /* 0x00000018ff037819 */ /* 0x000fc80000011602 */
[----:B------:R-:W-:-:S04]  /*be40*/  LOP3.LUT R0, R0, R3, RZ, 0xfc, !PT ;  /* 0x0000000300007212 */ /* 0x000fc800078efcff */
[----:B------:R-:W-:-:S07]  /*be50*/  PRMT R2, R0, 0x7610, R2 ;  /* 0x0000761000027816 */ /* 0x000fce0000000002 */
.L_x_6783:
[----:B------:R-:W-:Y:S05]  /*be60*/  BSYNC B0 ;  /* 0x0000000000007941 */ /* 0x000fea0003800000 */
.L_x_6782:
[----:B------:R-:W-:Y:S01]  /*be70*/  STG.E.U8 desc[UR36][R4.64], R2 ;  /* 0x0000000204007986 */ /* 0x000fe2000c101124 */
[----:B------:R-:W-:Y:S05]  /*be80*/  EXIT ;  /* 0x000000000000794d */ /* 0x000fea0003800000 */
.L_x_6780:
        /* <DEDUP_REMOVED lines=21> */
.L_x_6787:
[----:B------:R-:W-:-:S04]  /*bfe0*/  LOP3.LUT R2, R7, 0x80000000, RZ, 0xc0, !PT ;  /* 0x8000000007027812 */ /* 0x000fc800078ec0ff */
[----:B------:R-:W-:-:S04]  /*bff0*/  SHF.R.U32.HI R3, RZ, 0x18, R2 ;  /* 0x00000018ff037819 */ /* 0x000fc80000011602 */
[----:B------:R-:W-:-:S04]  /*c000*/  LOP3.LUT R0, R0, R3, RZ, 0xfc, !PT ;  /* 0x0000000300007212 */ /* 0x000fc800078efcff */
[----:B------:R-:W-:-:S07]  /*c010*/  PRMT R2, R0, 0x7610, R2 ;  /* 0x0000761000027816 */ /* 0x000fce0000000002 */
.L_x_6786:
[----:B------:R-:W-:Y:S05]  /*c020*/  BSYNC B0 ;  /* 0x0000000000007941 */ /* 0x000fea0003800000 */
.L_x_6785:
[----:B------:R-:W-:Y:S01]  /*c030*/  STG.E.U8 desc[UR36][R4.64], R2 ;  /* 0x0000000204007986 */ /* 0x000fe2000c101124 */
[----:B------:R-:W-:Y:S05]  /*c040*/  EXIT ;  /* 0x000000000000794d */ /* 0x000fea0003800000 */
.L_x_6779:
        /* <DEDUP_REMOVED lines=26> */
.L_x_6762:
        /* <DEDUP_REMOVED lines=16> */
.L_x_6790:
[----:B------:R-:W-:Y:S05]  /*c2f0*/  EXIT ;  /* 0x000000000000794d */ /* 0x000fea0003800000 */
.L_x_6789:
[----:B------:R-:W0:Y:S02]  /*c300*/  F2I.U64.F64.TRUNC R16, R16 ;  /* 0x0000001000107311 */ /* 0x000e24000030d800 */
[----:B0-----:R-:W-:Y:S01]  /*c310*/  STG.E.64 desc[UR36][R4.64], R16 ;  /* 0x0000001004007986 */ /* 0x001fe2000c101b24 */
[----:B------:R-:W-:Y:S05]  /*c320*/  EXIT ;  /* 0x000000000000794d */ /* 0x000fea0003800000 */
.L_x_6788:
[----:B------:R-:W0:Y:S02]  /*c330*/  F2I.U32.F64.TRUNC R17, R16 ;  /* 0x0000001000117311 */ /* 0x000e24000030d000 */
[----:B0-----:R-:W-:Y:S01]  /*c340*/  STG.E desc[UR36][R4.64], R17 ;  /* 0x0000001104007986 */ /* 0x001fe2000c101924 */
[----:B------:R-:W-:Y:S05]  /*c350*/  EXIT ;  /* 0x000000000000794d */ /* 0x000fea0003800000 */
.L_x_6791:
        /* <DEDUP_REMOVED lines=10> */
.L_x_8073:


//--------------------- .text._ZN2at6native18elementwise_kernelILi128ELi2EZNS0_22gpu_kernel_impl_nocastINS0_13BinaryFunctorIdddZZZNS0_20copysign_kernel_cudaERNS_18TensorIteratorBaseEENKUlvE_clEvENKUlvE_clEvEUlddE_EEEEvS5_RKT_EUliE_EEviT1_ --------------------------
	.section	.text._ZN2at6native18elementwise_kernelILi128ELi2EZNS0_22gpu_kernel_impl_nocastINS0_13BinaryFunctorIdddZZZNS0_20copysign_kernel_cudaERNS_18TensorIteratorBaseEENKUlvE_clEvENKUlvE_clEvEUlddE_EEEEvS5_RKT_EUliE_EEviT1_,"ax",@progbits
	.align	128
        .global         _ZN2at6native18elementwise_kernelILi128ELi2EZNS0_22gpu_kernel_impl_nocastINS0_13BinaryFunctorIdddZZZNS0_20copysign_kernel_cudaERNS_18TensorIteratorBaseEENKUlvE_clEvENKUlvE_clEvEUlddE_EEEEvS5_RKT_EUliE_EEviT1_
        .type           _ZN2at6native18elementwise_kernelILi128ELi2EZNS0_22gpu_kernel_impl_nocastINS0_13BinaryFunctorIdddZZZNS0_20copysign_kernel_cudaERNS_18TensorIteratorBaseEENKUlvE_clEvENKUlvE_clEvEUlddE_EEEEvS5_RKT_EUliE_EEviT1_,@function
        .size           _ZN2at6native18elementwise_kernelILi128ELi2EZNS0_22gpu_kernel_impl_nocastINS0_13BinaryFunctorIdddZZZNS0_20copysign_kernel_cudaERNS_18TensorIteratorBaseEENKUlvE_clEvENKUlvE_clEvEUlddE_EEEEvS5_RKT_EUliE_EEviT1_,(.L_x_8074 - _ZN2at6native18elementwise_kernelILi128ELi2EZNS0_22gpu_kernel_impl_nocastINS0_13BinaryFunctorIdddZZZNS0_20copysign_kernel_cudaERNS_18TensorIteratorBaseEENKUlvE_clEvENKUlvE_clEvEUlddE_EEEEvS5_RKT_EUliE_EEviT1_)
        .other          _ZN2at6native18elementwise_kernelILi128ELi2EZNS0_22gpu_kernel_impl_nocastINS0_13BinaryFunctorIdddZZZNS0_20copysign_kernel_cudaERNS_18TensorIteratorBaseEENKUlvE_clEvENKUlvE_clEvEUlddE_EEEEvS5_RKT_EUliE_EEviT1_,@"STO_CUDA_ENTRY STV_DEFAULT"
_ZN2at6native18elementwise_kernelILi128ELi2EZNS0_22gpu_kernel_impl_nocastINS0_13BinaryFunctorIdddZZZNS0_20copysign_kernel_cudaERNS_18TensorIteratorBaseEENKUlvE_clEvENKUlvE_clEvEUlddE_EEEEvS5_RKT_EUliE_EEviT1_:
.text._ZN2at6native18elementwise_kernelILi128ELi2EZNS0_22gpu_kernel_impl_nocastINS0_13BinaryFunctorIdddZZZNS0_20copysign_kernel_cudaERNS_18TensorIteratorBaseEENKUlvE_clEvENKUlvE_clEvEUlddE_EEEEvS5_RKT_EUliE_EEviT1_:
        /* <DEDUP_REMOVED lines=363> */
.L_x_6794:
[----:B------:R-:W-:Y:S01]  /*16b0*/  ULDC.64 UR10, c[0x0][0x488] ;  /* 0x00012200000a7ab9 */ /* 0x000fe20000000a00 */
[----:B------:R-:W-:Y:S01]  /*16c0*/  ULDC.64 UR8, c[0x0][0x480] ;  /* 0x0001200000087ab9 */ /* 0x000fe20000000a00 */
[----:B------:R-:W-:Y:S02]  /*16d0*/  IADD3 R6, P1, R4, UR10, RZ ;  /* 0x0000000a04067c10 */ /* 0x000fe4000ff3e0ff */
[----:B------:R-:W-:Y:S02]  /*16e0*/  IADD3 R8, P0, R2, UR8, RZ ;  /* 0x0000000802087c10 */ /* 0x000fe4000ff1e0ff */
[----:B------:R-:W-:Y:S02]  /*16f0*/  IADD3.X R7, RZ, UR11, RZ, P1, !PT ;  /* 0x0000000bff077c10 */ /* 0x000fe40008ffe4ff */
[----:B------:R-:W-:Y:S01]  /*1700*/  IADD3.X R9, RZ, UR9, RZ, P0, !PT ;  /* 0x00000009ff097c10 */ /* 0x000fe200087fe4ff */
[----:B------:R-:W-:-:S03]  /*1710*/  ULDC.64 UR8, c[0x0][0x478] ;  /* 0x00011e0000087ab9 */ /* 0x000fc60000000a00 */
[----:B------:R-:W2:Y:S04]  /*1720*/  LDG.E R7, desc[UR4][R6.64+0x4] ;  /* 0x0000040406077981 */ /* 0x000ea8000c1e1900 */
[----:B------:R-:W2:Y:S01]  /*1730*/  LDG.E.64 R4, desc[UR4][R8.64] ;  /* 0x0000000408047981 */ /* 0x000ea2000c1e1b00 */
[----:B------:R-:W-:Y:S02]  /*1740*/  IADD3 R2, P0, R3, UR8, RZ ;  /* 0x0000000803027c10 */ /* 0x000fe4000ff1e0ff */
[----:B------:R-:W-:Y:S02]  /*1750*/  IADD3 R11, R0, 0x80, RZ ;  /* 0x00000080000b7810 */ /* 0x000fe40007ffe0ff */
[----:B------:R-:W-:Y:S02]  /*1760*/  IADD3.X R3, RZ, UR9, RZ, P0, !PT ;  /* 0x00000009ff037c10 */ /* 0x000fe400087fe4ff */
[----:B--2---:R-:W-:-:S05]  /*1770*/  LOP3.LUT R5, R5, 0x80000000, R7, 0xb8, !PT ;  /* 0x8000000005057812 */ /* 0x004fca00078eb807 */
[----:B------:R0:W-:Y:S02]  /*1780*/  STG.E.64 desc[UR4][R2.64], R4 ;  /* 0x0000000402007986 */ /* 0x0001e4000c101b04 */
.L_x_6793:
[----:B------:R-:W-:Y:S05]  /*1790*/  BSYNC B0 ;  /* 0x0000000000007941 */ /* 0x000fea0003800000 */
.L_x_6792:
        /* <DEDUP_REMOVED lines=355> */
.L_x_6795:
        /* <DEDUP_REMOVED lines=9> */
[----:B------:R-:W-:-:S04]  /*2e60*/  IADD3 R2, P0, R3, UR6, RZ ;  /* 0x0000000603027c10 */ /* 0x000fc8000ff1e0ff */
[----:B------:R-:W-:Y:S02]  /*2e70*/  IADD3.X R3, RZ, UR7, RZ, P0, !PT ;  /* 0x00000007ff037c10 */ /* 0x000fe400087fe4ff */
[----:B--2---:R-:W-:-:S05]  /*2e80*/  LOP3.LUT R5, R5, 0x80000000, R7, 0xb8, !PT ;  /* 0x8000000005057812 */ /* 0x004fca00078eb807 */
[----:B------:R-:W-:Y:S01]  /*2e90*/  STG.E.64 desc[UR4][R2.64], R4 ;  /* 0x0000000402007986 */ /* 0x000fe2000c101b04 */
[----:B------:R-:W-:Y:S05]  /*2ea0*/  EXIT ;  /* 0x000000000000794d */ /* 0x000fea0003800000 */
.L_x_6796:
        /* <DEDUP_REMOVED lines=13> */
.L_x_8074:


//--------------------- .text._ZN2at6native27unrolled_elementwise_kernelINS0_13BinaryFunctorIdddZZZNS0_20copysign_kernel_cudaERNS_18TensorIteratorBaseEENKUlvE_clEvENKUlvE_clEvEUlddE_EESt5arrayIPcLm3EELi4E23TrivialOffsetCalculatorILi2EjESC_ILi1EjENS0_6memory15LoadWithoutCastENSF_16StoreWithoutCastEEEviT_T0_T2_T3_T4_T5_ --------------------------
	.section	.text._ZN2at6native27unrolled_elementwise_kernelINS0_13BinaryFunctorIdddZZZNS0_20copysign_kernel_cudaERNS_18TensorIteratorBaseEENKUlvE_clEvENKUlvE_clEvEUlddE_EESt5arrayIPcLm3EELi4E23TrivialOffsetCalculatorILi2EjESC_ILi1EjENS0_6memory15LoadWithoutCastENSF_16StoreWithoutCastEEEviT_T0_T2_T3_T4_T5_,"ax",@progbits
	.align	128
        .global         _ZN2at6native27unrolled_elementwise_kernelINS0_13BinaryFunctorIdddZZZNS0_20copysign_kernel_cudaERNS_18TensorIteratorBaseEENKUlvE_clEvENKUlvE_clEvEUlddE_EESt5arrayIPcLm3EELi4E23TrivialOffsetCalculatorILi2EjESC_ILi1EjENS0_6memory15LoadWithoutCastENSF_16StoreWithoutCastEEEviT_T0_T2_T3_T4_T5_
        .type           _ZN2at6native27unrolled_elementwise_kernelINS0_13BinaryFunctorIdddZZZNS0_20copysign_kernel_cudaERNS_18TensorIteratorBaseEENKUlvE_clEvENKUlvE_clEvEUlddE_EESt5arrayIPcLm3EELi4E23TrivialOffsetCalculatorILi2EjESC_ILi1EjENS0_6memory15LoadWithoutCastENSF_16StoreWithoutCastEEEviT_T0_T2_T3_T4_T5_,@function
        .size           _ZN2at6native27unrolled_elementwise_kernelINS0_13BinaryFunctorIdddZZZNS0_20copysign_kernel_cudaERNS_18TensorIteratorBaseEENKUlvE_clEvENKUlvE_clEvEUlddE_EESt5arrayIPcLm3EELi4E23TrivialOffsetCalculatorILi2EjESC_ILi1EjENS0_6memory15LoadWithoutCastENSF_16StoreWithoutCastEEEviT_T0_T2_T3_T4_T5_,(.L_x_8075 - _ZN2at6native27unrolled_elementwise_kernelINS0_13BinaryFunctorIdddZZZNS0_20copysign_kernel_cudaERNS_18TensorIteratorBaseEENKUlvE_clEvENKUlvE_clEvEUlddE_EESt5arrayIPcLm3EELi4E23TrivialOffsetCalculatorILi2EjESC_ILi1EjENS0_6memory15LoadWithoutCastENSF_16StoreWithoutCastEEEviT_T0_T2_T3_T4_T5_)
        .other          _ZN2at6native27unrolled_elementwise_kernelINS0_13BinaryFunctorIdddZZZNS0_20copysign_kernel_cudaERNS_18TensorIteratorBaseEENKUlvE_clEvENKUlvE_clEvEUlddE_EESt5arrayIPcLm3EELi4E23TrivialOffsetCalculatorILi2EjESC_ILi1EjENS0_6memory15LoadWithoutCastENSF_16StoreWithoutCastEEEviT_T0_T2_T3_T4_T5_,@"STO_CUDA_ENTRY STV_DEFAULT"
_ZN2at6native27unrolled_elementwise_kernelINS0_13BinaryFunctorIdddZZZNS0_20copysign_kernel_cudaERNS_18TensorIteratorBaseEENKUlvE_clEvENKUlvE_clEvEUlddE_EESt5arrayIPcLm3EELi4E23TrivialOffsetCalculatorILi2EjESC_ILi1EjENS0_6memory15LoadWithoutCastENSF_16StoreWithoutCastEEEviT_T0_T2_T3_T4_T5_:
.text._ZN2at6native27unrolled_elementwise_kernelINS0_13BinaryFunctorIdddZZZNS0_20copysign_kernel_cudaERNS_18TensorIteratorBaseEENKUlvE_clEvENKUlvE_clEvEUlddE_EESt5arrayIPcLm3EELi4E23TrivialOffsetCalculatorILi2EjESC_ILi1EjENS0_6memory15LoadWithoutCastENSF_16StoreWithoutCastEEEviT_T0_T2_T3_T4_T5_:
[----:B------:R-:W-:Y:S01]  /*0000*/  LDC R1, c[0x0][0x28] ;  /* 0x00000a00ff017b82 */ /* 0x000fe20000000800 */
[----:B------:R-:W0:Y:S07]  /*0010*/  S2R R18, SR_CTAID.X ;  /* 0x0000000000127919 */ /* 0x000e2e0000002500 */
[----:B------:R-:W0:Y:S01]  /*0020*/  LDC R3, c[0x0][0x210] ;  /* 0x00008400ff037b82 */ /* 0x000e220000000800 */
[----:B------:R-:W-:Y:S01]  /*0030*/  ULDC.64 UR4, c[0x0][0x208] ;  /* 0x0000820000047ab9 */ /* 0x000fe20000000a00 */
[----:B------:R-:W1:Y:S01]  /*0040*/  S2R R19, SR_TID.X ;  /* 0x0000000000137919 */ /* 0x000e620000002100 */
[----:B0-----:R-:W-:Y:S01]  /*0050*/  IMAD R0, R18, -0x200, R3 ;  /* 0xfffffe0012007824 */ /* 0x001fe200078e0203 */
[----:B------:R-:W-:Y:S01]  /*0060*/  CS2R R2, SRZ ;  /* 0x0000000000027805 */ /* 0x000fe2000001ff00 */
        /* <DEDUP_REMOVED lines=11> */
[----:B------:R-:W-:-:S02]  /*0120*/  IMAD.MOV.U32 R23, RZ, RZ, RZ ;  /* 0x000000ffff177224 */ /* 0x000fc400078e00ff */
[C---:B0-----:R-:W-:Y:S01]  /*0130*/  @!P0 IMAD.WIDE.U32 R28, R5.reuse, 0x8, R28 ;  /* 0x00000008051c8825 */ /* 0x041fe200078e001c */
[----:B------:R-:W0:Y:S04]  /*0140*/  @!P1 LDC.64 R12, c[0x0][0x228] ;  /* 0x00008a00ff0c9b82 */ /* 0x000e280000000a00 */
[----:B------:R-:W3:Y:S01]  /*0150*/  @!P0 LDG.E.64 R2, desc[UR4][R28.64] ;  /* 0x000000041c028981 */ /* 0x000ee2000c1e1b00 */
[----:B-1----:R-:W-:-:S04]  /*0160*/  @!P0 IMAD.WIDE.U32 R8, R5, 0x8, R8 ;  /* 0x0000000805088825 */ /* 0x002fc800078e0008 */
[----:B------:R-:W1:Y:S01]  /*0170*/  @!P2 LDC.64 R14, c[0x0][0x220] ;  /* 0x00008800ff0eab82 */ /* 0x000e620000000a00 */
[----:B------:R-:W3:Y:S01]  /*0180*/  @!P0 LDG.E R23, desc[UR4][R8.64+0x4] ;  /* 0x0000040408178981 */ /* 0x000ee2000c1e1900 */
[----:B------:R-:W-:-:S06]  /*0190*/  @!P2 LEA R21, R18, R27, 0x9 ;  /* 0x0000001b1215a211 */ /* 0x000fcc00078e48ff */
[----:B------:R-:W4:Y:S01]  /*01a0*/  @!P2 LDC.64 R16, c[0x0][0x228] ;  /* 0x00008a00ff10ab82 */ /* 0x000f220000000a00 */
[----:B------:R-:W-:Y:S01]  /*01b0*/  HFMA2.MMA R25, -RZ, RZ, 0, 0 ;  /* 0x00000000ff197435 */ /* 0x000fe200000001ff */
[----:B--2---:R-:W-:Y:S01]  /*01c0*/  @!P1 IMAD.WIDE.U32 R10, R7, 0x8, R10 ;  /* 0x00000008070a9825 */ /* 0x004fe200078e000a */
[----:B------:R-:W-:-:S03]  /*01d0*/  CS2R R4, SRZ ;  /* 0x0000000000047805 */ /* 0x000fc6000001ff00 */
[----:B0-----:R-:W-:Y:S01]  /*01e0*/  @!P1 IMAD.WIDE.U32 R12, R7, 0x8, R12 ;  /* 0x00000008070c9825 */ /* 0x001fe200078e000c */
[----:B------:R-:W-:Y:S02]  /*01f0*/  CS2R R6, SRZ ;  /* 0x0000000000067805 */ /* 0x000fe4000001ff00 */
[----:B------:R0:W2:Y:S04]  /*0200*/  @!P1 LDG.E.64 R4, desc[UR4][R10.64] ;  /* 0x000000040a049981 */ /* 0x0000a8000c1e1b00 */
[----:B------:R-:W2:Y:S01]  /*0210*/  @!P1 LDG.E R25, desc[UR4][R12.64+0x4] ;  /* 0x000004040c199981 */ /* 0x000ea2000c1e1900 */
[----:B-1----:R-:W-:Y:S01]  /*0220*/  @!P2 IMAD.WIDE.U32 R14, R21, 0x8, R14 ;  /* 0x00000008150ea825 */ /* 0x002fe200078e000e */
[----:B------:R-:W-:Y:S01]  /*0230*/  @!P2 IADD3 R27, R27, 0x80, RZ ;  /* 0x000000801b1ba810 */ /* 0x000fe20007ffe0ff */
[----:B0-----:R-:W0:Y:S03]  /*0240*/  @!P0 LDC.64 R10, c[0x0][0x218] ;  /* 0x00008600ff0a8b82 */ /* 0x001e260000000a00 */
[----:B------:R-:W2:Y:S01]  /*0250*/  @!P2 LDG.E.64 R6, desc[UR4][R14.64] ;  /* 0x000000040e06a981 */ /* 0x000ea2000c1e1b00 */
[----:B----4-:R-:W-:-:S04]  /*0260*/  @!P2 IMAD.WIDE.U32 R16, R21, 0x8, R16 ;  /* 0x000000081510a825 */ /* 0x010fc800078e0010 */
[----:B------:R-:W-:-:S06]  /*0270*/  IMAD.MOV.U32 R21, RZ, RZ, RZ ;  /* 0x000000ffff157224 */ /* 0x000fcc00078e00ff */
[----:B------:R1:W4:Y:S01]  /*0280*/  @!P2 LDG.E R21, desc[UR4][R16.64+0x4] ;  /* 0x000004041015a981 */ /* 0x000322000c1e1900 */
[----:B------:R-:W-:-:S13]  /*0290*/  ISETP.GE.AND P1, PT, R27, R0, PT ;  /* 0x000000001b00720c */ /* 0x000fda0003f26270 */
[----:B------:R-:W0:Y:S08]  /*02a0*/  @!P1 LDC.64 R28, c[0x0][0x220] ;  /* 0x00008800ff1c9b82 */ /* 0x000e300000000a00 */
[----:B------:R-:W0:Y:S01]  /*02b0*/  @!P1 LDC.64 R8, c[0x0][0x228] ;  /* 0x00008a00ff089b82 */ /* 0x000e220000000a00 */
[C---:B------:R-:W-:Y:S01]  /*02c0*/  @!P1 IMAD R20, R18.reuse, 0x200, R27 ;  /* 0x0000020012149824 */ /* 0x040fe200078e021b */
[----:B-1----:R-:W-:-:S02]  /*02d0*/  @!P0 LEA R17, R18, R19, 0x9 ;  /* 0x0000001312118211 */ /* 0x002fc400078e48ff */
[----:B------:R-:W-:Y:S01]  /*02e0*/  MOV R13, RZ ;  /* 0x000000ff000d7202 */ /* 0x000fe20000000f00 */
[----:B------:R-:W-:Y:S02]  /*02f0*/  VIADD R12, R19, 0x80 ;  /* 0x00000080130c7836 */ /* 0x000fe40000000000 */
[----:B0-----:R-:W-:Y:S01]  /*0300*/  @!P0 IMAD.WIDE.U32 R10, R17, 0x8, R10 ;  /* 0x00000008110a8825 */ /* 0x001fe200078e000a */
[----:B------:R-:W-:-:S03]  /*0310*/  MOV R15, R19 ;  /* 0x00000013000f7202 */ /* 0x000fc60000000f00 */
[----:B------:R-:W-:-:S04]  /*0320*/  @!P1 IMAD.WIDE.U32 R26, R20, 0x8, R28 ;  /* 0x00000008141a9825 */ /* 0x000fc800078e001c */
[----:B------:R-:W-:Y:S01]  /*0330*/  @!P1 IMAD.WIDE.U32 R28, R20, 0x8, R8 ;  /* 0x00000008141c9825 */ /* 0x000fe200078e0008 */
[----:B------:R-:W-:-:S03]  /*0340*/  CS2R R8, SRZ ;  /* 0x0000000000087805 */ /* 0x000fc6000001ff00 */
[----:B------:R-:W-:Y:S01]  /*0350*/  @!P0 IMAD.MOV.U32 R15, RZ, RZ, R12 ;  /* 0x000000ffff0f8224 */ /* 0x000fe200078e000c */
[----:B------:R0:W5:Y:S04]  /*0360*/  @!P1 LDG.E R13, desc[UR4][R28.64+0x4] ;  /* 0x000004041c0d9981 */ /* 0x000168000c1e1900 */
[----:B------:R0:W5:Y:S01]  /*0370*/  @!P1 LDG.E.64 R8, desc[UR4][R26.64] ;  /* 0x000000041a089981 */ /* 0x000162000c1e1b00 */
[----:B------:R-:W-:Y:S01]  /*0380*/  ISETP.GE.AND P1, PT, R15, R0, PT ;  /* 0x000000000f00720c */ /* 0x000fe20003f26270 */
[----:B------:R-:W-:Y:S01]  /*0390*/  BSSY B0, `(.L_x_6797) ;  /* 0x0000010000007945 */ /* 0x000fe20003800000 */
[----:B---3--:R-:W-:-:S05]  /*03a0*/  LOP3.LUT R3, R3, 0x80000000, R23, 0xb8, !PT ;  /* 0x8000000003037812 */ /* 0x008fca00078eb817 */
[----:B------:R0:W-:Y:S01]  /*03b0*/  @!P0 STG.E.64 desc[UR4][R10.64], R2 ;  /* 0x000000020a008986 */ /* 0x0001e2000c101b04 */
        /* <DEDUP_REMOVED lines=11> */
[----:B------:R0:W-:Y:S04]  /*0470*/  STG.E.64 desc[UR4][R2.64], R4 ;  /* 0x0000000402007986 */ /* 0x0001e8000c101b04 */
[----:B------:R0:W-:Y:S02]  /*0480*/  @!P0 STG.E.64 desc[UR4][R10.64], R6 ;  /* 0x000000060a008986 */ /* 0x0001e4000c101b04 */
.L_x_6798:
[----:B------:R-:W-:Y:S05]  /*0490*/  BSYNC B0 ;  /* 0x0000000000007941 */ /* 0x000fea0003800000 */
.L_x_6797:
[----:B------:R-:W-:-:S13]  /*04a0*/  ISETP.GE.AND P0, PT, R15, R0, PT ;  /* 0x000000000f00720c */ /* 0x000fda0003f06270 */
[----:B------:R-:W-:Y:S05]  /*04b0*/  @P0 EXIT ;  /* 0x000000000000094d */ /* 0x000fea0003800000 */
[----:B0-----:R-:W0:Y:S01]  /*04c0*/  LDC.64 R2, c[0x0][0x218] ;  /* 0x00008600ff027b82 */ /* 0x001e220000000a00 */
[----:B------:R-:W-:Y:S01]  /*04d0*/  IMAD R15, R18, 0x200, R15 ;  /* 0x00000200120f7824 */ /* 0x000fe200078e020f */
[----:B-----5:R-:W-:-:S03]  /*04e0*/  LOP3.LUT R9, R9, 0x80000000, R13, 0xb8, !PT ;  /* 0x8000000009097812 */ /* 0x020fc600078eb80d */
[----:B0-----:R-:W-:-:S05]  /*04f0*/  IMAD.WIDE.U32 R2, R15, 0x8, R2 ;  /* 0x000000080f027825 */ /* 0x001fca00078e0002 */
[----:B------:R-:W-:Y:S01]  /*0500*/  STG.E.64 desc[UR4][R2.64], R8 ;  /* 0x0000000802007986 */ /* 0x000fe2000c101b04 */
[----:B------:R-:W-:Y:S05]  /*0510*/  EXIT ;  /* 0x000000000000794d */ /* 0x000fea0003800000 */
.L_x_6799:
        /* <DEDUP_REMOVED lines=14> */
.L_x_8075:


//--------------------- .text._ZN2at6native29vectorized_elementwise_kernelILi2ENS0_13BinaryFunctorIdddZZZNS0_20copysign_kernel_cudaERNS_18TensorIteratorBaseEENKUlvE_clEvENKUlvE_clEvEUlddE_EESt5arrayIPcLm3EEEEviT0_T1_ --------------------------
	.section	.text._ZN2at6native29vectorized_elementwise_kernelILi2ENS0_13BinaryFunctorIdddZZZNS0_20copysign_kernel_cudaERNS_18TensorIteratorBaseEENKUlvE_clEvENKUlvE_clEvEUlddE_EESt5arrayIPcLm3EEEEviT0_T1_,"ax",@progbits
	.align	128
        .global         _ZN2at6native29vectorized_elementwise_kernelILi2ENS0_13BinaryFunctorIdddZZZNS0_20copysign_kernel_cudaERNS_18TensorIteratorBaseEENKUlvE_clEvENKUlvE_clEvEUlddE_EESt5arrayIPcLm3EEEEviT0_T1_
        .type           _ZN2at6native29vectorized_elementwise_kernelILi2ENS0_13BinaryFunctorIdddZZZNS0_20copysign_kernel_cudaERNS_18TensorIteratorBaseEENKUlvE_clEvENKUlvE_clEvEUlddE_EESt5arrayIPcLm3EEEEviT0_T1_,@function
        .size           _ZN2at6native29vectorized_elementwise_kernelILi2ENS0_13BinaryFunctorIdddZZZNS0_20copysign_kernel_cudaERNS_18TensorIteratorBaseEENKUlvE_clEvENKUlvE_clEvEUlddE_EESt5arrayIPcLm3EEEEviT0_T1_,(.L_x_8076 - _ZN2at6native29vectorized_elementwise_kernelILi2ENS0_13BinaryFunctorIdddZZZNS0_20copysign_kernel_cudaERNS_18TensorIteratorBaseEENKUlvE_clEvENKUlvE_clEvEUlddE_EESt5arrayIPcLm3EEEEviT0_T1_)
        .other          _ZN2at6native29vectorized_elementwise_kernelILi2ENS0_13BinaryFunctorIdddZZZNS0_20copysign_kernel_cudaERNS_18TensorIteratorBaseEENKUlvE_clEvENKUlvE_clEvEUlddE_EESt5arrayIPcLm3EEEEviT0_T1_,@"STO_CUDA_ENTRY STV_DEFAULT"
_ZN2at6native29vectorized_elementwise_kernelILi2ENS0_13BinaryFunctorIdddZZZNS0_20copysign_kernel_cudaERNS_18TensorIteratorBaseEENKUlvE_clEvENKUlvE_clEvEUlddE_EESt5arrayIPcLm3EEEEviT0_T1_:
.text._ZN2at6native29vectorized_elementwise_kernelILi2ENS0_13BinaryFunctorIdddZZZNS0_20copysign_kernel_cudaERNS_18TensorIteratorBaseEENKUlvE_clEvENKUlvE_clEvEUlddE_EESt5arrayIPcLm3EEEEviT0_T1_:
        /* <DEDUP_REMOVED lines=14> */
[----:B------:R-:W2:Y:S04]  /*00e0*/  LDG.E.128 R12, desc[UR4][R20.64] ;  /* 0x00000004140c7981 */ /* 0x000ea8000c1e1d00 */
[----:B------:R-:W3:Y:S01]  /*00f0*/  LDG.E.128 R16, desc[UR4][R20.64+0x800] ;  /* 0x0008000414107981 */ /* 0x000ee2000c1e1d00 */
[----:B------:R-:W-:-:S05]  /*0100*/  IMAD.WIDE.U32 R28, R2, 0x10, R28 ;  /* 0x00000010021c7825 */ /* 0x000fca00078e001c */
[----:B------:R-:W2:Y:S04]  /*0110*/  LDG.E.128 R8, desc[UR4][R28.64] ;  /* 0x000000041c087981 */ /* 0x000ea8000c1e1d00 */
[----:B------:R-:W3:Y:S04]  /*0120*/  LDG.E.128 R4, desc[UR4][R28.64+0x800] ;  /* 0x000800041c047981 */ /* 0x000ee8000c1e1d00 */
[----:B------:R-:W4:Y:S01]  /*0130*/  LDG.E.128 R24, desc[UR4][R28.64+0x1800] ;  /* 0x001800041c187981 */ /* 0x000f22000c1e1d00 */
[----:B--2---:R-:W-:Y:S02]  /*0140*/  LOP3.LUT R15, R15, 0x80000000, R11, 0xb8, !PT ;  /* 0x800000000f0f7812 */ /* 0x004fe400078eb80b */
[----:B------:R-:W-:-:S02]  /*0150*/  LOP3.LUT R13, R13, 0x80000000, R9, 0xb8, !PT ;  /* 0x800000000d0d7812 */ /* 0x000fc400078eb809 */
[----:B---3--:R-:W-:Y:S01]  /*0160*/  LOP3.LUT R19, R19, 0x80000000, R7, 0xb8, !PT ;  /* 0x8000000013137812 */ /* 0x008fe200078eb807 */
[----:B------:R-:W2:Y:S01]  /*0170*/  LDG.E.128 R8, desc[UR4][R28.64+0x1000] ;  /* 0x001000041c087981 */ /* 0x000ea2000c1e1d00 */
[----:B------:R-:W-:-:S03]  /*0180*/  LOP3.LUT R17, R17, 0x80000000, R5, 0xb8, !PT ;  /* 0x8000000011117812 */ /* 0x000fc600078eb805 */
[----:B------:R-:W2:Y:S04]  /*0190*/  LDG.E.128 R4, desc[UR4][R20.64+0x1000] ;  /* 0x0010000414047981 */ /* 0x000ea8000c1e1d00 */
[----:B------:R-:W4:Y:S01]  /*01a0*/  LDG.E.128 R20, desc[UR4][R20.64+0x1800] ;  /* 0x0018000414147981 */ /* 0x000f22000c1e1d00 */
[----:B--2---:R-:W-:Y:S02]  /*01b0*/  LOP3.LUT R3, R7, 0x80000000, R11, 0xb8, !PT ;  /* 0x8000000007037812 */ /* 0x004fe400078eb80b */
[----:B------:R-:W0:Y:S01]  /*01c0*/  LDC.64 R10, c[0x0][0x218] ;  /* 0x00008600ff0a7b82 */ /* 0x000e220000000a00 */
[----:B------:R-:W-:Y:S01]  /*01d0*/  LOP3.LUT R9, R5, 0x80000000, R9, 0xb8, !PT ;  /* 0x8000000005097812 */ /* 0x000fe200078eb809 */
[----:B------:R-:W-:Y:S01]  /*01e0*/  IMAD.MOV.U32 R8, RZ, RZ, R4 ;  /* 0x000000ffff087224 */ /* 0x000fe200078e0004 */
[----:B----4-:R-:W-:-:S02]  /*01f0*/  LOP3.LUT R27, R23, 0x80000000, R27, 0xb8, !PT ;  /* 0x80000000171b7812 */ /* 0x010fc400078eb81b */
[----:B------:R-:W-:Y:S01]  /*0200*/  LOP3.LUT R5, R21, 0x80000000, R25, 0xb8, !PT ;  /* 0x8000000015057812 */ /* 0x000fe200078eb819 */
[----:B------:R-:W-:Y:S01]  /*0210*/  IMAD.MOV.U32 R4, RZ, RZ, R20 ;  /* 0x000000ffff047224 */ /* 0x000fe200078e0014 */
[----:B------:R-:W-:Y:S01]  /*0220*/  MOV R7, R27 ;  /* 0x0000001b00077202 */ /* 0x000fe20000000f00 */
[----:B0-----:R-:W-:-:S04]  /*0230*/  IMAD.WIDE.U32 R10, R0, 0x8, R10 ;  /* 0x00000008000a7825 */ /* 0x001fc800078e000a */
[----:B------:R-:W-:Y:S01]  /*0240*/  IMAD.WIDE R24, R2, 0x10, R10 ;  /* 0x0000001002187825 */ /* 0x000fe200078e020a */
[----:B------:R-:W-:-:S03]  /*0250*/  MOV R11, R3 ;  /* 0x00000003000b7202 */ /* 0x000fc60000000f00 */
[----:B------:R-:W-:Y:S02]  /*0260*/  IMAD.MOV.U32 R10, RZ, RZ, R6 ;  /* 0x000000ffff0a7224 */ /* 0x000fe400078e0006 */
[----:B------:R-:W-:Y:S01]  /*0270*/  IMAD.MOV.U32 R6, RZ, RZ, R22 ;  /* 0x000000ffff067224 */ /* 0x000fe200078e0016 */
[----:B------:R-:W-:Y:S04]  /*0280*/  STG.E.128 desc[UR4][R24.64], R12 ;  /* 0x0000000c18007986 */ /* 0x000fe8000c101d04 */
[----:B------:R-:W-:Y:S04]  /*0290*/  STG.E.128 desc[UR4][R24.64+0x800], R16 ;  /* 0x0008001018007986 */ /* 0x000fe8000c101d04 */
[----:B------:R-:W-:Y:S04]  /*02a0*/  STG.E.128 desc[UR4][R24.64+0x1000], R8 ;  /* 0x0010000818007986 */ /* 0x000fe8000c101d04 */
[----:B------:R-:W-:Y:S01]  /*02b0*/  STG.E.128 desc[UR4][R24.64+0x1800], R4 ;  /* 0x0018000418007986 */ /* 0x000fe2000c101d04 */
[----:B------:R-:W-:Y:S05]  /*02c0*/  EXIT ;  /* 0x000000000000794d */ /* 0x000fea0003800000 */
.L_x_6800:
[----:B------:R-:W0:Y:S01]  /*02d0*/  S2R R7, SR_TID.X ;  /* 0x0000000000077919 */ /* 0x000e220000002100 */
[----:B------:R-:W-:Y:S01]  /*02e0*/  CS2R R18, SRZ ;  /* 0x0000000000127805 */ /* 0x000fe2000001ff00 */
[----:B------:R-:W-:Y:S01]  /*02f0*/  IMAD.MOV.U32 R13, RZ, RZ, RZ ;  /* 0x000000ffff0d7224 */ /* 0x000fe200078e00ff */
[----:B0-----:R-:W-:Y:S01]  /*0300*/  ISETP.GE.AND P0, PT, R7, R2, PT ;  /* 0x000000020700720c */ /* 0x001fe20003f06270 */
[----:B------:R-:W-:-:S12]  /*0310*/  IMAD.MOV.U32 R3, RZ, RZ, R7 ;  /* 0x000000ffff037224 */ /* 0x000fd800078e0007 */
[----:B------:R-:W0:Y:S01]  /*0320*/  @!P0 LDC.64 R10, c[0x0][0x220] ;  /* 0x00008800ff0a8b82 */ /* 0x000e220000000a00 */
[----:B------:R-:W-:Y:S01]  /*0330*/  @!P0 IADD3 R5, R0, R3, RZ ;  /* 0x0000000300058210 */ /* 0x000fe20007ffe0ff */
[----:B------:R-:W-:-:S05]  /*0340*/  @!P0 VIADD R3, R3, 0x80 ;  /* 0x0000008003038836 */ /* 0x000fca0000000000 */
[----:B------:R-:W-:Y:S01]  /*0350*/  ISETP.GE.AND P1, PT, R3, R2, PT ;  /* 0x000000020300720c */ /* 0x000fe20003f26270 */
[----:B------:R-:W1:-:S12]  /*0360*/  @!P0 LDC.64 R16, c[0x0][0x228] ;  /* 0x00008a00ff108b82 */ /* 0x000e580000000a00 */
[----:B------:R-:W2:Y:S01]  /*0370*/  @!P1 LDC.64 R8, c[0x0][0x220] ;  /* 0x00008800ff089b82 */ /* 0x000ea20000000a00 */
[----:B0-----:R-:W-:-:S07]  /*0380*/  @!P0 IMAD.WIDE.U32 R10, R5, 0x8, R10 ;  /* 0x00000008050a8825 */ /* 0x001fce00078e000a */
[----:B------:R-:W0:Y:S01]  /*0390*/  @!P1 LDC.64 R14, c[0x0][0x228] ;  /* 0x00008a00ff0e9b82 */ /* 0x000e220000000a00 */
[----:B------:R3:W4:Y:S01]  /*03a0*/  @!P0 LDG.E.64 R18, desc[UR4][R10.64] ;  /* 0x000000040a128981 */ /* 0x000722000c1e1b00 */
[----:B-1----:R-:W-:-:S05]  /*03b0*/  @!P0 IMAD.WIDE.U32 R16, R5, 0x8, R16 ;  /* 0x0000000805108825 */ /* 0x002fca00078e0010 */
[----:B------:R1:W4:Y:S01]  /*03c0*/  @!P0 LDG.E R13, desc[UR4][R16.64+0x4] ;  /* 0x00000404100d8981 */ /* 0x000322000c1e1900 */
[----:B------:R-:W-:Y:S01]  /*03d0*/  @!P1 IADD3 R21, R0, R3, RZ ;  /* 0x0000000300159210 */ /* 0x000fe20007ffe0ff */
[----:B------:R-:W-:-:S05]  /*03e0*/  @!P1 VIADD R3, R3, 0x80 ;  /* 0x0000008003039836 */ /* 0x000fca0000000000 */
[----:B------:R-:W-:-:S13]  /*03f0*/  ISETP.GE.AND P2, PT, R3, R2, PT ;  /* 0x000000020300720c */ /* 0x000fda0003f46270 */
[----:B------:R-:W1:Y:S01]  /*0400*/  @!P2 LDC.64 R4, c[0x0][0x228] ;  /* 0x00008a00ff04ab82 */ /* 0x000e620000000a00 */
[----:B------:R-:W-:Y:S01]  /*0410*/  @!P2 IMAD.IADD R25, R0, 0x1, R3 ;  /* 0x000000010019a824 */ /* 0x000fe200078e0203 */
[----:B---3--:R-:W-:Y:S01]  /*0420*/  CS2R R10, SRZ ;  /* 0x00000000000a7805 */ /* 0x008fe2000001ff00 */
[----:B--2---:R-:W-:-:S05]  /*0430*/  @!P1 IMAD.WIDE.U32 R8, R21, 0x8, R8 ;  /* 0x0000000815089825 */ /* 0x004fca00078e0008 */
[----:B------:R-:W2:Y:S01]  /*0440*/  @!P2 LDC.64 R22, c[0x0][0x220] ;  /* 0x00008800ff16ab82 */ /* 0x000ea20000000a00 */
[----:B0-----:R-:W-:Y:S01]  /*0450*/  @!P1 IMAD.WIDE.U32 R14, R21, 0x8, R14 ;  /* 0x00000008150e9825 */ /* 0x001fe200078e000e */
[----:B------:R-:W3:Y:S03]  /*0460*/  @!P1 LDG.E.64 R10, desc[UR4][R8.64] ;  /* 0x00000004080a9981 */ /* 0x000ee6000c1e1b00 */
[----:B------:R-:W-:Y:S02]  /*0470*/  @!P2 VIADD R3, R3, 0x80 ;  /* 0x000000800303a836 */ /* 0x000fe40000000000 */
[----:B-1----:R-:W-:Y:S01]  /*0480*/  @!P2 IMAD.WIDE.U32 R16, R25, 0x8, R4 ;  /* 0x000000081910a825 */ /* 0x002fe200078e0004 */
[----:B------:R-:W-:-:S10]  /*0490*/  HFMA2.MMA R4, -RZ, RZ, 0, 0 ;  /* 0x00000000ff047435 */ /* 0x000fd400000001ff */
[----:B------:R-:W3:Y:S01]  /*04a0*/  @!P1 LDG.E R4, desc[UR4][R14.64+0x4] ;  /* 0x000004040e049981 */ /* 0x000ee2000c1e1900 */
[----:B------:R-:W-:Y:S02]  /*04b0*/  ISETP.GE.AND P1, PT, R3, R2, PT ;  /* 0x000000020300720c */ /* 0x000fe40003f26270 */
[----:B------:R-:W-:Y:S01]  /*04c0*/  CS2R R20, SRZ ;  /* 0x0000000000147805 */ /* 0x000fe2000001ff00 */
[----:B------:R-:W-:Y:S02]  /*04d0*/  IMAD.MOV.U32 R27, RZ, RZ, RZ ;  /* 0x000000ffff1b7224 */ /* 0x000fe400078e00ff */
[----:B--2---:R-:W-:-:S04]  /*04e0*/  @!P2 IMAD.WIDE.U32 R22, R25, 0x8, R22 ;  /* 0x000000081916a825 */ /* 0x004fc800078e0016 */
[----:B------:R0:W2:Y:S04]  /*04f0*/  @!P2 LDG.E R27, desc[UR4][R16.64+0x4] ;  /* 0x00000404101ba981 */ /* 0x0000a8000c1e1900 */
[----:B------:R1:W2:Y:S01]  /*0500*/  @!P2 LDG.E.64 R20, desc[UR4][R22.64] ;  /* 0x000000041614a981 */ /* 0x0002a2000c1e1b00 */
[----:B------:R-:W-:Y:S01]  /*0510*/  @!P1 IADD3 R5, R0, R3, RZ ;  /* 0x0000000300059210 */ /* 0x000fe20007ffe0ff */
[----:B------:R-:W-:Y:S01]  /*0520*/  @!P1 VIADD R3, R3, 0x80 ;  /* 0x0000008003039836 */ /* 0x000fe20000000000 */
[----:B0-----:R-:W0:Y:S04]  /*0530*/  @!P1 LDC.64 R16, c[0x0][0x228] ;  /* 0x00008a00ff109b82 */ /* 0x001e280000000a00 */
[----:B------:R-:W-:-:S04]  /*0540*/  ISETP.GE.AND P2, PT, R3, R2, PT ;  /* 0x000000020300720c */ /* 0x000fc80003f46270 */
[----:B-1----:R-:W1:Y:S09]  /*0550*/  @!P1 LDC.64 R22, c[0x0][0x220] ;  /* 0x00008800ff169b82 */ /* 0x002e720000000a00 */
[----:B------:R-:W5:Y:S01]  /*0560*/  @!P2 LDC.64 R24, c[0x0][0x220] ;  /* 0x00008800ff18ab82 */ /* 0x000f620000000a00 */
[----:B------:R-:W-:Y:S01]  /*0570*/  @!P2 IMAD.IADD R29, R0, 0x1, R3 ;  /* 0x00000001001da824 */ /* 0x000fe200078e0203 */
[----:B------:R-:W-:-:S04]  /*0580*/  @!P2 IADD3 R3, R3, 0x80, RZ ;  /* 0x000000800303a810 */ /* 0x000fc80007ffe0ff */
[----:B------:R-:W-:Y:S01]  /*0590*/  ISETP.GE.AND P3, PT, R3, R2, PT ;  /* 0x000000020300720c */ /* 0x000fe20003f66270 */
[C---:B0-----:R-:W-:Y:S01]  /*05a0*/  @!P1 IMAD.WIDE.U32 R16, R5.reuse, 0x8, R16 ;  /* 0x0000000805109825 */ /* 0x041fe200078e0010 */
[----:B------:R-:W0:Y:S01]  /*05b0*/  @!P2 LDC.64 R14, c[0x0][0x228] ;  /* 0x00008a00ff0eab82 */ /* 0x000e220000000a00 */
[----:B------:R-:W-:Y:S02]  /*05c0*/  CS2R R8, SRZ ;  /* 0x0000000000087805 */ /* 0x000fe4000001ff00 */
[----:B-1----:R-:W-:-:S04]  /*05d0*/  @!P1 IMAD.WIDE.U32 R22, R5, 0x8, R22 ;  /* 0x0000000805169825 */ /* 0x002fc800078e0016 */
[----:B------:R-:W-:Y:S01]  /*05e0*/  IMAD.MOV.U32 R5, RZ, RZ, RZ ;  /* 0x000000ffff057224 */ /* 0x000fe200078e00ff */
[----:B------:R1:W3:Y:S01]  /*05f0*/  @!P1 LDG.E.64 R8, desc[UR4][R22.64] ;  /* 0x0000000416089981 */ /* 0x0002e2000c1e1b00 */
[----:B-----5:R-:W-:-:S04]  /*0600*/  @!P2 IMAD.WIDE.U32 R24, R29, 0x8, R24 ;  /* 0x000000081d18a825 */ /* 0x020fc800078e0018 */
[----:B------:R5:W3:Y:S01]  /*0610*/  @!P1 LDG.E R5, desc[UR4][R16.64+0x4] ;  /* 0x0000040410059981 */ /* 0x000ae2000c1e1900 */
[----:B-1----:R-:W1:Y:S01]  /*0620*/  @!P3 LDC.64 R22, c[0x0][0x220] ;  /* 0x00008800ff16bb82 */ /* 0x002e620000000a00 */
[----:B-----5:R-:W-:-:S06]  /*0630*/  CS2R R16, SRZ ;  /* 0x0000000000107805 */ /* 0x020fcc000001ff00 */
[----:B------:R5:W3:Y:S01]  /*0640*/  @!P2 LDG.E.64 R16, desc[UR4][R24.64] ;  /* 0x000000041810a981 */ /* 0x000ae2000c1e1b00 */
[----:B------:R-:W-:Y:S01]  /*0650*/  @!P3 IMAD.IADD R6, R0, 0x1, R3 ;  /* 0x000000010006b824 */ /* 0x000fe200078e0203 */
[----:B-----5:R-:W5:Y:S01]  /*0660*/  @!P3 LDC.64 R24, c[0x0][0x228] ;  /* 0x00008a00ff18bb82 */ /* 0x020f620000000a00 */
[----:B------:R-:W-:Y:S01]  /*0670*/  @!P3 IADD3 R3, R3, 0x80, RZ ;  /* 0x000000800303b810 */ /* 0x000fe20007ffe0ff */
[----:B0-----:R-:W-:-:S03]  /*0680*/  @!P2 IMAD.WIDE.U32 R14, R29, 0x8, R14 ;  /* 0x000000081d0ea825 */ /* 0x001fc600078e000e */
[----:B------:R-:W-:Y:S01]  /*0690*/  ISETP.GE.AND P1, PT, R3, R2, PT ;  /* 0x000000020300720c */ /* 0x000fe20003f26270 */
[----:B------:R-:W-:Y:S02]  /*06a0*/  IMAD.MOV.U32 R29, RZ, RZ, RZ ;  /* 0x000000ffff1d7224 */ /* 0x000fe400078e00ff */
[----:B-1----:R-:W-:-:S04]  /*06b0*/  @!P3 IMAD.WIDE.U32 R22, R6, 0x8, R22 ;  /* 0x000000080616b825 */ /* 0x002fc800078e0016 */
[----:B------:R0:W3:Y:S02]  /*06c0*/  @!P2 LDG.E R29, desc[UR4][R14.64+0x4] ;  /* 0x000004040e1da981 */ /* 0x0000e4000c1e1900 */
[----:B0-----:R-:W-:Y:S01]  /*06d0*/  CS2R R14, SRZ ;  /* 0x00000000000e7805 */ /* 0x001fe2000001ff00 */
[----:B-----5:R-:W-:-:S05]  /*06e0*/  @!P3 IMAD.WIDE.U32 R24, R6, 0x8, R24 ;  /* 0x000000080618b825 */ /* 0x020fca00078e0018 */
[----:B------:R0:W5:Y:S01]  /*06f0*/  @!P3 LDG.E.64 R14, desc[UR4][R22.64] ;  /* 0x00000004160eb981 */ /* 0x000162000c1e1b00 */
[----:B------:R-:W-:-:S06]  /*0700*/  IMAD.MOV.U32 R6, RZ, RZ, RZ ;  /* 0x000000ffff067224 */ /* 0x000fcc00078e00ff */
[----:B------:R1:W5:Y:S01]  /*0710*/  @!P3 LDG.E R6, desc[UR4][R24.64+0x4] ;  /* 0x000004041806b981 */ /* 0x000362000c1e1900 */
[----:B0-----:R-:W0:Y:S01]  /*0720*/  @!P1 LDC.64 R22, c[0x0][0x220] ;  /* 0x00008800ff169b82 */ /* 0x001e220000000a00 */
[----:B------:R-:W-:-:S07]  /*0730*/  @!P1 IADD3 R26, R0, R3, RZ ;  /* 0x00000003001a9210 */ /* 0x000fce0007ffe0ff */
[----:B-1----:R-:W1:Y:S01]  /*0740*/  @!P1 LDC.64 R24, c[0x0][0x228] ;  /* 0x00008a00ff189b82 */ /* 0x002e620000000a00 */
[----:B------:R-:W-:-:S05]  /*0750*/  @!P1 VIADD R3, R3, 0x80 ;  /* 0x0000008003039836 */ /* 0x000fca0000000000 */
[----:B------:R-:W-:Y:S01]  /*0760*/  ISETP.GE.AND P2, PT, R3, R2, PT ;  /* 0x000000020300720c */ /* 0x000fe20003f46270 */
[----:B0-----:R-:W-:-:S12]  /*0770*/  @!P1 IMAD.WIDE.U32 R22, R26, 0x8, R22 ;  /* 0x000000081a169825 */ /* 0x001fd800078e0016 */
[----:B------:R-:W-:Y:S01]  /*0780*/  @!P2 IMAD.IADD R3, R0, 0x1, R3 ;  /* 0x000000010003a824 */ /* 0x000fe200078e0203 */
[----:B----4-:R-:W-:Y:S02]  /*0790*/  LOP3.LUT R19, R19, 0x80000000, R13, 0xb8, !PT ;  /* 0x8000000013137812 */ /* 0x010fe400078eb80d */
[----:B------:R-:W-:-:S06]  /*07a0*/  CS2R R12, SRZ ;  /* 0x00000000000c7805 */ /* 0x000fcc000001ff00 */
[----:B------:R1:W4:Y:S02]  /*07b0*/  @!P1 LDG.E.64 R12, desc[UR4][R22.64] ;  /* 0x00000004160c9981 */ /* 0x000324000c1e1b00 */
[----:B-1----:R-:W-:Y:S02]  /*07c0*/  @!P1 IMAD.WIDE.U32 R22, R26, 0x8, R24 ;  /* 0x000000081a169825 */ /* 0x002fe400078e0018 */
[----:B------:R-:W0:Y:S01]  /*07d0*/  @!P2 LDC.64 R24, c[0x0][0x220] ;  /* 0x00008800ff18ab82 */ /* 0x000e220000000a00 */
[----:B------:R-:W-:-:S06]  /*07e0*/  MOV R26, RZ ;  /* 0x000000ff001a7202 */ /* 0x000fcc0000000f00 */
[----:B------:R1:W4:Y:S02]  /*07f0*/  @!P1 LDG.E R26, desc[UR4][R22.64+0x4] ;  /* 0x00000404161a9981 */ /* 0x000324000c1e1900 */
[----:B-1----:R-:W-:Y:S01]  /*0800*/  CS2R R22, SRZ ;  /* 0x0000000000167805 */ /* 0x002fe2000001ff00 */
[----:B0-----:R-:W-:-:S05]  /*0810*/  @!P2 IMAD.WIDE.U32 R24, R3, 0x8, R24 ;  /* 0x000000080318a825 */ /* 0x001fca00078e0018 */
[----:B------:R0:W4:Y:S02]  /*0820*/  @!P2 LDG.E.64 R22, desc[UR4][R24.64] ;  /* 0x000000041816a981 */ /* 0x000124000c1e1b00 */
[----:B0-----:R-:W0:Y:S02]  /*0830*/  @!P2 LDC.64 R24, c[0x0][0x228] ;  /* 0x00008a00ff18ab82 */ /* 0x001e240000000a00 */
[----:B0-----:R-:W-:Y:S01]  /*0840*/  @!P2 IMAD.WIDE.U32 R24, R3, 0x8, R24 ;  /* 0x000000080318a825 */ /* 0x001fe200078e0018 */
[----:B------:R-:W-:-:S10]  /*0850*/  HFMA2.MMA R3, -RZ, RZ, 0, 0 ;  /* 0x00000000ff037435 */ /* 0x000fd400000001ff */
[----:B------:R0:W4:Y:S02]  /*0860*/  @!P2 LDG.E R3, desc[UR4][R24.64+0x4] ;  /* 0x000004041803a981 */ /* 0x000124000c1e1900 */
[----:B0-----:R-:W0:Y:S01]  /*0870*/  @!P0 LDC.64 R24, c[0x0][0x218] ;  /* 0x00008600ff188b82 */ /* 0x001e220000000a00 */
[----:B--2---:R-:W-:Y:S02]  /*0880*/  LOP3.LUT R21, R21, 0x80000000, R27, 0xb8, !PT ;  /* 0x8000000015157812 */ /* 0x004fe400078eb81b */
[----:B------:R-:W-:Y:S02]  /*0890*/  IADD3 R27, R7, 0x80, RZ ;  /* 0x00000080071b7810 */ /* 0x000fe40007ffe0ff */
[----:B---3--:R-:W-:Y:S02]  /*08a0*/  LOP3.LUT R11, R11, 0x80000000, R4, 0xb8, !PT ;  /* 0x800000000b0b7812 */ /* 0x008fe400078eb804 */
[----:B------:R-:W-:Y:S01]  /*08b0*/  LOP3.LUT R9, R9, 0x80000000, R5, 0xb8, !PT ;  /* 0x8000000009097812 */ /* 0x000fe200078eb805 */
[----:B------:R-:W-:-:S02]  /*08c0*/  @!P0 IMAD.IADD R5, R0, 0x1, R7 ;  /* 0x0000000100058824 */ /* 0x000fc400078e0207 */
[----:B------:R-:W-:Y:S02]  /*08d0*/  @!P0 IMAD.MOV.U32 R7, RZ, RZ, R27 ;  /* 0x000000ffff078224 */ /* 0x000fe400078e001b */
[----:B0-----:R-:W-:-:S05]  /*08e0*/  @!P0 IMAD.WIDE.U32 R4, R5, 0x8, R24 ;  /* 0x0000000805048825 */ /* 0x001fca00078e0018 */
[----:B------:R0:W-:Y:S01]  /*08f0*/  @!P0 STG.E.64 desc[UR4][R4.64], R18 ;  /* 0x0000001204008986 */ /* 0x0001e2000c101b04 */
[----:B------:R-:W-:Y:S01]  /*0900*/  ISETP.GE.AND P0, PT, R7, R2, PT ;  /* 0x000000020700720c */ /* 0x000fe20003f06270 */
[----:B------:R-:W-:Y:S04]  /*0910*/  BSSY B0, `(.L_x_6801) ;  /* 0x0000030000007945 */ /* 0x000fe80003800000 */
[----:B------:R-:W-:Y:S01]  /*0920*/  BSSY B1, `(.L_x_6802) ;  /* 0x0000028000017945 */ /* 0x000fe20003800000 */
[----:B------:R-:W-:Y:S02]  /*0930*/  LOP3.LUT R17, R17, 0x80000000, R29, 0xb8, !PT ;  /* 0x8000000011117812 */ /* 0x000fe400078eb81d */
[----:B-----5:R-:W-:Y:S02]  /*0940*/  LOP3.LUT R15, R15, 0x80000000, R6, 0xb8, !PT ;  /* 0x800000000f0f7812 */ /* 0x020fe400078eb806 */
[----:B----4-:R-:W-:-:S02]  /*0950*/  LOP3.LUT R13, R13, 0x80000000, R26, 0xb8, !PT ;  /* 0x800000000d0d7812 */ /* 0x010fc400078eb81a */
[----:B------:R-:W-:Y:S01]  /*0960*/  LOP3.LUT R23, R23, 0x80000000, R3, 0xb8, !PT ;  /* 0x8000000017177812 */ /* 0x000fe200078eb803 */
[----:B0-----:R-:W-:Y:S06]  /*0970*/  @P0 BRA `(.L_x_6803) ;  /* 0x0000000000300947 */ /* 0x001fec0003800000 */
[----:B------:R-:W0:Y:S01]  /*0980*/  LDC.64 R4, c[0x0][0x218] ;  /* 0x00008600ff047b82 */ /* 0x000e220000000a00 */
[----:B------:R-:W-:Y:S01]  /*0990*/  IADD3 R3, R0, R7, RZ ;  /* 0x0000000700037210 */ /* 0x000fe20007ffe0ff */
[----:B------:R-:W-:-:S05]  /*09a0*/  VIADD R7, R7, 0x80 ;  /* 0x0000008007077836 */ /* 0x000fca0000000000 */
[----:B------:R-:W-:Y:S01]  /*09b0*/  ISETP.GE.AND P0, PT, R7, R2, PT ;  /* 0x000000020700720c */ /* 0x000fe20003f06270 */
[----:B0-----:R-:W-:-:S05]  /*09c0*/  IMAD.WIDE.U32 R4, R3, 0x8, R4 ;  /* 0x0000000803047825 */ /* 0x001fca00078e0004 */
[----:B------:R0:W-:Y:S07]  /*09d0*/  STG.E.64 desc[UR4][R4.64], R10 ;  /* 0x0000000a04007986 */ /* 0x0001ee000c101b04 */
[----:B------:R-:W-:Y:S05]  /*09e0*/  @P0 BRA `(.L_x_6804) ;  /* 0x0000000000300947 */ /* 0x000fea0003800000 */
[----:B0-----:R-:W0:Y:S01]  /*09f0*/  LDC.64 R4, c[0x0][0x218] ;  /* 0x00008600ff047b82 */ /* 0x001e220000000a00 */
[----:B------:R-:W-:Y:S01]  /*0a00*/  IADD3 R3, R0, R7, RZ ;  /* 0x0000000700037210 */ /* 0x000fe20007ffe0ff */
[----:B------:R-:W-:-:S04]  /*0a10*/  VIADD R7, R7, 0x80 ;  /* 0x0000008007077836 */ /* 0x000fc80000000000 */
[----:B0-----:R-:W-:-:S05]  /*0a20*/  IMAD.WIDE.U32 R4, R3, 0x8, R4 ;  /* 0x0000000803047825 */ /* 0x001fca00078e0004 */
[----:B------:R0:W-:Y:S02]  /*0a30*/  STG.E.64 desc[UR4][R4.64], R20 ;  /* 0x0000001404007986 */ /* 0x0001e4000c101b04 */
.L_x_6803:
[----:B------:R-:W-:-:S13]  /*0a40*/  ISETP.GE.AND P0, PT, R7, R2, PT ;  /* 0x000000020700720c */ /* 0x000fda0003f06270 */
[----:B------:R-:W-:Y:S05]  /*0a50*/  @P0 BRA `(.L_x_6805) ;  /* 0x0000000000300947 */ /* 0x000fea0003800000 */
[----:B0-----:R-:W0:Y:S01]  /*0a60*/  LDC.64 R4, c[0x0][0x218] ;  /* 0x00008600ff047b82 */ /* 0x001e220000000a00 */
[----:B------:R-:W-:Y:S01]  /*0a70*/  IADD3 R3, R0, R7, RZ ;  /* 0x0000000700037210 */ /* 0x000fe20007ffe0ff */
[----:B------:R-:W-:-:S04]  /*0a80*/  VIADD R7, R7, 0x80 ;  /* 0x0000008007077836 */ /* 0x000fc80000000000 */
[----:B0-----:R-:W-:-:S05]  /*0a90*/  IMAD.WIDE.U32 R4, R3, 0x8, R4 ;  /* 0x0000000803047825 */ /* 0x001fca00078e0004 */
[----:B------:R1:W-:Y:S02]  /*0aa0*/  STG.E.64 desc[UR4][R4.64], R8 ;  /* 0x0000000804007986 */ /* 0x0003e4000c101b04 */
.L_x_6804:
[----:B------:R-:W-:-:S13]  /*0ab0*/  ISETP.GE.AND P0, PT, R7, R2, PT ;  /* 0x000000020700720c */ /* 0x000fda0003f06270 */
[----:B------:R-:W-:Y:S05]  /*0ac0*/  @P0 BRA `(.L_x_6806) ;  /* 0x0000000000340947 */ /* 0x000fea0003800000 */
[----:B01----:R-:W0:Y:S01]  /*0ad0*/  LDC.64 R4, c[0x0][0x218] ;  /* 0x00008600ff047b82 */ /* 0x003e220000000a00 */
[----:B------:R-:W-:Y:S01]  /*0ae0*/  IADD3 R3, R0, R7, RZ ;  /* 0x0000000700037210 */ /* 0x000fe20007ffe0ff */
[----:B------:R-:W-:-:S04]  /*0af0*/  VIADD R7, R7, 0x80 ;  /* 0x0000008007077836 */ /* 0x000fc80000000000 */
[----:B0-----:R-:W-:-:S05]  /*0b00*/  IMAD.WIDE.U32 R4, R3, 0x8, R4 ;  /* 0x0000000803047825 */ /* 0x001fca00078e0004 */
[----:B------:R1:W-:Y:S02]  /*0b10*/  STG.E.64 desc[UR4][R4.64], R16 ;  /* 0x0000001004007986 */ /* 0x0003e4000c101b04 */
.L_x_6805:
[----:B------:R-:W-:-:S13]  /*0b20*/  ISETP.GE.AND P0, PT, R7, R2, PT ;  /* 0x000000020700720c */ /* 0x000fda0003f06270 */
[----:B------:R-:W-:Y:S05]  /*0b30*/  @P0 BREAK B1 ;  /* 0x0000000000010942 */ /* 0x000fea0003800000 */
[----:B------:R-:W-:Y:S05]  /*0b40*/  @P0 BRA `(.L_x_6807) ;  /* 0x0000000000300947 */ /* 0x000fea0003800000 */
[----:B01----:R-:W0:Y:S01]  /*0b50*/  LDC.64 R4, c[0x0][0x218] ;  /* 0x00008600ff047b82 */ /* 0x003e220000000a00 */
[----:B------:R-:W-:Y:S01]  /*0b60*/  IADD3 R3, R0, R7, RZ ;  /* 0x0000000700037210 */ /* 0x000fe20007ffe0ff */
[----:B------:R-:W-:-:S04]  /*0b70*/  VIADD R7, R7, 0x80 ;  /* 0x0000008007077836 */ /* 0x000fc80000000000 */
[----:B0-----:R-:W-:-:S05]  /*0b80*/  IMAD.WIDE.U32 R4, R3, 0x8, R4 ;  /* 0x0000000803047825 */ /* 0x001fca00078e0004 */
[----:B------:R2:W-:Y:S02]  /*0b90*/  STG.E.64 desc[UR4][R4.64], R14 ;  /* 0x0000000e04007986 */ /* 0x0005e4000c101b04 */
.L_x_6806:
[----:B------:R-:W-:Y:S05]  /*0ba0*/  BSYNC B1 ;  /* 0x0000000000017941 */ /* 0x000fea0003800000 */
.L_x_6802:
[----:B------:R-:W-:-:S13]  /*0bb0*/  ISETP.GE.AND P0, PT, R7, R2, PT ;  /* 0x000000020700720c */ /* 0x000fda0003f06270 */
[----:B012---:R-:W0:Y:S01]  /*0bc0*/  @!P0 LDC.64 R4, c[0x0][0x218] ;  /* 0x00008600ff048b82 */ /* 0x007e220000000a00 */
[----:B------:R-:W-:Y:S01]  /*0bd0*/  @!P0 IADD3 R3, R0, R7, RZ ;  /* 0x0000000700038210 */ /* 0x000fe20007ffe0ff */
[----:B------:R-:W-:-:S04]  /*0be0*/  @!P0 VIADD R7, R7, 0x80 ;  /* 0x0000008007078836 */ /* 0x000fc80000000000 */
[----:B0-----:R-:W-:-:S05]  /*0bf0*/  @!P0 IMAD.WIDE.U32 R4, R3, 0x8, R4 ;  /* 0x0000000803048825 */ /* 0x001fca00078e0004 */
[----:B------:R2:W-:Y:S02]  /*0c00*/  @!P0 STG.E.64 desc[UR4][R4.64], R12 ;  /* 0x0000000c04008986 */ /* 0x0005e4000c101b04 */
.L_x_6807:
[----:B------:R-:W-:Y:S05]  /*0c10*/  BSYNC B0 ;  /* 0x0000000000007941 */ /* 0x000fea0003800000 */
.L_x_6801:
[----:B------:R-:W-:Y:S05]  /*0c20*/  WARPSYNC.ALL ;  /* 0x0000000000007948 */ /* 0x000fea0003800000 */
[----:B------:R-:W-:-:S13]  /*0c30*/  ISETP.GE.AND P0, PT, R7, R2, PT ;  /* 0x000000020700720c */ /* 0x000fda0003f06270 */
[----:B------:R-:W-:Y:S05]  /*0c40*/  @P0 EXIT ;  /* 0x000000000000094d */ /* 0x000fea0003800000 */
[----:B------:R-:W3:Y:S01]  /*0c50*/  LDC.64 R2, c[0x0][0x218] ;  /* 0x00008600ff027b82 */ /* 0x000ee20000000a00 */
[----:B------:R-:W-:-:S05]  /*0c60*/  IADD3 R7, R0, R7, RZ ;  /* 0x0000000700077210 */ /* 0x000fca0007ffe0ff */
[----:B---3--:R-:W-:-:S05]  /*0c70*/  IMAD.WIDE.U32 R2, R7, 0x8, R2 ;  /* 0x0000000807027825 */ /* 0x008fca00078e0002 */
[----:B------:R-:W-:Y:S01]  /*0c80*/  STG.E.64 desc[UR4][R2.64], R22 ;  /* 0x0000001602007986 */ /* 0x000fe2000c101b04 */
[----:B------:R-:W-:Y:S05]  /*0c90*/  EXIT ;  /* 0x000000000000794d */ /* 0x000fea0003800000 */
.L_x_6808:
        /* <DEDUP_REMOVED lines=14> */
.L_x_8076:


//--------------------- .text._ZN2at6native29vectorized_elementwise_kernelILi4ENS0_13BinaryFunctorIdddZZZNS0_20copysign_kernel_cudaERNS_18TensorIteratorBaseEENKUlvE_clEvENKUlvE_clEvEUlddE_EESt5arrayIPcLm3EEEEviT0_T1_ --------------------------
	.section	.text._ZN2at6native29vectorized_elementwise_kernelILi4ENS0_13BinaryFunctorIdddZZZNS0_20copysign_kernel_cudaERNS_18TensorIteratorBaseEENKUlvE_clEvENKUlvE_clEvEUlddE_EESt5arrayIPcLm3EEEEviT0_T1_,"ax",@progbits
	.align	128
        .global         _ZN2at6native29vectorized_elementwise_kernelILi4ENS0_13BinaryFunctorIdddZZZNS0_20copysign_kernel_cudaERNS_18TensorIteratorBaseEENKUlvE_clEvENKUlvE_clEvEUlddE_EESt5arrayIPcLm3EEEEviT0_T1_
        .type           _ZN2at6native29vectorized_elementwise_kernelILi4ENS0_13BinaryFunctorIdddZZZNS0_20copysign_kernel_cudaERNS_18TensorIteratorBaseEENKUlvE_clEvENKUlvE_clEvEUlddE_EESt5arrayIPcLm3EEEEviT0_T1_,@function
        .size           _ZN2at6native29vectorized_elementwise_kernelILi4ENS0_13BinaryFunctorIdddZZZNS0_20copysign_kernel_cudaERNS_18TensorIteratorBaseEENKUlvE_clEvENKUlvE_clEvEUlddE_EESt5arrayIPcLm3EEEEviT0_T1_,(.L_x_8077 - _ZN2at6native29vectorized_elementwise_kernelILi4ENS0_13BinaryFunctorIdddZZZNS0_20copysign_kernel_cudaERNS_18TensorIteratorBaseEENKUlvE_clEvENKUlvE_clEvEUlddE_EESt5arrayIPcLm3EEEEviT0_T1_)
        .other          _ZN2at6native29vectorized_elementwise_kernelILi4ENS0_13BinaryFunctorIdddZZZNS0_20copysign_kernel_cudaERNS_18TensorIteratorBaseEENKUlvE_clEvENKUlvE_clEvEUlddE_EESt5arrayIPcLm3EEEEviT0_T1_,@"STO_CUDA_ENTRY STV_DEFAULT"
_ZN2at6native29vectorized_elementwise_kernelILi4ENS0_13BinaryFunctorIdddZZZNS0_20copysign_kernel_cudaERNS_18TensorIteratorBaseEENKUlvE_clEvENKUlvE_clEvEUlddE_EESt5arrayIPcLm3EEEEviT0_T1_:
.text._ZN2at6native29vectorized_elementwise_kernelILi4ENS0_13BinaryFunctorIdddZZZNS0_20copysign_kernel_cudaERNS_18TensorIteratorBaseEENKUlvE_clEvENKUlvE_clEvEUlddE_EESt5arrayIPcLm3EEEEviT0_T1_:
        /* <DEDUP_REMOVED lines=45> */
.L_x_6809:
        /* <DEDUP_REMOVED lines=119> */
.L_x_6812:
[----:B------:R-:W-:-:S13]  /*0a40*/  ISETP.GE.AND P0, PT, R7, R2, PT ;  /* 0x000000020700720c */ /* 0x000fda0003f06270 */
[----:B------:R-:W-:Y:S05]  /*0a50*/  @P0 BRA `(.L_x_6814) ;  /* 0x0000000000300947 */ /* 0x000fea0003800000 */
[----:B0-----:R-:W0:Y:S01]  /*0a60*/  LDC.64 R4, c[0x0][0x218] ;  /* 0x00008600ff047b82 */ /* 0x001e220000000a00 */
[----:B------:R-:W-:Y:S01]  /*0a70*/  IADD3 R3, R0, R7, RZ ;  /* 0x0000000700037210 */ /* 0x000fe20007ffe0ff */
[----:B------:R-:W-:-:S04]  /*0a80*/  VIADD R7, R7, 0x80 ;  /* 0x0000008007077836 */ /* 0x000fc80000000000 */
[----:B0-----:R-:W-:-:S05]  /*0a90*/  IMAD.WIDE.U32 R4, R3, 0x8, R4 ;  /* 0x0000000803047825 */ /* 0x001fca00078e0004 */
[----:B------:R1:W-:Y:S02]  /*0aa0*/  STG.E.64 desc[UR4][R4.64], R8 ;  /* 0x0000000804007986 */ /* 0x0003e4000c101b04 */
.L_x_6813:
[----:B------:R-:W-:-:S13]  /*0ab0*/  ISETP.GE.AND P0, PT, R7, R2, PT ;  /* 0x000000020700720c */ /* 0x000fda0003f06270 */
[----:B------:R-:W-:Y:S05]  /*0ac0*/  @P0 BRA `(.L_x_6815) ;  /* 0x0000000000340947 */ /* 0x000fea0003800000 */
[----:B01----:R-:W0:Y:S01]  /*0ad0*/  LDC.64 R4, c[0x0][0x218] ;  /* 0x00008600ff047b82 */ /* 0x003e220000000a00 */
[----:B------:R-:W-:Y:S01]  /*0ae0*/  IADD3 R3, R0, R7, RZ ;  /* 0x0000000700037210 */ /* 0x000fe20007ffe0ff */
[----:B------:R-:W-:-:S04]  /*0af0*/  VIADD R7, R7, 0x80 ;  /* 0x0000008007077836 */ /* 0x000fc80000000000 */
[----:B0-----:R-:W-:-:S05]  /*0b00*/  IMAD.WIDE.U32 R4, R3, 0x8, R4 ;  /* 0x0000000803047825 */ /* 0x001fca00078e0004 */
[----:B------:R1:W-:Y:S02]  /*0b10*/  STG.E.64 desc[UR4][R4.64], R16 ;  /* 0x0000001004007986 */ /* 0x0003e4000c101b04 */
.L_x_6814:
        /* <DEDUP_REMOVED lines=8> */
.L_x_6815:
[----:B------:R-:W-:Y:S05]  /*0ba0*/  BSYNC B1 ;  /* 0x0000000000017941 */ /* 0x000fea0003800000 */
.L_x_6811:
[----:B------:R-:W-:-:S13]  /*0bb0*/  ISETP.GE.AND P0, PT, R7, R2, PT ;  /* 0x000000020700720c */ /* 0x000fda0003f06270 */
[----:B012---:R-:W0:Y:S01]  /*0bc0*/  @!P0 LDC.64 R4, c[0x0][0x218] ;  /* 0x00008600ff048b82 */ /* 0x007e220000000a00 */
[----:B------:R-:W-:Y:S01]  /*0bd0*/  @!P0 IADD3 R3, R0, R7, RZ ;  /* 0x0000000700038210 */ /* 0x000fe20007ffe0ff */
[----:B------:R-:W-:-:S04]  /*0be0*/  @!P0 VIADD R7, R7, 0x80 ;  /* 0x0000008007078836 */ /* 0x000fc80000000000 */
[----:B0-----:R-:W-:-:S05]  /*0bf0*/  @!P0 IMAD.WIDE.U32 R4, R3, 0x8, R4 ;  /* 0x0000000803048825 */ /* 0x001fca00078e0004 */
[----:B------:R2:W-:Y:S02]  /*0c00*/  @!P0 STG.E.64 desc[UR4][R4.64], R12 ;  /* 0x0000000c04008986 */ /* 0x0005e4000c101b04 */
.L_x_6816:
[----:B------:R-:W-:Y:S05]  /*0c10*/  BSYNC B0 ;  /* 0x0000000000007941 */ /* 0x000fea0003800000 */
.L_x_6810:
        /* <DEDUP_REMOVED lines=8> */
.L_x_6817:
        /* <DEDUP_REMOVED lines=14> */
.L_x_8077:


//--------------------- .text._ZN2at6native29vectorized_elementwise_kernelILi8ENS0_13BinaryFunctorIdddZZZNS0_20copysign_kernel_cudaERNS_18TensorIteratorBaseEENKUlvE_clEvENKUlvE_clEvEUlddE_EESt5arrayIPcLm3EEEEviT0_T1_ --------------------------
	.section	.text._ZN2at6native29vectorized_elementwise_kernelILi8ENS0_13BinaryFunctorIdddZZZNS0_20copysign_kernel_cudaERNS_18TensorIteratorBaseEENKUlvE_clEvENKUlvE_clEvEUlddE_EESt5arrayIPcLm3EEEEviT0_T1_,"ax",@progbits
	.align	128
        .global         _ZN2at6native29vectorized_elementwise_kernelILi8ENS0_13BinaryFunctorIdddZZZNS0_20copysign_kernel_cudaERNS_18TensorIteratorBaseEENKUlvE_clEvENKUlvE_clEvEUlddE_EESt5arrayIPcLm3EEEEviT0_T1_
        .type           _ZN2at6native29vectorized_elementwise_kernelILi8ENS0_13BinaryFunctorIdddZZZNS0_20copysign_kernel_cudaERNS_18TensorIteratorBaseEENKUlvE_clEvENKUlvE_clEvEUlddE_EESt5arrayIPcLm3EEEEviT0_T1_,@function
        .size           _ZN2at6native29vectorized_elementwise_kernelILi8ENS0_13BinaryFunctorIdddZZZNS0_20copysign_kernel_cudaERNS_18TensorIteratorBaseEENKUlvE_clEvENKUlvE_clEvEUlddE_EESt5arrayIPcLm3EEEEviT0_T1_,(.L_x_8078 - _ZN2at6native29vectorized_elementwise_kernelILi8ENS0_13BinaryFunctorIdddZZZNS0_20copysign_kernel_cudaERNS_18TensorIteratorBaseEENKUlvE_clEvENKUlvE_clEvEUlddE_EESt5arrayIPcLm3EEEEviT0_T1_)
        .other          _ZN2at6native29vectorized_elementwise_kernelILi8ENS0_13BinaryFunctorIdddZZZNS0_20copysign_kernel_cudaERNS_18TensorIteratorBaseEENKUlvE_clEvENKUlvE_clEvEUlddE_EESt5arrayIPcLm3EEEEviT0_T1_,@"STO_CUDA_ENTRY STV_DEFAULT"
_ZN2at6native29vectorized_elementwise_kernelILi8ENS0_13BinaryFunctorIdddZZZNS0_20copysign_kernel_cudaERNS_18TensorIteratorBaseEENKUlvE_clEvENKUlvE_clEvEUlddE_EESt5arrayIPcLm3EEEEviT0_T1_:
.text._ZN2at6native29vectorized_elementwise_kernelILi8ENS0_13BinaryFunctorIdddZZZNS0_20copysign_kernel_cudaERNS_18TensorIteratorBaseEENKUlvE_clEvENKUlvE_clEvEUlddE_EESt5arrayIPcLm3EEEEviT0_T1_:
        /* <DEDUP_REMOVED lines=45> */
.L_x_6818:
        /* <DEDUP_REMOVED lines=119> */
.L_x_6821:
[----:B------:R-:W-:-:S13]  /*0a40*/  ISETP.GE.AND P0, PT, R7, R2, PT ;  /* 0x000000020700720c */ /* 0x000fda0003f06270 */
[----:B------:R-:W-:Y:S05]  /*0a50*/  @P0 BRA `(.L_x_6823) ;  /* 0x0000000000300947 */ /* 0x000fea0003800000 */
[----:B0-----:R-:W0:Y:S01]  /*0a60*/  LDC.64 R4, c[0x0][0x218] ;  /* 0x00008600ff047b82 */ /* 0x001e220000000a00 */
[----:B------:R-:W-:Y:S01]  /*0a70*/  IADD3 R3, R0, R7, RZ ;  /* 0x0000000700037210 */ /* 0x000fe20007ffe0ff */
[----:B------:R-:W-:-:S04]  /*0a80*/  VIADD R7, R7, 0x80 ;  /* 0x0000008007077836 */ /* 0x000fc80000000000 */
[----:B0-----:R-:W-:-:S05]  /*0a90*/  IMAD.WIDE.U32 R4, R3, 0x8, R4 ;  /* 0x0000000803047825 */ /* 0x001fca00078e0004 */
[----:B------:R1:W-:Y:S02]  /*0aa0*/  STG.E.64 desc[UR4][R4.64], R8 ;  /* 0x0000000804007986 */ /* 0x0003e4000c101b04 */
.L_x_6822:
[----:B------:R-:W-:-:S13]  /*0ab0*/  ISETP.GE.AND P0, PT, R7, R2, PT ;  /* 0x000000020700720c */ /* 0x000fda0003f06270 */
[----:B------:R-:W-:Y:S05]  /*0ac0*/  @P0 BRA `(.L_x_6824) ;  /* 0x0000000000340947 */ /* 0x000fea0003800000 */
[----:B01----:R-:W0:Y:S01]  /*0ad0*/  LDC.64 R4, c[0x0][0x218] ;  /* 0x00008600ff047b82 */ /* 0x003e220000000a00 */
[----:B------:R-:W-:Y:S01]  /*0ae0*/  IADD3 R3, R0, R7, RZ ;  /* 0x0000000700037210 */ /* 0x000fe20007ffe0ff */
[----:B------:R-:W-:-:S04]  /*0af0*/  VIADD R7, R7, 0x80 ;  /* 0x0000008007077836 */ /* 0x000fc80000000000 */
[----:B0-----:R-:W-:-:S05]  /*0b00*/  IMAD.WIDE.U32 R4, R3, 0x8, R4 ;  /* 0x0000000803047825 */ /* 0x001fca00078e0004 */
[----:B------:R1:W-:Y:S02]  /*0b10*/  STG.E.64 desc[UR4][R4.64], R16 ;  /* 0x0000001004007986 */ /* 0x0003e4000c101b04 */
.L_x_6823:
        /* <DEDUP_REMOVED lines=8> */
.L_x_6824:
[----:B------:R-:W-:Y:S05]  /*0ba0*/  BSYNC B1 ;  /* 0x0000000000017941 */ /* 0x000fea0003800000 */
.L_x_6820:
[----:B------:R-:W-:-:S13]  /*0bb0*/  ISETP.GE.AND P0, PT, R7, R2, PT ;  /* 0x000000020700720c */ /* 0x000fda0003f06270 */
[----:B012---:R-:W0:Y:S01]  /*0bc0*/  @!P0 LDC.64 R4, c[0x0][0x218] ;  /* 0x00008600ff048b82 */ /* 0x007e220000000a00 */
[----:B------:R-:W-:Y:S01]  /*0bd0*/  @!P0 IADD3 R3, R0, R7, RZ ;  /* 0x0000000700038210 */ /* 0x000fe20007ffe0ff */
[----:B------:R-:W-:-:S04]  /*0be0*/  @!P0 VIADD R7, R7, 0x80 ;  /* 0x0000008007078836 */ /* 0x000fc80000000000 */
[----:B0-----:R-:W-:-:S05]  /*0bf0*/  @!P0 IMAD.WIDE.U32 R4, R3, 0x8, R4 ;  /* 0x0000000803048825 */ /* 0x001fca00078e0004 */
[----:B------:R2:W-:Y:S02]  /*0c00*/  @!P0 STG.E.64 desc[UR4][R4.64], R12 ;  /* 0x0000000c04008986 */ /* 0x0005e4000c101b04 */
.L_x_6825:
[----:B------:R-:W-:Y:S05]  /*0c10*/  BSYNC B0 ;  /* 0x0000000000007941 */ /* 0x000fea0003800000 */
.L_x_6819:
        /* <DEDUP_REMOVED lines=8> */
.L_x_6826:
        /* <DEDUP_REMOVED lines=14> */
.L_x_8078:


//--------------------- .text._ZN2at6native18elementwise_kernelILi128ELi4EZNS0_15gpu_kernel_implINS0_13BUnaryFunctorIdddZZZNS0_20copysign_kernel_cudaERNS_18TensorIteratorBaseEENKUlvE_clEvENKUlvE_clEvEUlddE_EEEEvS5_RKT_EUliE_EEviT1_ --------------------------
	.section	.text._ZN2at6native18elementwise_kernelILi128ELi4EZNS0_15gpu_kernel_implINS0_13BUnaryFunctorIdddZZZNS0_20copysign_kernel_cudaERNS_18TensorIteratorBaseEENKUlvE_clEvENKUlvE_clEvEUlddE_EEEEvS5_RKT_EUliE_EEviT1_,"ax",@progbits
	.align	128
        .global         _ZN2at6native18elementwise_kernelILi128ELi4EZNS0_15gpu_kernel_implINS0_13BUnaryFunctorIdddZZZNS0_20copysign_kernel_cudaERNS_18TensorIteratorBaseEENKUlvE_clEvENKUlvE_clEvEUlddE_EEEEvS5_RKT_EUliE_EEviT1_
        .type           _ZN2at6native18elementwise_kernelILi128ELi4EZNS0_15gpu_kernel_implINS0_13BUnaryFunctorIdddZZZNS0_20copysign_kernel_cudaERNS_18TensorIteratorBaseEENKUlvE_clEvENKUlvE_clEvEUlddE_EEEEvS5_RKT_EUliE_EEviT1_,@function
        .size           _ZN2at6native18elementwise_kernelILi128ELi4EZNS0_15gpu_kernel_implINS0_13BUnaryFunctorIdddZZZNS0_20copysign_kernel_cudaERNS_18TensorIteratorBaseEENKUlvE_clEvENKUlvE_clEvEUlddE_EEEEvS5_RKT_EUliE_EEviT1_,(.L_x_8079 - _ZN2at6native18elementwise_kernelILi128ELi4EZNS0_15gpu_kernel_implINS0_13BUnaryFunctorIdddZZZNS0_20copysign_kernel_cudaERNS_18TensorIteratorBaseEENKUlvE_clEvENKUlvE_clEvEUlddE_EEEEvS5_RKT_EUliE_EEviT1_)
        .other          _ZN2at6native18elementwise_kernelILi128ELi4EZNS0_15gpu_kernel_implINS0_13BUnaryFunctorIdddZZZNS0_20copysign_kernel_cudaERNS_18TensorIteratorBaseEENKUlvE_clEvENKUlvE_clEvEUlddE_EEEEvS5_RKT_EUliE_EEviT1_,@"STO_CUDA_ENTRY STV_DEFAULT"
_ZN2at6native18elementwise_kernelILi128ELi4EZNS0_15gpu_kernel_implINS0_13BUnaryFunctorIdddZZZNS0_20copysign_kernel_cudaERNS_18TensorIteratorBaseEENKUlvE_clEvENKUlvE_clEvEUlddE_EEEEvS5_RKT_EUliE_EEviT1_:
.text._ZN2at6native18elementwise_kernelILi128ELi4EZNS0_15gpu_kernel_implINS0_13BUnaryFunctorIdddZZZNS0_20copysign_kernel_cudaERNS_18TensorIteratorBaseEENKUlvE_clEvENKUlvE_clEvEUlddE_EEEEvS5_RKT_EUliE_EEviT1_:
        /* <DEDUP_REMOVED lines=314> */
.L_x_6829:
        /* <DEDUP_REMOVED lines=21> */
.L_x_6833:
[----:B------:R-:W2:Y:S02]  /*14f0*/  LDG.E.U8 R2, desc[UR36][R2.64] ;  /* 0x0000002402027981 */ /* 0x000ea4000c1e1100 */
[----:B--2---:R0:W1:Y:S01]  /*1500*/  I2F.F64.U16 R4, R2 ;  /* 0x0000000200047312 */ /* 0x0040620000101800 */
[----:B------:R-:W-:Y:S05]  /*1510*/  BRA `(.L_x_6835) ;  /* 0x0000000c00707947 */ /* 0x000fea0003800000 */
.L_x_6832:
        /* <DEDUP_REMOVED lines=9> */
.L_x_6837:
[----:B------:R-:W2:Y:S02]  /*15b0*/  LDG.E R2, desc[UR36][R2.64] ;  /* 0x0000002402027981 */ /* 0x000ea4000c1e1900 */
[----:B--2---:R0:W1:Y:S01]  /*15c0*/  I2F.F64 R4, R2 ;  /* 0x0000000200047312 */ /* 0x0040620000201c00 */
[----:B------:R-:W-:Y:S05]  /*15d0*/  BRA `(.L_x_6835) ;  /* 0x0000000c00407947 */ /* 0x000fea0003800000 */
.L_x_6836:
[----:B------:R-:W2:Y:S02]  /*15e0*/  LDG.E.U16 R2, desc[UR36][R2.64] ;  /* 0x0000002402027981 */ /* 0x000ea4000c1e1500 */
[----:B--2---:R0:W1:Y:S01]  /*15f0*/  I2F.F64.S16 R4, R2 ;  /* 0x0000000200047312 */ /* 0x0040620000101c00 */
[----:B------:R-:W-:Y:S05]  /*1600*/  BRA `(.L_x_6835) ;  /* 0x0000000c00347947 */ /* 0x000fea0003800000 */
.L_x_6831:
        /* <DEDUP_REMOVED lines=10> */
.L_x_6839:
[----:B------:R-:W2:Y:S02]  /*16b0*/  LDG.E.U16 R0, desc[UR36][R2.64] ;  /* 0x0000002402007981 */ /* 0x000ea4000c1e1500 */
[----:B--2---:R-:W-:-:S05]  /*16c0*/  HADD2.F32 R0, -RZ, R0.H0_H0 ;  /* 0x20000000ff007230 */ /* 0x004fca0000004100 */
[----:B------:R-:W-:-:S04]  /*16d0*/  FMUL.FTZ R0, R0, 1 ;  /* 0x3f80000000007820 */ /* 0x000fc80000410000 */
[----:B------:R0:W1:Y:S01]  /*16e0*/  F2F.F64.F32 R4, R0 ;  /* 0x0000000000047310 */ /* 0x0000620000201800 */
[----:B------:R-:W-:Y:S05]  /*16f0*/  BRA `(.L_x_6835) ;  /* 0x0000000800f87947 */ /* 0x000fea0003800000 */
.L_x_6838:
        /* <DEDUP_REMOVED lines=10> */
.L_x_6841:
[----:B------:R-:W2:Y:S02]  /*17a0*/  LDG.E.U16 R2, desc[UR36][R2.64] ;  /* 0x0000002402027981 */ /* 0x000ea4000c1e1500 */
[----:B--2---:R-:W-:-:S05]  /*17b0*/  HADD2.F32 R0, -RZ, R2.H0_H0 ;  /* 0x20000002ff007230 */ /* 0x004fca0000004100 */
[----:B------:R-:W-:-:S04]  /*17c0*/  FMUL.FTZ R0, R0, 1 ;  /* 0x3f80000000007820 */ /* 0x000fc80000410000 */
[----:B------:R0:W1:Y:S01]  /*17d0*/  F2F.F64.F32 R4, R0 ;  /* 0x0000000000047310 */ /* 0x0000620000201800 */
[----:B------:R-:W-:Y:S05]  /*17e0*/  BRA `(.L_x_6835) ;  /* 0x0000000800bc7947 */ /* 0x000fea0003800000 */
.L_x_6840:
[----:B------:R0:W5:Y:S01]  /*17f0*/  LDG.E.64 R4, desc[UR36][R2.64] ;  /* 0x0000002402047981 */ /* 0x000162000c1e1b00 */
[----:B------:R-:W-:Y:S05]  /*1800*/  BRA `(.L_x_6835) ;  /* 0x0000000800b47947 */ /* 0x000fea0003800000 */
.L_x_6830:
        /* <DEDUP_REMOVED lines=13> */
.L_x_6844:
[----:B------:R0:W5:Y:S01]  /*18e0*/  LDG.E.64 R4, desc[UR36][R2.64] ;  /* 0x0000002402047981 */ /* 0x000162000c1e1b00 */
[----:B------:R-:W-:Y:S05]  /*18f0*/  BRA `(.L_x_6835) ;  /* 0x0000000800787947 */ /* 0x000fea0003800000 */
.L_x_6843:
        /* <DEDUP_REMOVED lines=25> */
[----:B------:R-:W-:-:S06]  /*1a90*/  FMUL.FTZ R5, R5, 1 ;  /* 0x3f80000005057820 */ /* 0x000fcc0000410000 */
[----:B------:R-:W0:Y:S01]  /*1aa0*/  F2F.F64.F32 R4, R5 ;  /* 0x0000000500047310 */ /* 0x000e220000201800 */
[----:B------:R-:W-:Y:S05]  /*1ab0*/  BRA `(.L_x_6835) ;  /* 0x0000000800087947 */ /* 0x000fea0003800000 */
.L_x_6846:
[----:B------:R-:W2:Y:S02]  /*1ac0*/  LDG.E.U8 R2, desc[UR36][R2.64] ;  /* 0x0000002402027981 */ /* 0x000ea4000c1e1100 */
[C---:B--2---:R-:W-:Y:S02]  /*1ad0*/  IMAD.SHL.U32 R0, R2.reuse, 0x2000000, RZ ;  /* 0x0200000002007824 */ /* 0x044fe400078e00ff */
[----:B------:R-:W-:-:S03]  /*1ae0*/  IMAD.SHL.U32 R5, R2, 0x1000000, RZ ;  /* 0x0100000002057824 */ /* 0x000fc600078e00ff */
[----:B------:R-:W-:-:S13]  /*1af0*/  ISETP.GE.U32.AND P0, PT, R0, 0x8000000, PT ;  /* 0x080000000000780c */ /* 0x000fda0003f06070 */
[C---:B------:R-:W-:Y:S01]  /*1b00*/  @!P0 SHF.L.U32 R0, R2.reuse, 0x8, RZ ;  /* 0x0000000802008819 */ /* 0x040fe200000006ff */
[----:B------:R-:W-:-:S03]  /*1b10*/  @P0 IMAD.SHL.U32 R4, R2, 0x200000, RZ ;  /* 0x0020000002040824 */ /* 0x000fc600078e00ff */
        /* <DEDUP_REMOVED lines=9> */
.L_x_6845:
[----:B------:R-:W2:Y:S02]  /*1bb0*/  LDG.E.U16 R0, desc[UR36][R2.64] ;  /* 0x0000002402007981 */ /* 0x000ea4000c1e1500 */
[----:B--2---:R-:W-:-:S04]  /*1bc0*/  IMAD.U32 R0, R0, 0x10000, RZ ;  /* 0x0001000000007824 */ /* 0x004fc800078e00ff */
[----:B------:R-:W-:-:S04]  /*1bd0*/  FMUL.FTZ R0, R0, 1 ;  /* 0x3f80000000007820 */ /* 0x000fc80000410000 */
[----:B------:R0:W1:Y:S01]  /*1be0*/  F2F.F64.F32 R4, R0 ;  /* 0x0000000000047310 */ /* 0x0000620000201800 */
[----:B------:R-:W-:Y:S05]  /*1bf0*/  BRA `(.L_x_6835) ;  /* 0x0000000400b87947 */ /* 0x000fea0003800000 */
.L_x_6842:
        /* <DEDUP_REMOVED lines=11> */
.L_x_6849:
        /* <DEDUP_REMOVED lines=21> */
.L_x_6853:
[----:B------:R-:W-:Y:S05]  /*1e00*/  BSYNC B1 ;  /* 0x0000000000017941 */ /* 0x000fea0003800000 */
.L_x_6852:
[----:B------:R-:W-:Y:S01]  /*1e10*/  LEA R3, R0, 0x3b800000, 0x17 ;  /* 0x3b80000000037811 */ /* 0x000fe200078eb8ff */
[----:B------:R-:W-:-:S05]  /*1e20*/  IMAD.SHL.U32 R0, R2, 0x100000, RZ ;  /* 0x0010000002007824 */ /* 0x000fca00078e00ff */
[----:B------:R-:W-:-:S07]  /*1e30*/  LOP3.LUT R0, R3, R0, R4, 0xfe, !PT ;  /* 0x0000000003007212 */ /* 0x000fce00078efe04 */
.L_x_6851:
[----:B------:R-:W-:Y:S05]  /*1e40*/  BSYNC B0 ;  /* 0x0000000000007941 */ /* 0x000fea0003800000 */
.L_x_6850:
[----:B------:R-:W-:-:S04]  /*1e50*/  FMUL.FTZ R0, R0, 1 ;  /* 0x3f80000000007820 */ /* 0x000fc80000410000 */
[----:B------:R2:W3:Y:S01]  /*1e60*/  F2F.F64.F32 R4, R0 ;  /* 0x0000000000047310 */ /* 0x0004e20000201800 */
[----:B------:R-:W-:Y:S05]  /*1e70*/  BRA `(.L_x_6835) ;  /* 0x0000000400187947 */ /* 0x000fea0003800000 */
.L_x_6848:
        /* <DEDUP_REMOVED lines=21> */
.L_x_6857:
[----:B------:R-:W-:Y:S05]  /*1fd0*/  BSYNC B1 ;  /* 0x0000000000017941 */ /* 0x000fea0003800000 */
.L_x_6856:
[----:B------:R-:W-:Y:S01]  /*1fe0*/  LEA R3, R0, 0x37800000, 0x17 ;  /* 0x3780000000037811 */ /* 0x000fe200078eb8ff */
[----:B------:R-:W-:-:S05]  /*1ff0*/  IMAD.SHL.U32 R0, R2, 0x200000, RZ ;  /* 0x0020000002007824 */ /* 0x000fca00078e00ff */
[----:B------:R-:W-:-:S07]  /*2000*/  LOP3.LUT R0, R3, R0, R4, 0xfe, !PT ;  /* 0x0000000003007212 */ /* 0x000fce00078efe04 */
.L_x_6855:
[----:B------:R-:W-:Y:S05]  /*2010*/  BSYNC B0 ;  /* 0x0000000000007941 */ /* 0x000fea0003800000 */
.L_x_6854:
[----:B------:R-:W-:-:S04]  /*2020*/  FMUL.FTZ R0, R0, 1 ;  /* 0x3f80000000007820 */ /* 0x000fc80000410000 */
[----:B------:R4:W0:Y:S01]  /*2030*/  F2F.F64.F32 R4, R0 ;  /* 0x0000000000047310 */ /* 0x0008220000201800 */
[----:B------:R-:W-:Y:S05]  /*2040*/  BRA `(.L_x_6835) ;  /* 0x0000000000a47947 */ /* 0x000fea0003800000 */
.L_x_6847:
        /* <DEDUP_REMOVED lines=14> */
.L_x_6861:
[----:B------:R-:W-:Y:S05]  /*2130*/  BSYNC B0 ;  /* 0x0000000000007941 */ /* 0x000fea0003800000 */
.L_x_6860:
[----:B------:R-:W-:-:S04]  /*2140*/  FMUL.FTZ R0, R0, 1 ;  /* 0x3f80000000007820 */ /* 0x000fc80000410000 */
[----:B------:R0:W1:Y:S01]  /*2150*/  F2F.F64.F32 R4, R0 ;  /* 0x0000000000047310 */ /* 0x0000620000201800 */
[----:B------:R-:W-:Y:S05]  /*2160*/  BRA `(.L_x_6835) ;  /* 0x00000000005c7947 */ /* 0x000fea0003800000 */
.L_x_6834:
[----:B------:R-:W-:Y:S01]  /*2170*/  MOV R2, 0x0 ;  /* 0x0000000000027802 */ /* 0x000fe20000000f00 */
[----:B------:R-:W-:Y:S01]  /*2180*/  ULDC.64 UR4, c[0x4][0x128] ;  /* 0x01004a0000047ab9 */ /* 0x000fe20000000a00 */
[----:B------:R-:W-:Y:S01]  /*2190*/  ULDC.64 UR6, c[0x4][0x8] ;  /* 0x0100020000067ab9 */ /* 0x000fe20000000a00 */
[----:B------:R-:W-:Y:S01]  /*21a0*/  MOV R4, UR4 ;  /* 0x0000000400047c02 */ /* 0x000fe20008000f00 */
[----:B------:R-:W-:Y:S01]  /*21b0*/  IMAD.U32 R5, RZ, RZ, UR5 ;  /* 0x00000005ff057e24 */ /* 0x000fe2000f8e00ff */
[----:B------:R-:W-:Y:S01]  /*21c0*/  ULDC.64 UR4, c[0x4][0x130] ;  /* 0x01004c0000047ab9 */ /* 0x000fe20000000a00 */
[----:B------:R-:W0:Y:S01]  /*21d0*/  LDC.64 R2, c[0x4][R2] ;  /* 0x0100000002027b82 */ /* 0x000e220000000a00 */
[----:B------:R-:W-:Y:S02]  /*21e0*/  IMAD.U32 R6, RZ, RZ, UR4 ;  /* 0x00000004ff067e24 */ /* 0x000fe4000f8e00ff */
        /* <DEDUP_REMOVED lines=8> */
.L_x_6862:
[----:B------:R-:W-:Y:S01]  /*2270*/  CS2R R4, SRZ ;  /* 0x0000000000047805 */ /* 0x000fe2000001ff00 */
[----:B------:R-:W-:Y:S06]  /*2280*/  BRA `(.L_x_6835) ;  /* 0x0000000000147947 */ /* 0x000fec0003800000 */
.L_x_6859:
[----:B------:R-:W2:Y:S02]  /*2290*/  LDG.E.64 R4, desc[UR36][R2.64] ;  /* 0x0000002402047981 */ /* 0x000ea4000c1e1b00 */
[----:B--2---:R-:W0:Y:S01]  /*22a0*/  I2F.F64.U64 R4, R4 ;  /* 0x0000000400047312 */ /* 0x004e220000301800 */
[----:B------:R-:W-:Y:S05]  /*22b0*/  BRA `(.L_x_6835) ;  /* 0x0000000000087947 */ /* 0x000fea0003800000 */
.L_x_6858:
[----:B------:R-:W2:Y:S02]  /*22c0*/  LDG.E R2, desc[UR36][R2.64] ;  /* 0x0000002402027981 */ /* 0x000ea4000c1e1900 */
[----:B--2---:R0:W1:Y:S02]  /*22d0*/  I2F.F64.U32 R4, R2 ;  /* 0x0000000200047312 */ /* 0x0040640000201800 */
.L_x_6835:
[----:B0-----:R-:W2:Y:S08]  /*22e0*/  LDC.U8 R2, c[0x0][0x430] ;  /* 0x00010c00ff027b82 */ /* 0x001eb00000000000 */
[----:B------:R-:W1:Y:S01]  /*22f0*/  LDC R3, c[0x0][0x42c] ;  /* 0x00010b00ff037b82 */ /* 0x000e620000000800 */
[----:B--2-4-:R-:W-:-:S04]  /*2300*/  PRMT R0, R2, 0x9910, RZ ;  /* 0x0000991002007816 */ /* 0x014fc800000000ff */
[----:B------:R-:W-:Y:S02]  /*2310*/  ISETP.GT.AND P0, PT, R0, 0x9, PT ;  /* 0x000000090000780c */ /* 0x000fe40003f04270 */
[----:B-1-3-5:R-:W-:-:S11]  /*2320*/  LOP3.LUT R5, R5, 0x80000000, R3, 0xb8, !PT ;  /* 0x8000000005057812 */ /* 0x02afd600078eb803 */
        /* <DEDUP_REMOVED lines=12> */
.L_x_6866:
[----:B------:R-:W0:Y:S02]  /*23f0*/  F2I.S64.F64.TRUNC R4, R4 ;  /* 0x0000000400047311 */ /* 0x000e24000030d900 */
[----:B0-----:R-:W-:-:S05]  /*2400*/  IMAD.MOV.U32 R3, RZ, RZ, R4 ;  /* 0x000000ffff037224 */ /* 0x001fca00078e0004 */
[----:B------:R3:W-:Y:S01]  /*2410*/  STG.E.U8 desc[UR36][R16.64], R3 ;  /* 0x0000000310007986 */ /* 0x0007e2000c101124 */
[----:B------:R-:W-:Y:S05]  /*2420*/  BRA `(.L_x_6868) ;  /* 0x0000000c00f87947 */ /* 0x000fea0003800000 */
.L_x_6865:
        /* <DEDUP_REMOVED lines=9> */
.L_x_6870:
[----:B------:R-:W0:Y:S02]  /*24c0*/  F2I.F64.TRUNC R5, R4 ;  /* 0x0000000400057311 */ /* 0x000e24000030d100 */
[----:B0-----:R1:W-:Y:S01]  /*24d0*/  STG.E desc[UR36][R16.64], R5 ;  /* 0x0000000510007986 */ /* 0x0013e2000c101924 */
[----:B------:R-:W-:Y:S05]  /*24e0*/  BRA `(.L_x_6868) ;  /* 0x0000000c00c87947 */ /* 0x000fea0003800000 */
.L_x_6869:
[----:B------:R-:W0:Y:S02]  /*24f0*/  F2I.F64.TRUNC R5, R4 ;  /* 0x0000000400057311 */ /* 0x000e24000030d100 */
[----:B0-----:R2:W-:Y:S01]  /*2500*/  STG.E.U16 desc[UR36][R16.64], R5 ;  /* 0x0000000510007986 */ /* 0x0015e2000c101524 */
[----:B------:R-:W-:Y:S05]  /*2510*/  BRA `(.L_x_6868) ;  /* 0x0000000c00bc7947 */ /* 0x000fea0003800000 */
.L_x_6864:
        /* <DEDUP_REMOVED lines=13> */
.L_x_6872:
        /* <DEDUP_REMOVED lines=8> */
.L_x_6871:
        /* <DEDUP_REMOVED lines=14> */
.L_x_6874:
        /* <DEDUP_REMOVED lines=9> */
.L_x_6873:
[----:B------:R0:W-:Y:S01]  /*27e0*/  STG.E.64 desc[UR36][R16.64], R4 ;  /* 0x0000000410007986 */ /* 0x0001e2000c101b24 */
[----:B------:R-:W-:Y:S05]  /*27f0*/  BRA `(.L_x_6868) ;  /* 0x0000000c00047947 */ /* 0x000fea0003800000 */
.L_x_6863:
        /* <DEDUP_REMOVED lines=12> */
.L_x_6877:
[----:B------:R-:W-:-:S05]  /*28c0*/  CS2R R6, SRZ ;  /* 0x0000000000067805 */ /* 0x000fca000001ff00 */
[----:B------:R0:W-:Y:S01]  /*28d0*/  STG.E.128 desc[UR36][R16.64], R4 ;  /* 0x0000000410007986 */ /* 0x0001e2000c101d24 */
[----:B------:R-:W-:Y:S05]  /*28e0*/  BRA `(.L_x_6868) ;  /* 0x0000000800c87947 */ /* 0x000fea0003800000 */
.L_x_6876:
        /* <DEDUP_REMOVED lines=25> */
.L_x_6881:
[----:B------:R-:W-:Y:S05]  /*2a80*/  BSYNC B0 ;  /* 0x0000000000007941 */ /* 0x000fea0003800000 */
.L_x_6880:
[----:B------:R-:W-:-:S05]  /*2a90*/  LOP3.LUT R3, R0, R3, RZ, 0xfc, !PT ;  /* 0x0000000300037212 */ /* 0x000fca00078efcff */
[----:B------:R0:W-:Y:S01]  /*2aa0*/  STG.E.U8 desc[UR36][R16.64], R3 ;  /* 0x0000000310007986 */ /* 0x0001e2000c101124 */
[----:B------:R-:W-:Y:S05]  /*2ab0*/  BRA `(.L_x_6868) ;  /* 0x0000000800547947 */ /* 0x000fea0003800000 */
.L_x_6879:
        /* <DEDUP_REMOVED lines=17> */
.L_x_6883:
[----:B------:R-:W-:Y:S01]  /*2bd0*/  IMAD.MOV.U32 R0, RZ, RZ, 0x7f ;  /* 0x0000007fff007424 */ /* 0x000fe200078e00ff */
[----:B------:R-:W-:-:S04]  /*2be0*/  ISETP.GT.U32.AND P0, PT, R2, 0x7f800000, PT ;  /* 0x7f8000000200780c */ /* 0x000fc80003f04070 */
[----:B------:R-:W-:-:S09]  /*2bf0*/  SEL R0, R0, 0x7c, P0 ;  /* 0x0000007c00007807 */ /* 0x000fd20000000000 */
.L_x_6884:
[----:B------:R-:W-:Y:S05]  /*2c00*/  BSYNC B0 ;  /* 0x0000000000007941 */ /* 0x000fea0003800000 */
.L_x_6882:
[----:B------:R-:W-:-:S04]  /*2c10*/  LOP3.LUT R2, R3, 0x80000000, RZ, 0xc0, !PT ;  /* 0x8000000003027812 */ /* 0x000fc800078ec0ff */
[----:B------:R-:W-:-:S04]  /*2c20*/  SHF.R.U32.HI R3, RZ, 0x18, R2 ;  /* 0x00000018ff037819 */ /* 0x000fc80000011602 */
[----:B------:R-:W-:-:S05]  /*2c30*/  LOP3.LUT R3, R0, R3, RZ, 0xfc, !PT ;  /* 0x0000000300037212 */ /* 0x000fca00078efcff */
[----:B------:R0:W-:Y:S01]  /*2c40*/  STG.E.U8 desc[UR36][R16.64], R3 ;  /* 0x0000000310007986 */ /* 0x0001e2000c101124 */
[----:B------:R-:W-:Y:S05]  /*2c50*/  BRA `(.L_x_6868) ;  /* 0x0000000400ec7947 */ /* 0x000fea0003800000 */
.L_x_6878:
        /* <DEDUP_REMOVED lines=8> */
.L_x_6875:
        /* <DEDUP_REMOVED lines=11> */
.L_x_6887:
        /* <DEDUP_REMOVED lines=21> */
.L_x_6890:
[----:B------:R-:W-:-:S04]  /*2ee0*/  LOP3.LUT R2, R3, 0x80000000, RZ, 0xc0, !PT ;  /* 0x8000000003027812 */ /* 0x000fc800078ec0ff */
[----:B------:R-:W-:-:S04]  /*2ef0*/  SHF.R.U32.HI R3, RZ, 0x18, R2 ;  /* 0x00000018ff037819 */ /* 0x000fc80000011602 */
[----:B------:R-:W-:-:S04]  /*2f00*/  LOP3.LUT R0, R0, R3, RZ, 0xfc, !PT ;  /* 0x0000000300007212 */ /* 0x000fc800078efcff */
[----:B------:R-:W-:-:S07]  /*2f10*/  PRMT R8, R0, 0x7610, R8 ;  /* 0x0000761000087816 */ /* 0x000fce0000000008 */
.L_x_6889:
[----:B------:R-:W-:Y:S05]  /*2f20*/  BSYNC B0 ;  /* 0x0000000000007941 */ /* 0x000fea0003800000 */
.L_x_6888:
[----:B------:R0:W-:Y:S01]  /*2f30*/  STG.E.U8 desc[UR36][R16.64], R8 ;  /* 0x0000000810007986 */ /* 0x0001e2000c101124 */
[----:B------:R-:W-:Y:S05]  /*2f40*/  BRA `(.L_x_6868) ;  /* 0x0000000400307947 */ /* 0x000fea0003800000 */
.L_x_6886:
[----:B------:R-:W-:Y:S01]  /*2f50*/  UMOV UR4, 0xf0000000 ;  /* 0xf000000000047882 */ /* 0x000fe20000000000 */
[----:B------:R-:W-:Y:S01]  /*2f60*/  UMOV UR5, 0x380fffff ;  /* 0x380fffff00057882 */ /* 0x000fe20000000000 */
[----:B------:R-:W0:Y:S01]  /*2f70*/  F2F.F32.F64 R3, R4 ;  /* 0x0000000400037310 */ /* 0x000e220000301000 */
[----:B------:R-:W-:Y:S01]  /*2f80*/  DSETP.GEU.AND P0, PT, |R4|, UR4, PT ;  /* 0x0000000404007e2a */ /* 0x000fe2000bf0e200 */
[----:B------:R-:W-:Y:S01]  /*2f90*/  BSSY B0, `(.L_x_6891) ;  /* 0x0000015000007945 */ /* 0x000fe20003800000 */
[----:B------:R-:W-:-:S12]  /*2fa0*/  MOV R8, 0x80 ;  /* 0x0000008000087802 */ /* 0x000fd80000000f00 */
        /* <DEDUP_REMOVED lines=15> */
.L_x_6893:
[----:B------:R-:W-:-:S04]  /*30a0*/  LOP3.LUT R2, R3, 0x80000000, RZ, 0xc0, !PT ;  /* 0x8000000003027812 */ /* 0x000fc800078ec0ff */
[----:B------:R-:W-:-:S04]  /*30b0*/  SHF.R.U32.HI R3, RZ, 0x18, R2 ;  /* 0x00000018ff037819 */ /* 0x000fc80000011602 */
[----:B------:R-:W-:-:S04]  /*30c0*/  LOP3.LUT R0, R0, R3, RZ, 0xfc, !PT ;  /* 0x0000000300007212 */ /* 0x000fc800078efcff */
[----:B------:R-:W-:-:S07]  /*30d0*/  PRMT R8, R0, 0x7610, R8 ;  /* 0x0000761000087816 */ /* 0x000fce0000000008 */
.L_x_6892:
[----:B------:R-:W-:Y:S05]  /*30e0*/  BSYNC B0 ;  /* 0x0000000000007941 */ /* 0x000fea0003800000 */
.L_x_6891:
[----:B------:R0:W-:Y:S01]  /*30f0*/  STG.E.U8 desc[UR36][R16.64], R8 ;  /* 0x0000000810007986 */ /* 0x0001e2000c101124 */
[----:B------:R-:W-:Y:S05]  /*3100*/  BRA `(.L_x_6868) ;  /* 0x0000000000c07947 */ /* 0x000fea0003800000 */
.L_x_6885:
        /* <DEDUP_REMOVED lines=26> */
.L_x_6867:
        /* <DEDUP_REMOVED lines=16> */
.L_x_6896:
[----:B------:R-:W-:Y:S05]  /*33b0*/  BRA `(.L_x_6868) ;  /* 0x0000000000147947 */ /* 0x000fea0003800000 */
.L_x_6895:
[----:B------:R-:W0:Y:S02]  /*33c0*/  F2I.U64.F64.TRUNC R4, R4 ;  /* 0x0000000400047311 */ /* 0x000e24000030d800 */
[----:B0-----:R0:W-:Y:S01]  /*33d0*/  STG.E.64 desc[UR36][R16.64], R4 ;  /* 0x0000000410007986 */ /* 0x0011e2000c101b24 */
[----:B------:R-:W-:Y:S05]  /*33e0*/  BRA `(.L_x_6868) ;  /* 0x0000000000087947 */ /* 0x000fea0003800000 */
.L_x_6894:
[----:B------:R-:W0:Y:S02]  /*33f0*/  F2I.U32.F64.TRUNC R5, R4 ;  /* 0x0000000400057311 */ /* 0x000e24000030d000 */
[----:B0-----:R0:W-:Y:S02]  /*3400*/  STG.E desc[UR36][R16.64], R5 ;  /* 0x0000000510007986 */ /* 0x0011e4000c101924 */
.L_x_6868:
[----:B------:R-:W-:-:S04]  /*3410*/  IMAD R18, R23, 0x200, R18 ;  /* 0x0000020017127824 */ /* 0x000fc800078e0212 */
[----:B------:R-:W-:-:S07]  /*3420*/  VIADD R19, R18, 0x80 ;  /* 0x0000008012137836 */ /* 0x000fce0000000000 */
.L_x_6828:
[----:B------:R-:W-:Y:S05]  /*3430*/  BSYNC B6 ;  /* 0x0000000000067941 */ /* 0x000fea0003800000 */
.L_x_6827:
[----:B------:R-:W-:Y:S01]  /*3440*/  ULDC UR4, c[0x0][0x210] ;  /* 0x0000840000047ab9 */ /* 0x000fe20000000800 */
[----:B------:R-:W-:Y:S01]  /*3450*/  BSSY B6, `(.L_x_6897) ;  /* 0x000033a000067945 */ /* 0x000fe20003800000 */
[----:B------:R-:W-:-:S13]  /*3460*/  ISETP.GE.AND P0, PT, R19, UR4, PT ;  /* 0x0000000413007c0c */ /* 0x000fda000bf06270 */
[----:B------:R-:W-:Y:S05]  /*3470*/  @P0 BRA `(.L_x_6898) ;  /* 0x0000003000dc0947 */ /* 0x000fea0003800000 */
[----:B0-----:R-:W0:Y:S01]  /*3480*/  LDC R6, c[0x0][0x218] ;  /* 0x00008600ff067b82 */ /* 0x001e220000000800 */
[----:B------:R-:W-:Y:S01]  /*3490*/  HFMA2.MMA R0, -RZ, RZ, 0, 0 ;  /* 0x00000000ff007435 */ /* 0x000fe200000001ff */
        /* <DEDUP_REMOVED lines=301> */
.L_x_6899:
        /* <DEDUP_REMOVED lines=21> */
.L_x_6903:
[----:B------:R-:W2:Y:S02]  /*48c0*/  LDG.E.U8 R2, desc[UR36][R2.64] ;  /* 0x0000002402027981 */ /* 0x000ea4000c1e1100 */
[----:B--2---:R0:W1:Y:S01]  /*48d0*/  I2F.F64.U16 R4, R2 ;  /* 0x0000000200047312 */ /* 0x0040620000101800 */
[----:B------:R-:W-:Y:S05]  /*48e0*/  BRA `(.L_x_6905) ;  /* 0x0000000c00707947 */ /* 0x000fea0003800000 */
.L_x_6902:
        /* <DEDUP_REMOVED lines=9> */
.L_x_6907:
[----:B------:R-:W2:Y:S02]  /*4980*/  LDG.E R2, desc[UR36][R2.64] ;  /* 0x0000002402027981 */ /* 0x000ea4000c1e1900 */
[----:B--2---:R0:W1:Y:S01]  /*4990*/  I2F.F64 R4, R2 ;  /* 0x0000000200047312 */ /* 0x0040620000201c00 */
[----:B------:R-:W-:Y:S05]  /*49a0*/  BRA `(.L_x_6905) ;  /* 0x0000000c00407947 */ /* 0x000fea0003800000 */
.L_x_6906:
[----:B------:R-:W2:Y:S02]  /*49b0*/  LDG.E.U16 R2, desc[UR36][R2.64] ;  /* 0x0000002402027981 */ /* 0x000ea4000c1e1500 */
[----:B--2---:R0:W1:Y:S01]  /*49c0*/  I2F.F64.S16 R4, R2 ;  /* 0x0000000200047312 */ /* 0x0040620000101c00 */
[----:B------:R-:W-:Y:S05]  /*49d0*/  BRA `(.L_x_6905) ;  /* 0x0000000c00347947 */ /* 0x000fea0003800000 */
.L_x_6901:
        /* <DEDUP_REMOVED lines=10> */
.L_x_6909:
[----:B------:R-:W2:Y:S02]  /*4a80*/  LDG.E.U16 R0, desc[UR36][R2.64] ;  /* 0x0000002402007981 */ /* 0x000ea4000c1e1500 */
[----:B--2---:R-:W-:-:S05]  /*4a90*/  HADD2.F32 R0, -RZ, R0.H0_H0 ;  /* 0x20000000ff007230 */ /* 0x004fca0000004100 */
[----:B------:R-:W-:-:S04]  /*4aa0*/  FMUL.FTZ R0, R0, 1 ;  /* 0x3f80000000007820 */ /* 0x000fc80000410000 */
[----:B------:R0:W1:Y:S01]  /*4ab0*/  F2F.F64.F32 R4, R0 ;  /* 0x0000000000047310 */ /* 0x0000620000201800 */
[----:B------:R-:W-:Y:S05]  /*4ac0*/  BRA `(.L_x_6905) ;  /* 0x0000000800f87947 */ /* 0x000fea0003800000 */
.L_x_6908:
        /* <DEDUP_REMOVED lines=10> */
.L_x_6911:
[----:B------:R-:W2:Y:S02]  /*4b70*/  LDG.E.U16 R2, desc[UR36][R2.64] ;  /* 0x0000002402027981 */ /* 0x000ea4000c1e1500 */
[----:B--2---:R-:W-:-:S05]  /*4b80*/  HADD2.F32 R0, -RZ, R2.H0_H0 ;  /* 0x20000002ff007230 */ /* 0x004fca0000004100 */
[----:B------:R-:W-:-:S04]  /*4b90*/  FMUL.FTZ R0, R0, 1 ;  /* 0x3f80000000007820 */ /* 0x000fc80000410000 */
[----:B------:R0:W1:Y:S01]  /*4ba0*/  F2F.F64.F32 R4, R0 ;  /* 0x0000000000047310 */ /* 0x0000620000201800 */
[----:B------:R-:W-:Y:S05]  /*4bb0*/  BRA `(.L_x_6905) ;  /* 0x0000000800bc7947 */ /* 0x000fea0003800000 */
.L_x_6910:
[----:B------:R0:W5:Y:S01]  /*4bc0*/  LDG.E.64 R4, desc[UR36][R2.64] ;  /* 0x0000002402047981 */ /* 0x000162000c1e1b00 */
[----:B------:R-:W-:Y:S05]  /*4bd0*/  BRA `(.L_x_6905) ;  /* 0x0000000800b47947 */ /* 0x000fea0003800000 */
.L_x_6900:
        /* <DEDUP_REMOVED lines=13> */
.L_x_6914:
[----:B------:R0:W5:Y:S01]  /*4cb0*/  LDG.E.64 R4, desc[UR36][R2.64] ;  /* 0x0000002402047981 */ /* 0x000162000c1e1b00 */
[----:B------:R-:W-:Y:S05]  /*4cc0*/  BRA `(.L_x_6905) ;  /* 0x0000000800787947 */ /* 0x000fea0003800000 */
.L_x_6913:
        /* <DEDUP_REMOVED lines=28> */
.L_x_6916:
        /* <DEDUP_REMOVED lines=15> */
.L_x_6915:
[----:B------:R-:W2:Y:S02]  /*4f80*/  LDG.E.U16 R0, desc[UR36][R2.64] ;  /* 0x0000002402007981 */ /* 0x000ea4000c1e1500 */
[----:B--2---:R-:W-:-:S05]  /*4f90*/  SHF.L.U32 R0, R0, 0x10, RZ ;  /* 0x0000001000007819 */ /* 0x004fca00000006ff */
[----:B------:R-:W-:-:S04]  /*4fa0*/  FMUL.FTZ R0, R0, 1 ;  /* 0x3f80000000007820 */ /* 0x000fc80000410000 */
[----:B------:R0:W1:Y:S01]  /*4fb0*/  F2F.F64.F32 R4, R0 ;  /* 0x0000000000047310 */ /* 0x0000620000201800 */
[----:B------:R-:W-:Y:S05]  /*4fc0*/  BRA `(.L_x_6905) ;  /* 0x0000000400b87947 */ /* 0x000fea0003800000 */
.L_x_6912:
        /* <DEDUP_REMOVED lines=11> */
.L_x_6919:
        /* <DEDUP_REMOVED lines=21> */
.L_x_6923:
[----:B------:R-:W-:Y:S05]  /*51d0*/  BSYNC B1 ;  /* 0x0000000000017941 */ /* 0x000fea0003800000 */
.L_x_6922:
[----:B------:R-:W-:Y:S01]  /*51e0*/  LEA R3, R0, 0x3b800000, 0x17 ;  /* 0x3b80000000037811 */ /* 0x000fe200078eb8ff */
[----:B------:R-:W-:-:S05]  /*51f0*/  IMAD.SHL.U32 R0, R2, 0x100000, RZ ;  /* 0x0010000002007824 */ /* 0x000fca00078e00ff */
[----:B------:R-:W-:-:S07]  /*5200*/  LOP3.LUT R0, R3, R0, R4, 0xfe, !PT ;  /* 0x0000000003007212 */ /* 0x000fce00078efe04 */
.L_x_6921:
[----:B------:R-:W-:Y:S05]  /*5210*/  BSYNC B0 ;  /* 0x0000000000007941 */ /* 0x000fea0003800000 */
.L_x_6920:
[----:B------:R-:W-:-:S04]  /*5220*/  FMUL.FTZ R0, R0, 1 ;  /* 0x3f80000000007820 */ /* 0x000fc80000410000 */
[----:B------:R2:W3:Y:S01]  /*5230*/  F2F.F64.F32 R4, R0 ;  /* 0x0000000000047310 */ /* 0x0004e20000201800 */
[----:B------:R-:W-:Y:S05]  /*5240*/  BRA `(.L_x_6905) ;  /* 0x0000000400187947 */ /* 0x000fea0003800000 */
.L_x_6918:
        /* <DEDUP_REMOVED lines=21> */
.L_x_6927:
[----:B------:R-:W-:Y:S05]  /*53a0*/  BSYNC B1 ;  /* 0x0000000000017941 */ /* 0x000fea0003800000 */
.L_x_6926:
[----:B------:R-:W-:Y:S01]  /*53b0*/  LEA R3, R0, 0x37800000, 0x17 ;  /* 0x3780000000037811 */ /* 0x000fe200078eb8ff */
[----:B------:R-:W-:-:S05]  /*53c0*/  IMAD.SHL.U32 R0, R2, 0x200000, RZ ;  /* 0x0020000002007824 */ /* 0x000fca00078e00ff */
[----:B------:R-:W-:-:S07]  /*53d0*/  LOP3.LUT R0, R3, R0, R4, 0xfe, !PT ;  /* 0x0000000003007212 */ /* 0x000fce00078efe04 */
.L_x_6925:
[----:B------:R-:W-:Y:S05]  /*53e0*/  BSYNC B0 ;  /* 0x0000000000007941 */ /* 0x000fea0003800000 */
.L_x_6924:
[----:B------:R-:W-:-:S04]  /*53f0*/  FMUL.FTZ R0, R0, 1 ;  /* 0x3f80000000007820 */ /* 0x000fc80000410000 */
[----:B------:R4:W0:Y:S01]  /*5400*/  F2F.F64.F32 R4, R0 ;  /* 0x0000000000047310 */ /* 0x0008220000201800 */
[----:B------:R-:W-:Y:S05]  /*5410*/  BRA `(.L_x_6905) ;  /* 0x0000000000a47947 */ /* 0x000fea0003800000 */
.L_x_6917:
        /* <DEDUP_REMOVED lines=14> */
.L_x_6931:
[----:B------:R-:W-:Y:S05]  /*5500*/  BSYNC B0 ;  /* 0x0000000000007941 */ /* 0x000fea0003800000 */
.L_x_6930:
[----:B------:R-:W-:-:S04]  /*5510*/  FMUL.FTZ R0, R0, 1 ;  /* 0x3f80000000007820 */ /* 0x000fc80000410000 */
[----:B------:R0:W1:Y:S01]  /*5520*/  F2F.F64.F32 R4, R0 ;  /* 0x0000000000047310 */ /* 0x0000620000201800 */
[----:B------:R-:W-:Y:S05]  /*5530*/  BRA `(.L_x_6905) ;  /* 0x00000000005c7947 */ /* 0x000fea0003800000 */
.L_x_6904:
        /* <DEDUP_REMOVED lines=16> */
.L_x_6932:
[----:B------:R-:W-:Y:S01]  /*5640*/  CS2R R4, SRZ ;  /* 0x0000000000047805 */ /* 0x000fe2000001ff00 */
[----:B------:R-:W-:Y:S06]  /*5650*/  BRA `(.L_x_6905) ;  /* 0x0000000000147947 */ /* 0x000fec0003800000 */
.L_x_6929:
[----:B------:R-:W2:Y:S02]  /*5660*/  LDG.E.64 R4, desc[UR36][R2.64] ;  /* 0x0000002402047981 */ /* 0x000ea4000c1e1b00 */
[----:B--2---:R-:W0:Y:S01]  /*5670*/  I2F.F64.U64 R4, R4 ;  /* 0x0000000400047312 */ /* 0x004e220000301800 */
[----:B------:R-:W-:Y:S05]  /*5680*/  BRA `(.L_x_6905) ;  /* 0x0000000000087947 */ /* 0x000fea0003800000 */
.L_x_6928:
[----:B------:R-:W2:Y:S02]  /*5690*/  LDG.E R2, desc[UR36][R2.64] ;  /* 0x0000002402027981 */ /* 0x000ea4000c1e1900 */
[----:B--2---:R0:W1:Y:S02]  /*56a0*/  I2F.F64.U32 R4, R2 ;  /* 0x0000000200047312 */ /* 0x0040640000201800 */
.L_x_6905:
        /* <DEDUP_REMOVED lines=17> */
.L_x_6936:
[----:B------:R-:W0:Y:S02]  /*57c0*/  F2I.S64.F64.TRUNC R4, R4 ;  /* 0x0000000400047311 */ /* 0x000e24000030d900 */
[----:B0-----:R-:W-:-:S05]  /*57d0*/  IMAD.MOV.U32 R3, RZ, RZ, R4 ;  /* 0x000000ffff037224 */ /* 0x001fca00078e0004 */
[----:B------:R0:W-:Y:S01]  /*57e0*/  STG.E.U8 desc[UR36][R16.64], R3 ;  /* 0x0000000310007986 */ /* 0x0001e2000c101124 */
[----:B------:R-:W-:Y:S05]  /*57f0*/  BRA `(.L_x_6938) ;  /* 0x0000000c00f87947 */ /* 0x000fea0003800000 */
.L_x_6935:
        /* <DEDUP_REMOVED lines=9> */
.L_x_6940:
[----:B------:R-:W0:Y:S02]  /*5890*/  F2I.F64.TRUNC R5, R4 ;  /* 0x0000000400057311 */ /* 0x000e24000030d100 */
[----:B0-----:R0:W-:Y:S01]  /*58a0*/  STG.E desc[UR36][R16.64], R5 ;  /* 0x0000000510007986 */ /* 0x0011e2000c101924 */
[----:B------:R-:W-:Y:S05]  /*58b0*/  BRA `(.L_x_6938) ;  /* 0x0000000c00c87947 */ /* 0x000fea0003800000 */
.L_x_6939:
[----:B------:R-:W0:Y:S02]  /*58c0*/  F2I.F64.TRUNC R5, R4 ;  /* 0x0000000400057311 */ /* 0x000e24000030d100 */
[----:B0-----:R0:W-:Y:S01]  /*58d0*/  STG.E.U16 desc[UR36][R16.64], R5 ;  /* 0x0000000510007986 */ /* 0x0011e2000c101524 */
[----:B------:R-:W-:Y:S05]  /*58e0*/  BRA `(.L_x_6938) ;  /* 0x0000000c00bc7947 */ /* 0x000fea0003800000 */
.L_x_6934:
        /* <DEDUP_REMOVED lines=13> */
.L_x_6942:
        /* <DEDUP_REMOVED lines=8> */
.L_x_6941:
        /* <DEDUP_REMOVED lines=14> */
.L_x_6944:
        /* <DEDUP_REMOVED lines=9> */
.L_x_6943:
[----:B------:R0:W-:Y:S01]  /*5bb0*/  STG.E.64 desc[UR36][R16.64], R4 ;  /* 0x0000000410007986 */ /* 0x0001e2000c101b24 */
[----:B------:R-:W-:Y:S05]  /*5bc0*/  BRA `(.L_x_6938) ;  /* 0x0000000c00047947 */ /* 0x000fea0003800000 */
.L_x_6933:
        /* <DEDUP_REMOVED lines=12> */
.L_x_6947:
[----:B------:R-:W-:-:S05]  /*5c90*/  CS2R R6, SRZ ;  /* 0x0000000000067805 */ /* 0x000fca000001ff00 */
[----:B------:R0:W-:Y:S01]  /*5ca0*/  STG.E.128 desc[UR36][R16.64], R4 ;  /* 0x0000000410007986 */ /* 0x0001e2000c101d24 */
[----:B------:R-:W-:Y:S05]  /*5cb0*/  BRA `(.L_x_6938) ;  /* 0x0000000800c87947 */ /* 0x000fea0003800000 */
.L_x_6946:
        /* <DEDUP_REMOVED lines=25> */
.L_x_6951:
[----:B------:R-:W-:Y:S05]  /*5e50*/  BSYNC B0 ;  /* 0x0000000000007941 */ /* 0x000fea0003800000 */
.L_x_6950:
[----:B------:R-:W-:-:S05]  /*5e60*/  LOP3.LUT R3, R0, R3, RZ, 0xfc, !PT ;  /* 0x0000000300037212 */ /* 0x000fca00078efcff */
[----:B------:R0:W-:Y:S01]  /*5e70*/  STG.E.U8 desc[UR36][R16.64], R3 ;  /* 0x0000000310007986 */ /* 0x0001e2000c101124 */
[----:B------:R-:W-:Y:S05]  /*5e80*/  BRA `(.L_x_6938) ;  /* 0x0000000800547947 */ /* 0x000fea0003800000 */
.L_x_6949:
        /* <DEDUP_REMOVED lines=17> */
.L_x_6953:
[----:B------:R-:W-:Y:S01]  /*5fa0*/  IMAD.MOV.U32 R0, RZ, RZ, 0x7f ;  /* 0x0000007fff007424 */ /* 0x000fe200078e00ff */
[----:B------:R-:W-:-:S04]  /*5fb0*/  ISETP.GT.U32.AND P0, PT, R2, 0x7f800000, PT ;  /* 0x7f8000000200780c */ /* 0x000fc80003f04070 */
[----:B------:R-:W-:-:S09]  /*5fc0*/  SEL R0, R0, 0x7c, P0 ;  /* 0x0000007c00007807 */ /* 0x000fd20000000000 */
.L_x_6954:
[----:B------:R-:W-:Y:S05]  /*5fd0*/  BSYNC B0 ;  /* 0x0000000000007941 */ /* 0x000fea0003800000 */
.L_x_6952:
[----:B------:R-:W-:-:S04]  /*5fe0*/  LOP3.LUT R2, R3, 0x80000000, RZ, 0xc0, !PT ;  /* 0x8000000003027812 */ /* 0x000fc800078ec0ff */
[----:B------:R-:W-:-:S04]  /*5ff0*/  SHF.R.U32.HI R3, RZ, 0x18, R2 ;  /* 0x00000018ff037819 */ /* 0x000fc80000011602 */
[----:B------:R-:W-:-:S05]  /*6000*/  LOP3.LUT R3, R0, R3, RZ, 0xfc, !PT ;  /* 0x0000000300037212 */ /* 0x000fca00078efcff */
[----:B------:R0:W-:Y:S01]  /*6010*/  STG.E.U8 desc[UR36][R16.64], R3 ;  /* 0x0000000310007986 */ /* 0x0001e2000c101124 */
[----:B------:R-:W-:Y:S05]  /*6020*/  BRA `(.L_x_6938) ;  /* 0x0000000400ec7947 */ /* 0x000fea0003800000 */
.L_x_6948:
        /* <DEDUP_REMOVED lines=8> */
.L_x_6945:
        /* <DEDUP_REMOVED lines=11> */
.L_x_6957:
        /* <DEDUP_REMOVED lines=21> */
.L_x_6960:
[----:B------:R-:W-:-:S04]  /*62b0*/  LOP3.LUT R2, R3, 0x80000000, RZ, 0xc0, !PT ;  /* 0x8000000003027812 */ /* 0x000fc800078ec0ff */
[----:B------:R-:W-:-:S04]  /*62c0*/  SHF.R.U32.HI R3, RZ, 0x18, R2 ;  /* 0x00000018ff037819 */ /* 0x000fc80000011602 */
[----:B------:R-:W-:-:S04]  /*62d0*/  LOP3.LUT R0, R0, R3, RZ, 0xfc, !PT ;  /* 0x0000000300007212 */ /* 0x000fc800078efcff */
[----:B------:R-:W-:-:S07]  /*62e0*/  PRMT R8, R0, 0x7610, R8 ;  /* 0x0000761000087816 */ /* 0x000fce0000000008 */
.L_x_6959:
[----:B------:R-:W-:Y:S05]  /*62f0*/  BSYNC B0 ;  /* 0x0000000000007941 */ /* 0x000fea0003800000 */
.L_x_6958:
[----:B------:R3:W-:Y:S01]  /*6300*/  STG.E.U8 desc[UR36][R16.64], R8 ;  /* 0x0000000810007986 */ /* 0x0007e2000c101124 */
[----:B------:R-:W-:Y:S05]  /*6310*/  BRA `(.L_x_6938) ;  /* 0x0000000400307947 */ /* 0x000fea0003800000 */
.L_x_6956:
        /* <DEDUP_REMOVED lines=21> */
.L_x_6963:
[----:B------:R-:W-:-:S04]  /*6470*/  LOP3.LUT R2, R3, 0x80000000, RZ, 0xc0, !PT ;  /* 0x8000000003027812 */ /* 0x000fc800078ec0ff */
[----:B------:R-:W-:-:S04]  /*6480*/  SHF.R.U32.HI R3, RZ, 0x18, R2 ;  /* 0x00000018ff037819 */ /* 0x000fc80000011602 */
[----:B------:R-:W-:-:S04]  /*6490*/  LOP3.LUT R0, R0, R3, RZ, 0xfc, !PT ;  /* 0x0000000300007212 */ /* 0x000fc800078efcff */
[----:B------:R-:W-:-:S07]  /*64a0*/  PRMT R8, R0, 0x7610, R8 ;  /* 0x0000761000087816 */ /* 0x000fce0000000008 */
.L_x_6962:
[----:B------:R-:W-:Y:S05]  /*64b0*/  BSYNC B0 ;  /* 0x0000000000007941 */ /* 0x000fea0003800000 */
.L_x_6961:
[----:B------:R0:W-:Y:S01]  /*64c0*/  STG.E.U8 desc[UR36][R16.64], R8 ;  /* 0x0000000810007986 */ /* 0x0001e2000c101124 */
[----:B------:R-:W-:Y:S05]  /*64d0*/  BRA `(.L_x_6938) ;  /* 0x0000000000c07947 */ /* 0x000fea0003800000 */
.L_x_6955:
        /* <DEDUP_REMOVED lines=18> */
[----:B------:R-:W-:Y:S02]  /*6600*/  @P1 ISETP.EQ.U32.AND P2, PT, R0, 0x1, P0 ;  /* 0x000000010000180c */ /* 0x000fe40000742070 */
[----:B------:R-:W-:Y:S02]  /*6610*/  PLOP3.LUT P0, PT, PT, PT, PT, 0x80, 0x0 ;  /* 0x000000000000781c */ /* 0x000fe40003f0f070 */
[----:B------:R-:W-:Y:S02]  /*6620*/  @P1 PLOP3.LUT P0, PT, P2, PT, PT, 0x80, 0x0 ;  /* 0x000000000000181c */ /* 0x000fe4000170f070 */
[----:B------:R-:W-:-:S11]  /*6630*/  @P1 IADD3 R0, R2, 0x1, RZ ;  /* 0x0000000102001810 */ /* 0x000fd60007ffe0ff */
[----:B------:R-:W-:-:S04]  /*6640*/  @!P0 IMAD.MOV R0, RZ, RZ, R2 ;  /* 0x000000ffff008224 */ /* 0x000fc800078e0202 */
[----:B------:R-:W-:-:S05]  /*6650*/  @P1 IMAD.MOV.U32 R3, RZ, RZ, R0 ;  /* 0x000000ffff031224 */ /* 0x000fca00078e0000 */
[----:B------:R1:W-:Y:S01]  /*6660*/  STG.E.U8 desc[UR36][R16.64], R3 ;  /* 0x0000000310007986 */ /* 0x0003e2000c101124 */
[----:B------:R-:W-:Y:S05]  /*6670*/  BRA `(.L_x_6938) ;  /* 0x0000000000587947 */ /* 0x000fea0003800000 */
.L_x_6937:
        /* <DEDUP_REMOVED lines=16> */
.L_x_6966:
[----:B------:R-:W-:Y:S05]  /*6780*/  BRA `(.L_x_6938) ;  /* 0x0000000000147947 */ /* 0x000fea0003800000 */
.L_x_6965:
[----:B------:R-:W0:Y:S02]  /*6790*/  F2I.U64.F64.TRUNC R4, R4 ;  /* 0x0000000400047311 */ /* 0x000e24000030d800 */
[----:B0-----:R2:W-:Y:S01]  /*67a0*/  STG.E.64 desc[UR36][R16.64], R4 ;  /* 0x0000000410007986 */ /* 0x0015e2000c101b24 */
[----:B------:R-:W-:Y:S05]  /*67b0*/  BRA `(.L_x_6938) ;  /* 0x0000000000087947 */ /* 0x000fea0003800000 */
.L_x_6964:
[----:B------:R-:W0:Y:S02]  /*67c0*/  F2I.U32.F64.TRUNC R5, R4 ;  /* 0x0000000400057311 */ /* 0x000e24000030d000 */
[----:B0-----:R0:W-:Y:S02]  /*67d0*/  STG.E desc[UR36][R16.64], R5 ;  /* 0x0000000510007986 */ /* 0x0011e4000c101924 */
.L_x_6938:
[----:B------:R-:W-:-:S07]  /*67e0*/  VIADD R19, R19, 0x80 ;  /* 0x0000008013137836 */ /* 0x000fce0000000000 */
.L_x_6898:
[----:B------:R-:W-:Y:S05]  /*67f0*/  BSYNC B6 ;  /* 0x0000000000067941 */ /* 0x000fea0003800000 */
.L_x_6897:
        /* <DEDUP_REMOVED lines=301> */
[----:B------:R-:W-:-:S04]  /*7ad0*/  SHF.R.U32.HI R2, RZ, UR5, R2 ;  /* 0x00000005ff027c19 */ /* 0x000fc80008011602 */
[----:B------:R-:W-:-:S05]  /*7ae0*/  IADD3 R3, -R2, RZ, RZ ;  /* 0x000000ff02037210 */ /* 0x000fca0007ffe1ff */
[----:B------:R-:W-:Y:S01]  /*7af0*/  IMAD R5, R3, UR4, R5 ;  /* 0x0000000403057c24 */ /* 0x000fe2000f8e0205 */
[----:B------:R-:W-:-:S03]  /*7b00*/  ULDC.64 UR4, c[0x0][0x408] ;  /* 0x0001020000047ab9 */ /* 0x000fc60000000a00 */
[C---:B------:R-:W-:Y:S02]  /*7b10*/  IMAD R16, R5.reuse, UR4, R16 ;  /* 0x0000000405107c24 */ /* 0x040fe4000f8e0210 */
[----:B------:R-:W-:-:S07]  /*7b20*/  IMAD R0, R5, UR5, R0 ;  /* 0x0000000505007c24 */ /* 0x000fce000f8e0200 */
.L_x_6969:
        /* <DEDUP_REMOVED lines=21> */
.L_x_6973:
[----:B------:R-:W2:Y:S02]  /*7c80*/  LDG.E.U8 R2, desc[UR36][R2.64] ;  /* 0x0000002402027981 */ /* 0x000ea4000c1e1100 */
[----:B--2---:R0:W1:Y:S01]  /*7c90*/  I2F.F64.U16 R4, R2 ;  /* 0x0000000200047312 */ /* 0x0040620000101800 */
[----:B------:R-:W-:Y:S05]  /*7ca0*/  BRA `(.L_x_6975) ;  /* 0x0000000c00707947 */ /* 0x000fea0003800000 */
.L_x_6972:
        /* <DEDUP_REMOVED lines=9> */
.L_x_6977:
[----:B------:R-:W2:Y:S02]  /*7d40*/  LDG.E R2, desc[UR36][R2.64] ;  /* 0x0000002402027981 */ /* 0x000ea4000c1e1900 */
[----:B--2---:R0:W1:Y:S01]  /*7d50*/  I2F.F64 R4, R2 ;  /* 0x0000000200047312 */ /* 0x0040620000201c00 */
[----:B------:R-:W-:Y:S05]  /*7d60*/  BRA `(.L_x_6975) ;  /* 0x0000000c00407947 */ /* 0x000fea0003800000 */
.L_x_6976:
[----:B------:R-:W2:Y:S02]  /*7d70*/  LDG.E.U16 R2, desc[UR36][R2.64] ;  /* 0x0000002402027981 */ /* 0x000ea4000c1e1500 */
[----:B--2---:R0:W1:Y:S01]  /*7d80*/  I2F.F64.S16 R4, R2 ;  /* 0x0000000200047312 */ /* 0x0040620000101c00 */
[----:B------:R-:W-:Y:S05]  /*7d90*/  BRA `(.L_x_6975) ;  /* 0x0000000c00347947 */ /* 0x000fea0003800000 */
.L_x_6971:
        /* <DEDUP_REMOVED lines=10> */
.L_x_6979:
[----:B------:R-:W2:Y:S02]  /*7e40*/  LDG.E.U16 R0, desc[UR36][R2.64] ;  /* 0x0000002402007981 */ /* 0x000ea4000c1e1500 */
[----:B--2---:R-:W-:-:S05]  /*7e50*/  HADD2.F32 R0, -RZ, R0.H0_H0 ;  /* 0x20000000ff007230 */ /* 0x004fca0000004100 */
[----:B------:R-:W-:-:S04]  /*7e60*/  FMUL.FTZ R0, R0, 1 ;  /* 0x3f80000000007820 */ /* 0x000fc80000410000 */
[----:B------:R0:W1:Y:S01]  /*7e70*/  F2F.F64.F32 R4, R0 ;  /* 0x0000000000047310 */ /* 0x0000620000201800 */
[----:B------:R-:W-:Y:S05]  /*7e80*/  BRA `(.L_x_6975) ;  /* 0x0000000800f87947 */ /* 0x000fea0003800000 */
.L_x_6978:
        /* <DEDUP_REMOVED lines=10> */
.L_x_6981:
[----:B------:R-:W2:Y:S02]  /*7f30*/  LDG.E.U16 R2, desc[UR36][R2.64] ;  /* 0x0000002402027981 */ /* 0x000ea4000c1e1500 */
[----:B--2---:R-:W-:-:S05]  /*7f40*/  HADD2.F32 R0, -RZ, R2.H0_H0 ;  /* 0x20000002ff007230 */ /* 0x004fca0000004100 */
[----:B------:R-:W-:-:S04]  /*7f50*/  FMUL.FTZ R0, R0, 1 ;  /* 0x3f80000000007820 */ /* 0x000fc80000410000 */
[----:B------:R0:W1:Y:S01]  /*7f60*/  F2F.F64.F32 R4, R0 ;  /* 0x0000000000047310 */ /* 0x0000620000201800 */
[----:B------:R-:W-:Y:S05]  /*7f70*/  BRA `(.L_x_6975) ;  /* 0x0000000800bc7947 */ /* 0x000fea0003800000 */
.L_x_6980:
[----:B------:R0:W5:Y:S01]  /*7f80*/  LDG.E.64 R4, desc[UR36][R2.64] ;  /* 0x0000002402047981 */ /* 0x000162000c1e1b00 */
[----:B------:R-:W-:Y:S05]  /*7f90*/  BRA `(.L_x_6975) ;  /* 0x0000000800b47947 */ /* 0x000fea0003800000 */
.L_x_6970:
        /* <DEDUP_REMOVED lines=13> */
.L_x_6984:
[----:B------:R0:W5:Y:S01]  /*8070*/  LDG.E.64 R4, desc[UR36][R2.64] ;  /* 0x0000002402047981 */ /* 0x000162000c1e1b00 */
[----:B------:R-:W-:Y:S05]  /*8080*/  BRA `(.L_x_6975) ;  /* 0x0000000800787947 */ /* 0x000fea0003800000 */
.L_x_6983:
        /* <DEDUP_REMOVED lines=28> */
.L_x_6986:
        /* <DEDUP_REMOVED lines=15> */
.L_x_6985:
[----:B------:R-:W2:Y:S02]  /*8340*/  LDG.E.U16 R0, desc[UR36][R2.64] ;  /* 0x0000002402007981 */ /* 0x000ea4000c1e1500 */
[----:B--2---:R-:W-:-:S04]  /*8350*/  IMAD.U32 R0, R0, 0x10000, RZ ;  /* 0x0001000000007824 */ /* 0x004fc800078e00ff */
[----:B------:R-:W-:-:S04]  /*8360*/  FMUL.FTZ R0, R0, 1 ;  /* 0x3f80000000007820 */ /* 0x000fc80000410000 */
[----:B------:R0:W1:Y:S01]  /*8370*/  F2F.F64.F32 R4, R0 ;  /* 0x0000000000047310 */ /* 0x0000620000201800 */
[----:B------:R-:W-:Y:S05]  /*8380*/  BRA `(.L_x_6975) ;  /* 0x0000000400b87947 */ /* 0x000fea0003800000 */
.L_x_6982:
        /* <DEDUP_REMOVED lines=11> */
.L_x_6989:
        /* <DEDUP_REMOVED lines=21> */
.L_x_6993:
[----:B------:R-:W-:Y:S05]  /*8590*/  BSYNC B1 ;  /* 0x0000000000017941 */ /* 0x000fea0003800000 */
.L_x_6992:
[----:B------:R-:W-:Y:S01]  /*85a0*/  LEA R3, R0, 0x3b800000, 0x17 ;  /* 0x3b80000000037811 */ /* 0x000fe200078eb8ff */
[----:B------:R-:W-:-:S05]  /*85b0*/  IMAD.SHL.U32 R0, R2, 0x100000, RZ ;  /* 0x0010000002007824 */ /* 0x000fca00078e00ff */
[----:B------:R-:W-:-:S07]  /*85c0*/  LOP3.LUT R0, R3, R0, R4, 0xfe, !PT ;  /* 0x0000000003007212 */ /* 0x000fce00078efe04 */
.L_x_6991:
[----:B------:R-:W-:Y:S05]  /*85d0*/  BSYNC B0 ;  /* 0x0000000000007941 */ /* 0x000fea0003800000 */
.L_x_6990:
[----:B------:R-:W-:-:S04]  /*85e0*/  FMUL.FTZ R0, R0, 1 ;  /* 0x3f80000000007820 */ /* 0x000fc80000410000 */
[----:B------:R2:W3:Y:S01]  /*85f0*/  F2F.F64.F32 R4, R0 ;  /* 0x0000000000047310 */ /* 0x0004e20000201800 */
[----:B------:R-:W-:Y:S05]  /*8600*/  BRA `(.L_x_6975) ;  /* 0x0000000400187947 */ /* 0x000fea0003800000 */
.L_x_6988:
        /* <DEDUP_REMOVED lines=21> */
.L_x_6997:
[----:B------:R-:W-:Y:S05]  /*8760*/  BSYNC B1 ;  /* 0x0000000000017941 */ /* 0x000fea0003800000 */
.L_x_6996:
[----:B------:R-:W-:Y:S01]  /*8770*/  LEA R3, R0, 0x37800000, 0x17 ;  /* 0x3780000000037811 */ /* 0x000fe200078eb8ff */
[----:B------:R-:W-:-:S05]  /*8780*/  IMAD.SHL.U32 R0, R2, 0x200000, RZ ;  /* 0x0020000002007824 */ /* 0x000fca00078e00ff */
[----:B------:R-:W-:-:S07]  /*8790*/  LOP3.LUT R0, R3, R0, R4, 0xfe, !PT ;  /* 0x0000000003007212 */ /* 0x000fce00078efe04 */
.L_x_6995:
[----:B------:R-:W-:Y:S05]  /*87a0*/  BSYNC B0 ;  /* 0x0000000000007941 */ /* 0x000fea0003800000 */
.L_x_6994:
[----:B------:R-:W-:-:S04]  /*87b0*/  FMUL.FTZ R0, R0, 1 ;  /* 0x3f80000000007820 */ /* 0x000fc80000410000 */
[----:B------:R4:W0:Y:S01]  /*87c0*/  F2F.F64.F32 R4, R0 ;  /* 0x0000000000047310 */ /* 0x0008220000201800 */
[----:B------:R-:W-:Y:S05]  /*87d0*/  BRA `(.L_x_6975) ;  /* 0x0000000000a47947 */ /* 0x000fea0003800000 */
.L_x_6987:
        /* <DEDUP_REMOVED lines=14> */
.L_x_7001:
[----:B------:R-:W-:Y:S05]  /*88c0*/  BSYNC B0 ;  /* 0x0000000000007941 */ /* 0x000fea0003800000 */
.L_x_7000:
[----:B------:R-:W-:-:S04]  /*88d0*/  FMUL.FTZ R0, R0, 1 ;  /* 0x3f80000000007820 */ /* 0x000fc80000410000 */
[----:B------:R0:W1:Y:S01]  /*88e0*/  F2F.F64.F32 R4, R0 ;  /* 0x0000000000047310 */ /* 0x0000620000201800 */
[----:B------:R-:W-:Y:S05]  /*88f0*/  BRA `(.L_x_6975) ;  /* 0x00000000005c7947 */ /* 0x000fea0003800000 */
.L_x_6974:
        /* <DEDUP_REMOVED lines=16> */
.L_x_7002:
[----:B------:R-:W-:Y:S01]  /*8a00*/  CS2R R4, SRZ ;  /* 0x0000000000047805 */ /* 0x000fe2000001ff00 */
[----:B------:R-:W-:Y:S06]  /*8a10*/  BRA `(.L_x_6975) ;  /* 0x0000000000147947 */ /* 0x000fec0003800000 */
.L_x_6999:
[----:B------:R-:W2:Y:S02]  /*8a20*/  LDG.E.64 R4, desc[UR36][R2.64] ;  /* 0x0000002402047981 */ /* 0x000ea4000c1e1b00 */
[----:B--2---:R-:W0:Y:S01]  /*8a30*/  I2F.F64.U64 R4, R4 ;  /* 0x0000000400047312 */ /* 0x004e220000301800 */
[----:B------:R-:W-:Y:S05]  /*8a40*/  BRA `(.L_x_6975) ;  /* 0x0000000000087947 */ /* 0x000fea0003800000 */
.L_x_6998:
[----:B------:R-:W2:Y:S02]  /*8a50*/  LDG.E R2, desc[UR36][R2.64] ;  /* 0x0000002402027981 */ /* 0x000ea4000c1e1900 */
[----:B--2---:R0:W1:Y:S02]  /*8a60*/  I2F.F64.U32 R4, R2 ;  /* 0x0000000200047312 */ /* 0x0040640000201800 */
.L_x_6975:
        /* <DEDUP_REMOVED lines=17> */
.L_x_7006:
[----:B------:R-:W0:Y:S02]  /*8b80*/  F2I.S64.F64.TRUNC R4, R4 ;  /* 0x0000000400047311 */ /* 0x000e24000030d900 */
[----:B0-----:R-:W-:-:S05]  /*8b90*/  IMAD.MOV.U32 R3, RZ, RZ, R4 ;  /* 0x000000ffff037224 */ /* 0x001fca00078e0004 */
[----:B------:R3:W-:Y:S01]  /*8ba0*/  STG.E.U8 desc[UR36][R16.64], R3 ;  /* 0x0000000310007986 */ /* 0x0007e2000c101124 */
[----:B------:R-:W-:Y:S05]  /*8bb0*/  BRA `(.L_x_7008) ;  /* 0x0000000c00f87947 */ /* 0x000fea0003800000 */
.L_x_7005:
        /* <DEDUP_REMOVED lines=9> */
.L_x_7010:
[----:B------:R-:W0:Y:S02]  /*8c50*/  F2I.F64.TRUNC R5, R4 ;  /* 0x0000000400057311 */ /* 0x000e24000030d100 */
[----:B0-----:R2:W-:Y:S01]  /*8c60*/  STG.E desc[UR36][R16.64], R5 ;  /* 0x0000000510007986 */ /* 0x0015e2000c101924 */
[----:B------:R-:W-:Y:S05]  /*8c70*/  BRA `(.L_x_7008) ;  /* 0x0000000c00c87947 */ /* 0x000fea0003800000 */
.L_x_7009:
[----:B------:R-:W0:Y:S02]  /*8c80*/  F2I.F64.TRUNC R5, R4 ;  /* 0x0000000400057311 */ /* 0x000e24000030d100 */
[----:B0-----:R0:W-:Y:S01]  /*8c90*/  STG.E.U16 desc[UR36][R16.64], R5 ;  /* 0x0000000510007986 */ /* 0x0011e2000c101524 */
[----:B------:R-:W-:Y:S05]  /*8ca0*/  BRA `(.L_x_7008) ;  /* 0x0000000c00bc7947 */ /* 0x000fea0003800000 */
.L_x_7004:
        /* <DEDUP_REMOVED lines=13> */
.L_x_7012:
        /* <DEDUP_REMOVED lines=8> */
.L_x_7011:
        /* <DEDUP_REMOVED lines=14> */
.L_x_7014:
        /* <DEDUP_REMOVED lines=9> */
.L_x_7013:
[----:B------:R0:W-:Y:S01]  /*8f70*/  STG.E.64 desc[UR36][R16.64], R4 ;  /* 0x0000000410007986 */ /* 0x0001e2000c101b24 */
[----:B------:R-:W-:Y:S05]  /*8f80*/  BRA `(.L_x_7008) ;  /* 0x0000000c00047947 */ /* 0x000fea0003800000 */
.L_x_7003:
        /* <DEDUP_REMOVED lines=12> */
.L_x_7017:
[----:B------:R-:W-:-:S05]  /*9050*/  CS2R R6, SRZ ;  /* 0x0000000000067805 */ /* 0x000fca000001ff00 */
[----:B------:R0:W-:Y:S01]  /*9060*/  STG.E.128 desc[UR36][R16.64], R4 ;  /* 0x0000000410007986 */ /* 0x0001e2000c101d24 */
[----:B------:R-:W-:Y:S05]  /*9070*/  BRA `(.L_x_7008) ;  /* 0x0000000800c87947 */ /* 0x000fea0003800000 */
.L_x_7016:
        /* <DEDUP_REMOVED lines=25> */
.L_x_7021:
[----:B------:R-:W-:Y:S05]  /*9210*/  BSYNC B0 ;  /* 0x0000000000007941 */ /* 0x000fea0003800000 */
.L_x_7020:
[----:B------:R-:W-:-:S05]  /*9220*/  LOP3.LUT R3, R0, R3, RZ, 0xfc, !PT ;  /* 0x0000000300037212 */ /* 0x000fca00078efcff */
[----:B------:R0:W-:Y:S01]  /*9230*/  STG.E.U8 desc[UR36][R16.64], R3 ;  /* 0x0000000310007986 */ /* 0x0001e2000c101124 */
[----:B------:R-:W-:Y:S05]  /*9240*/  BRA `(.L_x_7008) ;  /* 0x0000000800547947 */ /* 0x000fea0003800000 */
.L_x_7019:
        /* <DEDUP_REMOVED lines=17> */
.L_x_7023:
[----:B------:R-:W-:Y:S01]  /*9360*/  IMAD.MOV.U32 R0, RZ, RZ, 0x7f ;  /* 0x0000007fff007424 */ /* 0x000fe200078e00ff */
[----:B------:R-:W-:-:S04]  /*9370*/  ISETP.GT.U32.AND P0, PT, R2, 0x7f800000, PT ;  /* 0x7f8000000200780c */ /* 0x000fc80003f04070 */
[----:B------:R-:W-:-:S09]  /*9380*/  SEL R0, R0, 0x7c, P0 ;  /* 0x0000007c00007807 */ /* 0x000fd20000000000 */
.L_x_7024:
[----:B------:R-:W-:Y:S05]  /*9390*/  BSYNC B0 ;  /* 0x0000000000007941 */ /* 0x000fea0003800000 */
.L_x_7022:
[----:B------:R-:W-:-:S04]  /*93a0*/  LOP3.LUT R2, R3, 0x80000000, RZ, 0xc0, !PT ;  /* 0x8000000003027812 */ /* 0x000fc800078ec0ff */
[----:B------:R-:W-:-:S04]  /*93b0*/  SHF.R.U32.HI R3, RZ, 0x18, R2 ;  /* 0x00000018ff037819 */ /* 0x000fc80000011602 */
[----:B------:R-:W-:-:S05]  /*93c0*/  LOP3.LUT R3, R0, R3, RZ, 0xfc, !PT ;  /* 0x0000000300037212 */ /* 0x000fca00078efcff */
[----:B------:R0:W-:Y:S01]  /*93d0*/  STG.E.U8 desc[UR36][R16.64], R3 ;  /* 0x0000000310007986 */ /* 0x0001e2000c101124 */
[----:B------:R-:W-:Y:S05]  /*93e0*/  BRA `(.L_x_7008) ;  /* 0x0000000400ec7947 */ /* 0x000fea0003800000 */
.L_x_7018:
        /* <DEDUP_REMOVED lines=8> */
.L_x_7015:
        /* <DEDUP_REMOVED lines=11> */
.L_x_7027:
        /* <DEDUP_REMOVED lines=21> */
.L_x_7030:
[----:B------:R-:W-:-:S04]  /*9670*/  LOP3.LUT R2, R3, 0x80000000, RZ, 0xc0, !PT ;  /* 0x8000000003027812 */ /* 0x000fc800078ec0ff */
[----:B------:R-:W-:-:S04]  /*9680*/  SHF.R.U32.HI R3, RZ, 0x18, R2 ;  /* 0x00000018ff037819 */ /* 0x000fc80000011602 */
[----:B------:R-:W-:-:S04]  /*9690*/  LOP3.LUT R0, R0, R3, RZ, 0xfc, !PT ;  /* 0x0000000300007212 */ /* 0x000fc800078efcff */
[----:B------:R-:W-:-:S07]  /*96a0*/  PRMT R8, R0, 0x7610, R8 ;  /* 0x0000761000087816 */ /* 0x000fce0000000008 */
.L_x_7029:
[----:B------:R-:W-:Y:S05]  /*96b0*/  BSYNC B0 ;  /* 0x0000000000007941 */ /* 0x000fea0003800000 */
.L_x_7028:
[----:B------:R0:W-:Y:S01]  /*96c0*/  STG.E.U8 desc[UR36][R16.64], R8 ;  /* 0x0000000810007986 */ /* 0x0001e2000c101124 */
[----:B------:R-:W-:Y:S05]  /*96d0*/  BRA `(.L_x_7008) ;  /* 0x0000000400307947 */ /* 0x000fea0003800000 */
.L_x_7026:
        /* <DEDUP_REMOVED lines=21> */
.L_x_7033:
[----:B------:R-:W-:-:S04]  /*9830*/  LOP3.LUT R2, R3, 0x80000000, RZ, 0xc0, !PT ;  /* 0x8000000003027812 */ /* 0x000fc800078ec0ff */
[----:B------:R-:W-:-:S04]  /*9840*/  SHF.R.U32.HI R3, RZ, 0x18, R2 ;  /* 0x00000018ff037819 */ /* 0x000fc80000011602 */
[----:B------:R-:W-:-:S04]  /*9850*/  LOP3.LUT R0, R0, R3, RZ, 0xfc, !PT ;  /* 0x0000000300007212 */ /* 0x000fc800078efcff */
[----:B------:R-:W-:-:S07]  /*9860*/  PRMT R8, R0, 0x7610, R8 ;  /* 0x0000761000087816 */ /* 0x000fce0000000008 */
.L_x_7032:
[----:B------:R-:W-:Y:S05]  /*9870*/  BSYNC B0 ;  /* 0x0000000000007941 */ /* 0x000fea0003800000 */
.L_x_7031:
[----:B------:R0:W-:Y:S01]  /*9880*/  STG.E.U8 desc[UR36][R16.64], R8 ;  /* 0x0000000810007986 */ /* 0x0001e2000c101124 */
[----:B------:R-:W-:Y:S05]  /*9890*/  BRA `(.L_x_7008) ;  /* 0x0000000000c07947 */ /* 0x000fea0003800000 */
.L_x_7025:
        /* <DEDUP_REMOVED lines=22> */
[----:B------:R-:W-:-:S05]  /*9a00*/  @!P0 IMAD.MOV R0, RZ, RZ, R2 ;  /* 0x000000ffff008224 */ /* 0x000fca00078e0202 */
[----:B------:R-:W-:-:S05]  /*9a10*/  @P1 MOV R3, R0 ;  /* 0x0000000000031202 */ /* 0x000fca0000000f00 */
[----:B------:R0:W-:Y:S01]  /*9a20*/  STG.E.U8 desc[UR36][R16.64], R3 ;  /* 0x0000000310007986 */ /* 0x0001e2000c101124 */
[----:B------:R-:W-:Y:S05]  /*9a30*/  BRA `(.L_x_7008) ;  /* 0x0000000000587947 */ /* 0x000fea0003800000 */
.L_x_7007:
        /* <DEDUP_REMOVED lines=16> */
.L_x_7036:
[----:B------:R-:W-:Y:S05]  /*9b40*/  BRA `(.L_x_7008) ;  /* 0x0000000000147947 */ /* 0x000fea0003800000 */
.L_x_7035:
[----:B------:R-:W0:Y:S02]  /*9b50*/  F2I.U64.F64.TRUNC R4, R4 ;  /* 0x0000000400047311 */ /* 0x000e24000030d800 */
[----:B0-----:R0:W-:Y:S01]  /*9b60*/  STG.E.64 desc[UR36][R16.64], R4 ;  /* 0x0000000410007986 */ /* 0x0011e2000c101b24 */
[----:B------:R-:W-:Y:S05]  /*9b70*/  BRA `(.L_x_7008) ;  /* 0x0000000000087947 */ /* 0x000fea0003800000 */
.L_x_7034:
[----:B------:R-:W0:Y:S02]  /*9b80*/  F2I.U32.F64.TRUNC R5, R4 ;  /* 0x0000000400057311 */ /* 0x000e24000030d000 */
[----:B0-----:R0:W-:Y:S02]  /*9b90*/  STG.E desc[UR36][R16.64], R5 ;  /* 0x0000000510007986 */ /* 0x0011e4000c101924 */
.L_x_7008:
[----:B------:R-:W-:-:S07]  /*9ba0*/  VIADD R19, R19, 0x80 ;  /* 0x0000008013137836 */ /* 0x000fce0000000000 */
.L_x_6968:
[----:B------:R-:W-:Y:S05]  /*9bb0*/  BSYNC B6 ;  /* 0x0000000000067941 */ /* 0x000fea0003800000 */
.L_x_6967:
        /* <DEDUP_REMOVED lines=306> */
.L_x_7037:
        /* <DEDUP_REMOVED lines=21> */
.L_x_7041:
[----:B------:R-:W2:Y:S02]  /*b030*/  LDG.E.U8 R2, desc[UR36][R2.64] ;  /* 0x0000002402027981 */ /* 0x000ea4000c1e1100 */
[----:B--2---:R0:W1:Y:S01]  /*b040*/  I2F.F64.U16 R4, R2 ;  /* 0x0000000200047312 */ /* 0x0040620000101800 */
[----:B------:R-:W-:Y:S05]  /*b050*/  BRA `(.L_x_7043) ;  /* 0x0000000c00707947 */ /* 0x000fea0003800000 */
.L_x_7040:
[----:B------:R-:W-:-:S13]  /*b060*/  ISETP.NE.AND P0, PT, R4, 0x2, PT ;  /* 0x000000020400780c */ /* 0x000fda0003f05270 */
[----:B------:R-:W-:Y:S05]  /*b070*/  @!P0 BRA `(.L_x_7044) ;  /* 0x0000000000288947 */ /* 0x000fea0003800000 */
[----:B------:R-:W-:-:S13]  /*b080*/  ISETP.NE.AND P0, PT, R4, 0x3, PT ;  /* 0x000000030400780c */ /* 0x000fda0003f05270 */
[----:B------:R-:W-:Y:S05]  /*b090*/  @!P0 BRA `(.L_x_7045) ;  /* 0x0000000000148947 */ /* 0x000fea0003800000 */
[----:B------:R-:W-:-:S13]  /*b0a0*/  ISETP.NE.AND P0, PT, R4, 0x4, PT ;  /* 0x000000040400780c */ /* 0x000fda0003f05270 */
[----:B------:R-:W-:Y:S05]  /*b0b0*/  @P0 BRA `(.L_x_7042) ;  /* 0x0000000800fc0947 */ /* 0x000fea0003800000 */
[----:B------:R-:W2:Y:S02]  /*b0c0*/  LDG.E.64 R4, desc[UR36][R2.64] ;  /* 0x0000002402047981 */ /* 0x000ea4000c1e1b00 */
[----:B--2---:R-:W2:Y:S01]  /*b0d0*/  I2F.F64.S64 R4, R4 ;  /* 0x0000000400047312 */ /* 0x004ea20000301c00 */
[----:B------:R-:W-:Y:S05]  /*b0e0*/  BRA `(.L_x_7043) ;  /* 0x0000000c004c7947 */ /* 0x000fea0003800000 */
.L_x_7045:
[----:B------:R-:W2:Y:S02]  /*b0f0*/  LDG.E R2, desc[UR36][R2.64] ;  /* 0x0000002402027981 */ /* 0x000ea4000c1e1900 */
[----:B--2---:R3:W4:Y:S01]  /*b100*/  I2F.F64 R4, R2 ;  /* 0x0000000200047312 */ /* 0x0047220000201c00 */
[----:B------:R-:W-:Y:S05]  /*b110*/  BRA `(.L_x_7043) ;  /* 0x0000000c00407947 */ /* 0x000fea0003800000 */
.L_x_7044:
[----:B------:R-:W2:Y:S02]  /*b120*/  LDG.E.U16 R2, desc[UR36][R2.64] ;  /* 0x0000002402027981 */ /* 0x000ea4000c1e1500 */
[----:B--2---:R0:W1:Y:S01]  /*b130*/  I2F.F64.S16 R4, R2 ;  /* 0x0000000200047312 */ /* 0x0040620000101c00 */
[----:B------:R-:W-:Y:S05]  /*b140*/  BRA `(.L_x_7043) ;  /* 0x0000000c00347947 */ /* 0x000fea0003800000 */
.L_x_7039:
        /* <DEDUP_REMOVED lines=10> */
.L_x_7047:
[----:B------:R-:W2:Y:S02]  /*b1f0*/  LDG.E.U16 R0, desc[UR36][R2.64] ;  /* 0x0000002402007981 */ /* 0x000ea4000c1e1500 */
[----:B--2---:R-:W-:-:S05]  /*b200*/  HADD2.F32 R0, -RZ, R0.H0_H0 ;  /* 0x20000000ff007230 */ /* 0x004fca0000004100 */
[----:B------:R-:W-:-:S04]  /*b210*/  FMUL.FTZ R0, R0, 1 ;  /* 0x3f80000000007820 */ /* 0x000fc80000410000 */
[----:B------:R0:W1:Y:S01]  /*b220*/  F2F.F64.F32 R4, R0 ;  /* 0x0000000000047310 */ /* 0x0000620000201800 */
[----:B------:R-:W-:Y:S05]  /*b230*/  BRA `(.L_x_7043) ;  /* 0x0000000800f87947 */ /* 0x000fea0003800000 */
.L_x_7046:
        /* <DEDUP_REMOVED lines=10> */
.L_x_7049:
[----:B------:R-:W2:Y:S02]  /*b2e0*/  LDG.E.U16 R2, desc[UR36][R2.64] ;  /* 0x0000002402027981 */ /* 0x000ea4000c1e1500 */
[----:B--2---:R-:W-:-:S05]  /*b2f0*/  HADD2.F32 R0, -RZ, R2.H0_H0 ;  /* 0x20000002ff007230 */ /* 0x004fca0000004100 */
[----:B------:R-:W-:-:S04]  /*b300*/  FMUL.FTZ R0, R0, 1 ;  /* 0x3f80000000007820 */ /* 0x000fc80000410000 */
[----:B------:R0:W1:Y:S01]  /*b310*/  F2F.F64.F32 R4, R0 ;  /* 0x0000000000047310 */ /* 0x0000620000201800 */
[----:B------:R-:W-:Y:S05]  /*b320*/  BRA `(.L_x_7043) ;  /* 0x0000000800bc7947 */ /* 0x000fea0003800000 */
.L_x_7048:
[----:B------:R0:W5:Y:S01]  /*b330*/  LDG.E.64 R4, desc[UR36][R2.64] ;  /* 0x0000002402047981 */ /* 0x000162000c1e1b00 */
[----:B------:R-:W-:Y:S05]  /*b340*/  BRA `(.L_x_7043) ;  /* 0x0000000800b47947 */ /* 0x000fea0003800000 */
.L_x_7038:
        /* <DEDUP_REMOVED lines=13> */
.L_x_7052:
[----:B------:R0:W5:Y:S01]  /*b420*/  LDG.E.64 R4, desc[UR36][R2.64] ;  /* 0x0000002402047981 */ /* 0x000162000c1e1b00 */
[----:B------:R-:W-:Y:S05]  /*b430*/  BRA `(.L_x_7043) ;  /* 0x0000000800787947 */ /* 0x000fea0003800000 */
.L_x_7051:
        /* <DEDUP_REMOVED lines=28> */
.L_x_7054:
        /* <DEDUP_REMOVED lines=15> */
.L_x_7053:
[----:B------:R-:W2:Y:S02]  /*b6f0*/  LDG.E.U16 R0, desc[UR36][R2.64] ;  /* 0x0000002402007981 */ /* 0x000ea4000c1e1500 */
[----:B--2---:R-:W-:-:S05]  /*b700*/  SHF.L.U32 R0, R0, 0x10, RZ ;  /* 0x0000001000007819 */ /* 0x004fca00000006ff */
[----:B------:R-:W-:-:S04]  /*b710*/  FMUL.FTZ R0, R0, 1 ;  /* 0x3f80000000007820 */ /* 0x000fc80000410000 */
[----:B------:R0:W1:Y:S01]  /*b720*/  F2F.F64.F32 R4, R0 ;  /* 0x0000000000047310 */ /* 0x0000620000201800 */
[----:B------:R-:W-:Y:S05]  /*b730*/  BRA `(.L_x_7043) ;  /* 0x0000000400b87947 */ /* 0x000fea0003800000 */
.L_x_7050:
        /* <DEDUP_REMOVED lines=11> */
.L_x_7057:
        /* <DEDUP_REMOVED lines=21> */
.L_x_7061:
[----:B------:R-:W-:Y:S05]  /*b940*/  BSYNC B1 ;  /* 0x0000000000017941 */ /* 0x000fea0003800000 */
.L_x_7060:
[----:B------:R-:W-:Y:S01]  /*b950*/  LEA R3, R0, 0x3b800000, 0x17 ;  /* 0x3b80000000037811 */ /* 0x000fe200078eb8ff */
[----:B------:R-:W-:-:S05]  /*b960*/  IMAD.SHL.U32 R0, R2, 0x100000, RZ ;  /* 0x0010000002007824 */ /* 0x000fca00078e00ff */
[----:B------:R-:W-:-:S07]  /*b970*/  LOP3.LUT R0, R3, R0, R4, 0xfe, !PT ;  /* 0x0000000003007212 */ /* 0x000fce00078efe04 */
.L_x_7059:
[----:B------:R-:W-:Y:S05]  /*b980*/  BSYNC B0 ;  /* 0x0000000000007941 */ /* 0x000fea0003800000 */
.L_x_7058:
[----:B------:R-:W-:-:S04]  /*b990*/  FMUL.FTZ R0, R0, 1 ;  /* 0x3f80000000007820 */ /* 0x000fc80000410000 */
[----:B------:R0:W1:Y:S01]  /*b9a0*/  F2F.F64.F32 R4, R0 ;  /* 0x0000000000047310 */ /* 0x0000620000201800 */
[----:B------:R-:W-:Y:S05]  /*b9b0*/  BRA `(.L_x_7043) ;  /* 0x0000000400187947 */ /* 0x000fea0003800000 */
.L_x_7056:
        /* <DEDUP_REMOVED lines=21> */
.L_x_7065:
[----:B------:R-:W-:Y:S05]  /*bb10*/  BSYNC B1 ;  /* 0x0000000000017941 */ /* 0x000fea0003800000 */
.L_x_7064:
[----:B------:R-:W-:Y:S01]  /*bb20*/  LEA R3, R0, 0x37800000, 0x17 ;  /* 0x3780000000037811 */ /* 0x000fe200078eb8ff */
[----:B------:R-:W-:-:S05]  /*bb30*/  IMAD.SHL.U32 R0, R2, 0x200000, RZ ;  /* 0x0020000002007824 */ /* 0x000fca00078e00ff */
[----:B------:R-:W-:-:S07]  /*bb40*/  LOP3.LUT R0, R3, R0, R4, 0xfe, !PT ;  /* 0x0000000003007212 */ /* 0x000fce00078efe04 */
.L_x_7063:
[----:B------:R-:W-:Y:S05]  /*bb50*/  BSYNC B0 ;  /* 0x0000000000007941 */ /* 0x000fea0003800000 */
.L_x_7062:
[----:B------:R-:W-:-:S04]  /*bb60*/  FMUL.FTZ R0, R0, 1 ;  /* 0x3f80000000007820 */ /* 0x000fc80000410000 */
[----:B------:R0:W1:Y:S01]  /*bb70*/  F2F.F64.F32 R4, R0 ;  /* 0x0000000000047310 */ /* 0x0000620000201800 */
[----:B------:R-:W-:Y:S05]  /*bb80*/  BRA `(.L_x_7043) ;  /* 0x0000000000a47947 */ /* 0x000fea0003800000 */
.L_x_7055:
        /* <DEDUP_REMOVED lines=14> */
.L_x_7069:
[----:B------:R-:W-:Y:S05]  /*bc70*/  BSYNC B0 ;  /* 0x0000000000007941 */ /* 0x000fea0003800000 */
.L_x_7068:
[----:B------:R-:W-:-:S04]  /*bc80*/  FMUL.FTZ R0, R0, 1 ;  /* 0x3f80000000007820 */ /* 0x000fc80000410000 */
[----:B------:R0:W1:Y:S01]  /*bc90*/  F2F.F64.F32 R4, R0 ;  /* 0x0000000000047310 */ /* 0x0000620000201800 */
[----:B------:R-:W-:Y:S05]  /*bca0*/  BRA `(.L_x_7043) ;  /* 0x00000000005c7947 */ /* 0x000fea0003800000 */
.L_x_7042:
[----:B------:R-:W-:Y:S01]  /*bcb0*/  MOV R0, 0x0 ;  /* 0x0000000000007802 */ /* 0x000fe20000000f00 */
[----:B------:R-:W-:Y:S01]  /*bcc0*/  ULDC.64 UR4, c[0x4][0x128] ;  /* 0x01004a0000047ab9 */ /* 0x000fe20000000a00 */
[----:B------:R-:W-:Y:S01]  /*bcd0*/  ULDC.64 UR6, c[0x4][0x8] ;  /* 0x0100020000067ab9 */ /* 0x000fe20000000a00 */
[----:B------:R-:W-:Y:S01]  /*bce0*/  IMAD.U32 R4, RZ, RZ, UR4 ;  /* 0x00000004ff047e24 */ /* 0x000fe2000f8e00ff */
[----:B------:R0:W1:Y:S01]  /*bcf0*/  LDC.64 R2, c[0x4][R0] ;  /* 0x0100000000027b82 */ /* 0x0000620000000a00 */
[----:B------:R-:W-:Y:S01]  /*bd00*/  MOV R5, UR5 ;  /* 0x0000000500057c02 */ /* 0x000fe20008000f00 */
        /* <DEDUP_REMOVED lines=10> */
.L_x_7070:
[----:B------:R-:W-:Y:S01]  /*bdb0*/  CS2R R4, SRZ ;  /* 0x0000000000047805 */ /* 0x000fe2000001ff00 */
[----:B------:R-:W-:Y:S06]  /*bdc0*/  BRA `(.L_x_7043) ;  /* 0x0000000000147947 */ /* 0x000fec0003800000 */
.L_x_7067:
[----:B------:R-:W2:Y:S02]  /*bdd0*/  LDG.E.64 R4, desc[UR36][R2.64] ;  /* 0x0000002402047981 */ /* 0x000ea4000c1e1b00 */
[----:B--2---:R-:W0:Y:S01]  /*bde0*/  I2F.F64.U64 R4, R4 ;  /* 0x0000000400047312 */ /* 0x004e220000301800 */
[----:B------:R-:W-:Y:S05]  /*bdf0*/  BRA `(.L_x_7043) ;  /* 0x0000000000087947 */ /* 0x000fea0003800000 */
.L_x_7066:
[----:B------:R-:W2:Y:S02]  /*be00*/  LDG.E R2, desc[UR36][R2.64] ;  /* 0x0000002402027981 */ /* 0x000ea4000c1e1900 */
[----:B--2---:R0:W1:Y:S02]  /*be10*/  I2F.F64.U32 R4, R2 ;  /* 0x0000000200047312 */ /* 0x0040640000201800 */
.L_x_7043:
[----:B0--3--:R-:W0:Y:S08]  /*be20*/  LDC.U8 R2, c[0x0][0x430] ;  /* 0x00010c00ff027b82 */ /* 0x009e300000000000 */
[----:B------:R-:W1:Y:S01]  /*be30*/  LDC R3, c[0x0][0x42c] ;  /* 0x00010b00ff037b82 */ /* 0x000e620000000800 */
[----:B0-----:R-:W-:-:S04]  /*be40*/  PRMT R0, R2, 0x9910, RZ ;  /* 0x0000991002007816 */ /* 0x001fc800000000ff */
[----:B------:R-:W-:Y:S02]  /*be50*/  ISETP.GT.AND P0, PT, R0, 0x9, PT ;  /* 0x000000090000780c */ /* 0x000fe40003f04270 */
[----:B-12-45:R-:W-:-:S11]  /*be60*/  LOP3.LUT R5, R5, 0x80000000, R3, 0xb8, !PT ;  /* 0x8000000005057812 */ /* 0x036fd600078eb803 */
        /* <DEDUP_REMOVED lines=12> */
.L_x_7074:
[----:B------:R-:W0:Y:S02]  /*bf30*/  F2I.S64.F64.TRUNC R4, R4 ;  /* 0x0000000400047311 */ /* 0x000e24000030d900 */
[----:B0-----:R-:W-:-:S05]  /*bf40*/  IMAD.MOV.U32 R3, RZ, RZ, R4 ;  /* 0x000000ffff037224 */ /* 0x001fca00078e0004 */
[----:B------:R-:W-:Y:S01]  /*bf50*/  STG.E.U8 desc[UR36][R16.64], R3 ;  /* 0x0000000310007986 */ /* 0x000fe2000c101124 */
[----:B------:R-:W-:Y:S05]  /*bf60*/  EXIT ;  /* 0x000000000000794d */ /* 0x000fea0003800000 */
.L_x_7073:
        /* <DEDUP_REMOVED lines=9> */
.L_x_7077:
[----:B------:R-:W0:Y:S02]  /*c000*/  F2I.F64.TRUNC R5, R4 ;  /* 0x0000000400057311 */ /* 0x000e24000030d100 */
[----:B0-----:R-:W-:Y:S01]  /*c010*/  STG.E desc[UR36][R16.64], R5 ;  /* 0x0000000510007986 */ /* 0x001fe2000c101924 */
[----:B------:R-:W-:Y:S05]  /*c020*/  EXIT ;  /* 0x000000000000794d */ /* 0x000fea0003800000 */
.L_x_7076:
[----:B------:R-:W0:Y:S02]  /*c030*/  F2I.F64.TRUNC R5, R4 ;  /* 0x0000000400057311 */ /* 0x000e24000030d100 */
[----:B0-----:R-:W-:Y:S01]  /*c040*/  STG.E.U16 desc[UR36][R16.64], R5 ;  /* 0x0000000510007986 */ /* 0x001fe2000c101524 */
[----:B------:R-:W-:Y:S05]  /*c050*/  EXIT ;  /* 0x000000000000794d */ /* 0x000fea0003800000 */
.L_x_7072:
        /* <DEDUP_REMOVED lines=13> */
.L_x_7079:
        /* <DEDUP_REMOVED lines=8> */
.L_x_7078:
        /* <DEDUP_REMOVED lines=14> */
.L_x_7081:
        /* <DEDUP_REMOVED lines=9> */
.L_x_7080:
[----:B------:R-:W-:Y:S01]  /*c320*/  STG.E.64 desc[UR36][R16.64], R4 ;  /* 0x0000000410007986 */ /* 0x000fe2000c101b24 */
[----:B------:R-:W-:Y:S05]  /*c330*/  EXIT ;  /* 0x000000000000794d */ /* 0x000fea0003800000 */
.L_x_7071:
        /* <DEDUP_REMOVED lines=12> */
.L_x_7084:
[----:B------:R-:W-:-:S05]  /*c400*/  CS2R R6, SRZ ;  /* 0x0000000000067805 */ /* 0x000fca000001ff00 */
[----:B------:R-:W-:Y:S01]  /*c410*/  STG.E.128 desc[UR36][R16.64], R4 ;  /* 0x0000000410007986 */ /* 0x000fe2000c101d24 */
[----:B------:R-:W-:Y:S05]  /*c420*/  EXIT ;  /* 0x000000000000794d */ /* 0x000fea0003800000 */
.L_x_7083:
        /* <DEDUP_REMOVED lines=25> */
.L_x_7088:
[----:B------:R-:W-:Y:S05]  /*c5c0*/  BSYNC B0 ;  /* 0x0000000000007941 */ /* 0x000fea0003800000 */
.L_x_7087:
[----:B------:R-:W-:-:S05]  /*c5d0*/  LOP3.LUT R3, R0, R3, RZ, 0xfc, !PT ;  /* 0x0000000300037212 */ /* 0x000fca00078efcff */
[----:B------:R-:W-:Y:S01]  /*c5e0*/  STG.E.U8 desc[UR36][R16.64], R3 ;  /* 0x0000000310007986 */ /* 0x000fe2000c101124 */
[----:B------:R-:W-:Y:S05]  /*c5f0*/  EXIT ;  /* 0x000000000000794d */ /* 0x000fea0003800000 */
.L_x_7086:
        /* <DEDUP_REMOVED lines=17> */
.L_x_7090:
[----:B------:R-:W-:Y:S01]  /*c710*/  IMAD.MOV.U32 R0, RZ, RZ, 0x7f ;  /* 0x0000007fff007424 */ /* 0x000fe200078e00ff */
[----:B------:R-:W-:-:S04]  /*c720*/  ISETP.GT.U32.AND P0, PT, R2, 0x7f800000, PT ;  /* 0x7f8000000200780c */ /* 0x000fc80003f04070 */
[----:B------:R-:W-:-:S09]  /*c730*/  SEL R0, R0, 0x7c, P0 ;  /* 0x0000007c00007807 */ /* 0x000fd20000000000 */
.L_x_7091:
[----:B------:R-:W-:Y:S05]  /*c740*/  BSYNC B0 ;  /* 0x0000000000007941 */ /* 0x000fea0003800000 */
.L_x_7089:
[----:B------:R-:W-:-:S04]  /*c750*/  LOP3.LUT R2, R3, 0x80000000, RZ, 0xc0, !PT ;  /* 0x8000000003027812 */ /* 0x000fc800078ec0ff */
[----:B------:R-:W-:-:S04]  /*c760*/  SHF.R.U32.HI R3, RZ, 0x18, R2 ;  /* 0x00000018ff037819 */ /* 0x000fc80000011602 */
[----:B------:R-:W-:-:S05]  /*c770*/  LOP3.LUT R3, R0, R3, RZ, 0xfc, !PT ;  /* 0x0000000300037212 */ /* 0x000fca00078efcff */
[----:B------:R-:W-:Y:S01]  /*c780*/  STG.E.U8 desc[UR36][R16.64], R3 ;  /* 0x0000000310007986 */ /* 0x000fe2000c101124 */
[----:B------:R-:W-:Y:S05]  /*c790*/  EXIT ;  /* 0x000000000000794d */ /* 0x000fea0003800000 */
.L_x_7085:
        /* <DEDUP_REMOVED lines=8> */
.L_x_7082:
        /* <DEDUP_REMOVED lines=11> */
.L_x_7094:
        /* <DEDUP_REMOVED lines=21> */
.L_x_7097:
[----:B------:R-:W-:-:S04]  /*ca20*/  LOP3.LUT R2, R3, 0x80000000, RZ, 0xc0, !PT ;  /* 0x8000000003027812 */ /* 0x000fc800078ec0ff */
[----:B------:R-:W-:-:S04]  /*ca30*/  SHF.R.U32.HI R3, RZ, 0x18, R2 ;  /* 0x00000018ff037819 */ /* 0x000fc80000011602 */
[----:B------:R-:W-:-:S04]  /*ca40*/  LOP3.LUT R0, R0, R3, RZ, 0xfc, !PT ;  /* 0x0000000300007212 */ /* 0x000fc800078efcff */
[----:B------:R-:W-:-:S07]  /*ca50*/  PRMT R8, R0, 0x7610, R8 ;  /* 0x0000761000087816 */ /* 0x000fce0000000008 */
.L_x_7096:
[----:B------:R-:W-:Y:S05]  /*ca60*/  BSYNC B0 ;  /* 0x0000000000007941 */ /* 0x000fea0003800000 */
.L_x_7095:
[----:B------:R-:W-:Y:S01]  /*ca70*/  STG.E.U8 desc[UR36][R16.64], R8 ;  /* 0x0000000810007986 */ /* 0x000fe2000c101124 */
[----:B------:R-:W-:Y:S05]  /*ca80*/  EXIT ;  /* 0x000000000000794d */ /* 0x000fea0003800000 */
.L_x_7093:
        /* <DEDUP_REMOVED lines=21> */
.L_x_7100:
[----:B------:R-:W-:-:S04]  /*cbe0*/  LOP3.LUT R2, R3, 0x80000000, RZ, 0xc0, !PT ;  /* 0x8000000003027812 */ /* 0x000fc800078ec0ff */
[----:B------:R-:W-:-:S04]  /*cbf0*/  SHF.R.U32.HI R3, RZ, 0x18, R2 ;  /* 0x00000018ff037819 */ /* 0x000fc80000011602 */
[----:B------:R-:W-:-:S04]  /*cc00*/  LOP3.LUT R0, R0, R3, RZ, 0xfc, !PT ;  /* 0x0000000300007212 */ /* 0x000fc800078efcff */
[----:B------:R-:W-:-:S07]  /*cc10*/  PRMT R8, R0, 0x7610, R8 ;  /* 0x0000761000087816 */ /* 0x000fce0000000008 */
.L_x_7099:
[----:B------:R-:W-:Y:S05]  /*cc20*/  BSYNC B0 ;  /* 0x0000000000007941 */ /* 0x000fea0003800000 */
.L_x_7098:
[----:B------:R-:W-:Y:S01]  /*cc30*/  STG.E.U8 desc[UR36][R16.64], R8 ;  /* 0x0000000810007986 */ /* 0x000fe2000c101124 */
[----:B------:R-:W-:Y:S05]  /*cc40*/  EXIT ;  /* 0x000000000000794d */ /* 0x000fea0003800000 */
.L_x_7092:
        /* <DEDUP_REMOVED lines=26> */
.L_x_7075:
        /* <DEDUP_REMOVED lines=16> */
.L_x_7103:
[----:B------:R-:W-:Y:S05]  /*cef0*/  EXIT ;  /* 0x000000000000794d */ /* 0x000fea0003800000 */
.L_x_7102:
[----:B------:R-:W0:Y:S02]  /*cf00*/  F2I.U64.F64.TRUNC R4, R4 ;  /* 0x0000000400047311 */ /* 0x000e24000030d800 */
[----:B0-----:R-:W-:Y:S01]  /*cf10*/  STG.E.64 desc[UR36][R16.64], R4 ;  /* 0x0000000410007986 */ /* 0x001fe2000c101b24 */
[----:B------:R-:W-:Y:S05]  /*cf20*/  EXIT ;  /* 0x000000000000794d */ /* 0x000fea0003800000 */
.L_x_7101:
[----:B------:R-:W0:Y:S02]  /*cf30*/  F2I.U32.F64.TRUNC R5, R4 ;  /* 0x0000000400057311 */ /* 0x000e24000030d000 */
[----:B0-----:R-:W-:Y:S01]  /*cf40*/  STG.E desc[UR36][R16.64], R5 ;  /* 0x0000000510007986 */ /* 0x001fe2000c101924 */
[----:B------:R-:W-:Y:S05]  /*cf50*/  EXIT ;  /* 0x000000000000794d */ /* 0x000fea0003800000 */
.L_x_7104:
        /* <DEDUP_REMOVED lines=10> */
.L_x_8079:


//--------------------- .text._ZN2at6native27unrolled_elementwise_kernelINS0_13BUnaryFunctorIdddZZZNS0_20copysign_kernel_cudaERNS_18TensorIteratorBaseEENKUlvE_clEvENKUlvE_clEvEUlddE_EESt5arrayIPcLm2EELi4E23TrivialOffsetCalculatorILi1EjESD_NS0_6memory12LoadWithCastILi1EEENSE_13StoreWithCastILi1EEEEEviT_T0_T2_T3_T4_T5_ --------------------------
	.section	.text._ZN2at6native27unrolled_elementwise_kernelINS0_13BUnaryFunctorIdddZZZNS0_20copysign_kernel_cudaERNS_18TensorIteratorBaseEENKUlvE_clEvENKUlvE_clEvEUlddE_EESt5arrayIPcLm2EELi4E23TrivialOffsetCalculatorILi1EjESD_NS0_6memory12LoadWithCastILi1EEENSE_13StoreWithCastILi1EEEEEviT_T0_T2_T3_T4_T5_,"ax",@progbits
	.align	128
        .global         _ZN2at6native27unrolled_elementwise_kernelINS0_13BUnaryFunctorIdddZZZNS0_20copysign_kernel_cudaERNS_18TensorIteratorBaseEENKUlvE_clEvENKUlvE_clEvEUlddE_EESt5arrayIPcLm2EELi4E23TrivialOffsetCalculatorILi1EjESD_NS0_6memory12LoadWithCastILi1EEENSE_13StoreWithCastILi1EEEEEviT_T0_T2_T3_T4_T5_
        .type           _ZN2at6native27unrolled_elementwise_kernelINS0_13BUnaryFunctorIdddZZZNS0_20copysign_kernel_cudaERNS_18TensorIteratorBaseEENKUlvE_clEvENKUlvE_clEvEUlddE_EESt5arrayIPcLm2EELi4E23TrivialOffsetCalculatorILi1EjESD_NS0_6memory12LoadWithCastILi1EEENSE_13StoreWithCastILi1EEEEEviT_T0_T2_T3_T4_T5_,@function
        .size           _ZN2at6native27unrolled_elementwise_kernelINS0_13BUnaryFunctorIdddZZZNS0_20copysign_kernel_cudaERNS_18TensorIteratorBaseEENKUlvE_clEvENKUlvE_clEvEUlddE_EESt5arrayIPcLm2EELi4E23TrivialOffsetCalculatorILi1EjESD_NS0_6memory12LoadWithCastILi1EEENSE_13StoreWithCastILi1EEEEEviT_T0_T2_T3_T4_T5_,(.L_x_8080 - _ZN2at6native27unrolled_elementwise_kernelINS0_13BUnaryFunctorIdddZZZNS0_20copysign_kernel_cudaERNS_18TensorIteratorBaseEENKUlvE_clEvENKUlvE_clEvEUlddE_EESt5arrayIPcLm2EELi4E23TrivialOffsetCalculatorILi1EjESD_NS0_6memory12LoadWithCastILi1EEENSE_13StoreWithCastILi1EEEEEviT_T0_T2_T3_T4_T5_)
        .other          _ZN2at6native27unrolled_elementwise_kernelINS0_13BUnaryFunctorIdddZZZNS0_20copysign_kernel_cudaERNS_18TensorIteratorBaseEENKUlvE_clEvENKUlvE_clEvEUlddE_EESt5arrayIPcLm2EELi4E23TrivialOffsetCalculatorILi1EjESD_NS0_6memory12LoadWithCastILi1EEENSE_13StoreWithCastILi1EEEEEviT_T0_T2_T3_T4_T5_,@"STO_CUDA_ENTRY STV_DEFAULT"
_ZN2at6native27unrolled_elementwise_kernelINS0_13BUnaryFunctorIdddZZZNS0_20copysign_kernel_cudaERNS_18TensorIteratorBaseEENKUlvE_clEvENKUlvE_clEvEUlddE_EESt5arrayIPcLm2EELi4E23TrivialOffsetCalculatorILi1EjESD_NS0_6memory12LoadWithCastILi1EEENSE_13StoreWithCastILi1EEEEEviT_T0_T2_T3_T4_T5_:
.text._ZN2at6native27unrolled_elementwise_kernelINS0_13BUnaryFunctorIdddZZZNS0_20copysign_kernel_cudaERNS_18TensorIteratorBaseEENKUlvE_clEvENKUlvE_clEvEUlddE_EESt5arrayIPcLm2EELi4E23TrivialOffsetCalculatorILi1EjESD_NS0_6memory12LoadWithCastILi1EEENSE_13StoreWithCastILi1EEEEEviT_T0_T2_T3_T4_T5_:
[----:B------:R-:W0:Y:S01]  /*0000*/  LDC R1, c[0x0][0x28] ;  /* 0x00000a00ff017b82 */ /* 0x000e220000000800 */
[----:B------:R-:W1:Y:S07]  /*0010*/  S2R R18, SR_CTAID.X ;  /* 0x0000000000127919 */ /* 0x000e6e0000002500 */
[----:B------:R-:W1:Y:S01]  /*0020*/  LDC R19, c[0x0][0x210] ;  /* 0x00008400ff137b82 */ /* 0x000e620000000800 */
[----:B------:R-:W-:Y:S01]  /*0030*/  ULDC.64 UR36, c[0x0][0x208] ;  /* 0x0000820000247ab9 */ /* 0x000fe20000000a00 */
[----:B------:R-:W-:Y:S01]  /*0040*/  BSSY B6, `(.L_x_7105) ;  /* 0x00000fe000067945 */ /* 0x000fe20003800000 */
[----:B------:R-:W2:Y:S01]  /*0050*/  S2R R22, SR_TID.X ;  /* 0x0000000000167919 */ /* 0x000ea20000002100 */
[----:B------:R-:W-:-:S02]  /*0060*/  CS2R R28, SRZ ;  /* 0x00000000001c7805 */ /* 0x000fc4000001ff00 */
[----:B------:R-:W-:Y:S02]  /*0070*/  CS2R R26, SRZ ;  /* 0x00000000001a7805 */ /* 0x000fe4000001ff00 */
        /* <DEDUP_REMOVED lines=24> */
.L_x_7110:
[----:B------:R-:W2:Y:S02]  /*0200*/  LDG.E.U8 R4, desc[UR36][R4.64] ;  /* 0x0000002404047981 */ /* 0x000ea4000c1e1100 */
[----:B--2---:R0:W1:Y:S01]  /*0210*/  I2F.F64.U16 R26, R4 ;  /* 0x00000004001a7312 */ /* 0x0040620000101800 */
[----:B------:R-:W-:Y:S05]  /*0220*/  BRA `(.L_x_7112) ;  /* 0x0000000c00747947 */ /* 0x000fea0003800000 */
.L_x_7109:
        /* <DEDUP_REMOVED lines=9> */
.L_x_7114:
[----:B------:R-:W2:Y:S02]  /*02c0*/  LDG.E R4, desc[UR36][R4.64] ;  /* 0x0000002404047981 */ /* 0x000ea4000c1e1900 */
[----:B--2---:R1:W2:Y:S01]  /*02d0*/  I2F.F64 R26, R4 ;  /* 0x00000004001a7312 */ /* 0x0042a20000201c00 */
[----:B------:R-:W-:Y:S05]  /*02e0*/  BRA `(.L_x_7112) ;  /* 0x0000000c00447947 */ /* 0x000fea0003800000 */
.L_x_7113:
[----:B------:R-:W2:Y:S02]  /*02f0*/  LDG.E.U16 R4, desc[UR36][R4.64] ;  /* 0x0000002404047981 */ /* 0x000ea4000c1e1500 */
[----:B--2---:R3:W4:Y:S01]  /*0300*/  I2F.F64.S16 R26, R4 ;  /* 0x00000004001a7312 */ /* 0x0047220000101c00 */
[----:B------:R-:W-:Y:S05]  /*0310*/  BRA `(.L_x_7112) ;  /* 0x0000000c00387947 */ /* 0x000fea0003800000 */
.L_x_7108:
        /* <DEDUP_REMOVED lines=10> */
.L_x_7116:
[----:B------:R-:W2:Y:S02]  /*03c0*/  LDG.E.U16 R0, desc[UR36][R4.64] ;  /* 0x0000002404007981 */ /* 0x000ea4000c1e1500 */
[----:B--2---:R-:W-:-:S05]  /*03d0*/  HADD2.F32 R0, -RZ, R0.H0_H0 ;  /* 0x20000000ff007230 */ /* 0x004fca0000004100 */
[----:B------:R-:W-:-:S04]  /*03e0*/  FMUL.FTZ R0, R0, 1 ;  /* 0x3f80000000007820 */ /* 0x000fc80000410000 */
[----:B------:R0:W1:Y:S01]  /*03f0*/  F2F.F64.F32 R26, R0 ;  /* 0x00000000001a7310 */ /* 0x0000620000201800 */
[----:B------:R-:W-:Y:S05]  /*0400*/  BRA `(.L_x_7112) ;  /* 0x0000000800fc7947 */ /* 0x000fea0003800000 */
.L_x_7115:
        /* <DEDUP_REMOVED lines=10> */
.L_x_7118:
[----:B------:R-:W2:Y:S02]  /*04b0*/  LDG.E.U16 R4, desc[UR36][R4.64] ;  /* 0x0000002404047981 */ /* 0x000ea4000c1e1500 */
[----:B--2---:R-:W-:-:S05]  /*04c0*/  HADD2.F32 R0, -RZ, R4.H0_H0 ;  /* 0x20000004ff007230 */ /* 0x004fca0000004100 */
[----:B------:R-:W-:-:S04]  /*04d0*/  FMUL.FTZ R0, R0, 1 ;  /* 0x3f80000000007820 */ /* 0x000fc80000410000 */
[----:B------:R0:W1:Y:S01]  /*04e0*/  F2F.F64.F32 R26, R0 ;  /* 0x00000000001a7310 */ /* 0x0000620000201800 */
[----:B------:R-:W-:Y:S05]  /*04f0*/  BRA `(.L_x_7112) ;  /* 0x0000000800c07947 */ /* 0x000fea0003800000 */
.L_x_7117:
[----:B------:R0:W5:Y:S01]  /*0500*/  LDG.E.64 R26, desc[UR36][R4.64] ;  /* 0x00000024041a7981 */ /* 0x000162000c1e1b00 */
[----:B------:R-:W-:Y:S05]  /*0510*/  BRA `(.L_x_7112) ;  /* 0x0000000800b87947 */ /* 0x000fea0003800000 */
.L_x_7107:
        /* <DEDUP_REMOVED lines=13> */
.L_x_7121:
[----:B------:R0:W5:Y:S01]  /*05f0*/  LDG.E.64 R26, desc[UR36][R4.64] ;  /* 0x00000024041a7981 */ /* 0x000162000c1e1b00 */
[----:B------:R-:W-:Y:S05]  /*0600*/  BRA `(.L_x_7112) ;  /* 0x00000008007c7947 */ /* 0x000fea0003800000 */
.L_x_7120:
        /* <DEDUP_REMOVED lines=28> */
.L_x_7123:
        /* <DEDUP_REMOVED lines=14> */
[----:B------:R0:W1:Y:S01]  /*08b0*/  F2F.F64.F32 R26, R0 ;  /* 0x00000000001a7310 */ /* 0x0000620000201800 */
[----:B------:R-:W-:Y:S05]  /*08c0*/  BRA `(.L_x_7112) ;  /* 0x0000000400cc7947 */ /* 0x000fea0003800000 */
.L_x_7122:
[----:B------:R-:W2:Y:S02]  /*08d0*/  LDG.E.U16 R0, desc[UR36][R4.64] ;  /* 0x0000002404007981 */ /* 0x000ea4000c1e1500 */
[----:B--2---:R-:W-:-:S04]  /*08e0*/  IMAD.U32 R0, R0, 0x10000, RZ ;  /* 0x0001000000007824 */ /* 0x004fc800078e00ff */
[----:B------:R-:W-:-:S04]  /*08f0*/  FMUL.FTZ R0, R0, 1 ;  /* 0x3f80000000007820 */ /* 0x000fc80000410000 */
[----:B------:R0:W1:Y:S01]  /*0900*/  F2F.F64.F32 R26, R0 ;  /* 0x00000000001a7310 */ /* 0x0000620000201800 */
[----:B------:R-:W-:Y:S05]  /*0910*/  BRA `(.L_x_7112) ;  /* 0x0000000400b87947 */ /* 0x000fea0003800000 */
.L_x_7119:
        /* <DEDUP_REMOVED lines=11> */
.L_x_7126:
        /* <DEDUP_REMOVED lines=21> */
.L_x_7130:
[----:B------:R-:W-:Y:S05]  /*0b20*/  BSYNC B1 ;  /* 0x0000000000017941 */ /* 0x000fea0003800000 */
.L_x_7129:
[----:B------:R-:W-:Y:S01]  /*0b30*/  LEA R5, R0, 0x3b800000, 0x17 ;  /* 0x3b80000000057811 */ /* 0x000fe200078eb8ff */
[----:B------:R-:W-:-:S05]  /*0b40*/  IMAD.SHL.U32 R0, R3, 0x100000, RZ ;  /* 0x0010000003007824 */ /* 0x000fca00078e00ff */
[----:B------:R-:W-:-:S07]  /*0b50*/  LOP3.LUT R0, R5, R0, R6, 0xfe, !PT ;  /* 0x0000000005007212 */ /* 0x000fce00078efe06 */
.L_x_7128:
[----:B------:R-:W-:Y:S05]  /*0b60*/  BSYNC B0 ;  /* 0x0000000000007941 */ /* 0x000fea0003800000 */
.L_x_7127:
[----:B------:R-:W-:-:S04]  /*0b70*/  FMUL.FTZ R0, R0, 1 ;  /* 0x3f80000000007820 */ /* 0x000fc80000410000 */
[----:B------:R0:W1:Y:S01]  /*0b80*/  F2F.F64.F32 R26, R0 ;  /* 0x00000000001a7310 */ /* 0x0000620000201800 */
[----:B------:R-:W-:Y:S05]  /*0b90*/  BRA `(.L_x_7112) ;  /* 0x0000000400187947 */ /* 0x000fea0003800000 */
.L_x_7125:
        /* <DEDUP_REMOVED lines=21> */
.L_x_7134:
[----:B------:R-:W-:Y:S05]  /*0cf0*/  BSYNC B1 ;  /* 0x0000000000017941 */ /* 0x000fea0003800000 */
.L_x_7133:
[----:B------:R-:W-:Y:S01]  /*0d00*/  LEA R5, R0, 0x37800000, 0x17 ;  /* 0x3780000000057811 */ /* 0x000fe200078eb8ff */
[----:B------:R-:W-:-:S05]  /*0d10*/  IMAD.SHL.U32 R0, R3, 0x200000, RZ ;  /* 0x0020000003007824 */ /* 0x000fca00078e00ff */
[----:B------:R-:W-:-:S07]  /*0d20*/  LOP3.LUT R0, R5, R0, R6, 0xfe, !PT ;  /* 0x0000000005007212 */ /* 0x000fce00078efe06 */
.L_x_7132:
[----:B------:R-:W-:Y:S05]  /*0d30*/  BSYNC B0 ;  /* 0x0000000000007941 */ /* 0x000fea0003800000 */
.L_x_7131:
[----:B------:R-:W-:-:S04]  /*0d40*/  FMUL.FTZ R0, R0, 1 ;  /* 0x3f80000000007820 */ /* 0x000fc80000410000 */
[----:B------:R0:W1:Y:S01]  /*0d50*/  F2F.F64.F32 R26, R0 ;  /* 0x00000000001a7310 */ /* 0x0000620000201800 */
[----:B------:R-:W-:Y:S05]  /*0d60*/  BRA `(.L_x_7112) ;  /* 0x0000000000a47947 */ /* 0x000fea0003800000 */
.L_x_7124:
        /* <DEDUP_REMOVED lines=14> */
.L_x_7138:
[----:B------:R-:W-:Y:S05]  /*0e50*/  BSYNC B0 ;  /* 0x0000000000007941 */ /* 0x000fea0003800000 */
.L_x_7137:
[----:B------:R-:W-:-:S04]  /*0e60*/  FMUL.FTZ R0, R0, 1 ;  /* 0x3f80000000007820 */ /* 0x000fc80000410000 */
[----:B------:R0:W1:Y:S01]  /*0e70*/  F2F.F64.F32 R26, R0 ;  /* 0x00000000001a7310 */ /* 0x0000620000201800 */
[----:B------:R-:W-:Y:S05]  /*0e80*/  BRA `(.L_x_7112) ;  /* 0x00000000005c7947 */ /* 0x000fea0003800000 */
.L_x_7111:
        /* <DEDUP_REMOVED lines=16> */
.L_x_7139:
[----:B------:R-:W-:Y:S01]  /*0f90*/  CS2R R26, SRZ ;  /* 0x00000000001a7805 */ /* 0x000fe2000001ff00 */
[----:B------:R-:W-:Y:S06]  /*0fa0*/  BRA `(.L_x_7112) ;  /* 0x0000000000147947 */ /* 0x000fec0003800000 */
.L_x_7136:
[----:B------:R-:W2:Y:S02]  /*0fb0*/  LDG.E.64 R26, desc[UR36][R4.64] ;  /* 0x00000024041a7981 */ /* 0x000ea4000c1e1b00 */
[----:B--2---:R-:W0:Y:S01]  /*0fc0*/  I2F.F64.U64 R26, R26 ;  /* 0x0000001a001a7312 */ /* 0x004e220000301800 */
[----:B------:R-:W-:Y:S05]  /*0fd0*/  BRA `(.L_x_7112) ;  /* 0x0000000000087947 */ /* 0x000fea0003800000 */
.L_x_7135:
[----:B------:R-:W2:Y:S02]  /*0fe0*/  LDG.E R4, desc[UR36][R4.64] ;  /* 0x0000002404047981 */ /* 0x000ea4000c1e1900 */
[----:B--2---:R0:W1:Y:S02]  /*0ff0*/  I2F.F64.U32 R26, R4 ;  /* 0x00000004001a7312 */ /* 0x0040640000201800 */
.L_x_7112:
[----:B------:R-:W3:Y:S02]  /*1000*/  S2R R22, SR_TID.X ;  /* 0x0000000000167919 */ /* 0x000ee40000002100 */
[----:B---3--:R-:W-:-:S07]  /*1010*/  VIADD R22, R22, 0x80 ;  /* 0x0000008016167836 */ /* 0x008fce0000000000 */
.L_x_7106:
[----:B------:R-:W-:Y:S05]  /*1020*/  BSYNC B6 ;  /* 0x0000000000067941 */ /* 0x000fea0003800000 */
.L_x_7105:
        /* <DEDUP_REMOVED lines=22> */
[----:B---3--:R0:W1:Y:S01]  /*1190*/  I2F.F64.S16 R28, R4 ;  /* 0x00000004001c7312 */ /* 0x0080620000101c00 */
[----:B------:R-:W-:Y:S05]  /*11a0*/  BRA `(.L_x_7147) ;  /* 0x0000000c007c7947 */ /* 0x000fea0003800000 */
.L_x_7145:
[----:B------:R-:W3:Y:S02]  /*11b0*/  LDG.E.U8 R4, desc[UR36][R4.64] ;  /* 0x0000002404047981 */ /* 0x000ee4000c1e1100 */
[----:B---3--:R0:W1:Y:S01]  /*11c0*/  I2F.F64.U16 R28, R4 ;  /* 0x00000004001c7312 */ /* 0x0080620000101800 */
[----:B------:R-:W-:Y:S05]  /*11d0*/  BRA `(.L_x_7147) ;  /* 0x0000000c00707947 */ /* 0x000fea0003800000 */
.L_x_7144:
        /* <DEDUP_REMOVED lines=9> */
.L_x_7149:
[----:B------:R-:W3:Y:S02]  /*1270*/  LDG.E R4, desc[UR36][R4.64] ;  /* 0x0000002404047981 */ /* 0x000ee4000c1e1900 */
[----:B---3--:R0:W1:Y:S01]  /*1280*/  I2F.F64 R28, R4 ;  /* 0x00000004001c7312 */ /* 0x0080620000201c00 */
[----:B------:R-:W-:Y:S05]  /*1290*/  BRA `(.L_x_7147) ;  /* 0x0000000c00407947 */ /* 0x000fea0003800000 */
.L_x_7148:
[----:B------:R-:W3:Y:S02]  /*12a0*/  LDG.E.U16 R4, desc[UR36][R4.64] ;  /* 0x0000002404047981 */ /* 0x000ee4000c1e1500 */
[----:B---3--:R0:W1:Y:S01]  /*12b0*/  I2F.F64.S16 R28, R4 ;  /* 0x00000004001c7312 */ /* 0x0080620000101c00 */
[----:B------:R-:W-:Y:S05]  /*12c0*/  BRA `(.L_x_7147) ;  /* 0x0000000c00347947 */ /* 0x000fea0003800000 */
.L_x_7143:
        /* <DEDUP_REMOVED lines=10> */
.L_x_7151:
[----:B------:R-:W3:Y:S02]  /*1370*/  LDG.E.U16 R0, desc[UR36][R4.64] ;  /* 0x0000002404007981 */ /* 0x000ee4000c1e1500 */
[----:B---3--:R-:W-:-:S05]  /*1380*/  HADD2.F32 R0, -RZ, R0.H0_H0 ;  /* 0x20000000ff007230 */ /* 0x008fca0000004100 */
[----:B------:R-:W-:-:S04]  /*1390*/  FMUL.FTZ R0, R0, 1 ;  /* 0x3f80000000007820 */ /* 0x000fc80000410000 */
[----:B------:R0:W1:Y:S01]  /*13a0*/  F2F.F64.F32 R28, R0 ;  /* 0x00000000001c7310 */ /* 0x0000620000201800 */
[----:B------:R-:W-:Y:S05]  /*13b0*/  BRA `(.L_x_7147) ;  /* 0x0000000800f87947 */ /* 0x000fea0003800000 */
.L_x_7150:
        /* <DEDUP_REMOVED lines=10> */
.L_x_7153:
[----:B------:R-:W3:Y:S02]  /*1460*/  LDG.E.U16 R4, desc[UR36][R4.64] ;  /* 0x0000002404047981 */ /* 0x000ee4000c1e1500 */
[----:B---3--:R-:W-:-:S05]  /*1470*/  HADD2.F32 R0, -RZ, R4.H0_H0 ;  /* 0x20000004ff007230 */ /* 0x008fca0000004100 */
[----:B------:R-:W-:-:S04]  /*1480*/  FMUL.FTZ R0, R0, 1 ;  /* 0x3f80000000007820 */ /* 0x000fc80000410000 */
[----:B------:R0:W1:Y:S01]  /*1490*/  F2F.F64.F32 R28, R0 ;  /* 0x00000000001c7310 */ /* 0x0000620000201800 */
[----:B------:R-:W-:Y:S05]  /*14a0*/  BRA `(.L_x_7147) ;  /* 0x0000000800bc7947 */ /* 0x000fea0003800000 */
.L_x_7152:
[----:B------:R0:W5:Y:S01]  /*14b0*/  LDG.E.64 R28, desc[UR36][R4.64] ;  /* 0x00000024041c7981 */ /* 0x000162000c1e1b00 */
[----:B------:R-:W-:Y:S05]  /*14c0*/  BRA `(.L_x_7147) ;  /* 0x0000000800b47947 */ /* 0x000fea0003800000 */
.L_x_7142:
        /* <DEDUP_REMOVED lines=8> */
[----:B------:R-:W3:Y:S01]  /*1550*/  LDG.E.U8 R4, desc[UR36][R4.64] ;  /* 0x0000002404047981 */ /* 0x000ee2000c1e1100 */
[----:B------:R-:W-:Y:S01]  /*1560*/  IMAD.MOV.U32 R28, RZ, RZ, RZ ;  /* 0x000000ffff1c7224 */ /* 0x000fe200078e00ff */
[----:B---3--:R-:W-:-:S04]  /*1570*/  ISETP.NE.AND P0, PT, R4, RZ, PT ;  /* 0x000000ff0400720c */ /* 0x008fc80003f05270 */
[----:B------:R-:W-:Y:S01]  /*1580*/  FSEL R29, RZ, 1.875, !P0 ;  /* 0x3ff00000ff1d7808 */ /* 0x000fe20004000000 */
[----:B------:R-:W-:Y:S08]  /*1590*/  BRA `(.L_x_7147) ;  /* 0x0000000800807947 */ /* 0x000ff00003800000 */
.L_x_7156:
[----:B------:R0:W5:Y:S01]  /*15a0*/  LDG.E.64 R28, desc[UR36][R4.64] ;  /* 0x00000024041c7981 */ /* 0x000162000c1e1b00 */
[----:B------:R-:W-:Y:S05]  /*15b0*/  BRA `(.L_x_7147) ;  /* 0x0000000800787947 */ /* 0x000fea0003800000 */
.L_x_7155:
        /* <DEDUP_REMOVED lines=28> */
.L_x_7158:
[----:B------:R-:W3:Y:S02]  /*1780*/  LDG.E.U8 R4, desc[UR36][R4.64] ;  /* 0x0000002404047981 */ /* 0x000ee4000c1e1100 */
[----:B---3--:R-:W-:-:S05]  /*1790*/  IMAD.SHL.U32 R0, R4, 0x2000000, RZ ;  /* 0x0200000004007824 */ /* 0x008fca00078e00ff */
        /* <DEDUP_REMOVED lines=11> */
[----:B------:R3:W0:Y:S01]  /*1850*/  F2F.F64.F32 R28, R0 ;  /* 0x00000000001c7310 */ /* 0x0006220000201800 */
[----:B------:R-:W-:Y:S05]  /*1860*/  BRA `(.L_x_7147) ;  /* 0x0000000400cc7947 */ /* 0x000fea0003800000 */
.L_x_7157:
[----:B------:R-:W3:Y:S02]  /*1870*/  LDG.E.U16 R0, desc[UR36][R4.64] ;  /* 0x0000002404007981 */ /* 0x000ee4000c1e1500 */
[----:B---3--:R-:W-:-:S04]  /*1880*/  IMAD.U32 R0, R0, 0x10000, RZ ;  /* 0x0001000000007824 */ /* 0x008fc800078e00ff */
[----:B------:R-:W-:-:S04]  /*1890*/  FMUL.FTZ R0, R0, 1 ;  /* 0x3f80000000007820 */ /* 0x000fc80000410000 */
[----:B------:R0:W1:Y:S01]  /*18a0*/  F2F.F64.F32 R28, R0 ;  /* 0x00000000001c7310 */ /* 0x0000620000201800 */
[----:B------:R-:W-:Y:S05]  /*18b0*/  BRA `(.L_x_7147) ;  /* 0x0000000400b87947 */ /* 0x000fea0003800000 */
.L_x_7154:
        /* <DEDUP_REMOVED lines=9> */
[----:B---3--:R0:W1:Y:S01]  /*1950*/  I2F.F64.U16 R28, R4 ;  /* 0x00000004001c7312 */ /* 0x0080620000101800 */
[----:B------:R-:W-:Y:S05]  /*1960*/  BRA `(.L_x_7147) ;  /* 0x00000004008c7947 */ /* 0x000fea0003800000 */
.L_x_7161:
        /* <DEDUP_REMOVED lines=21> */
.L_x_7165:
[----:B------:R-:W-:Y:S05]  /*1ac0*/  BSYNC B1 ;  /* 0x0000000000017941 */ /* 0x000fea0003800000 */
.L_x_7164:
[----:B------:R-:W-:Y:S01]  /*1ad0*/  LEA R5, R0, 0x3b800000, 0x17 ;  /* 0x3b80000000057811 */ /* 0x000fe200078eb8ff */
[----:B------:R-:W-:-:S05]  /*1ae0*/  IMAD.SHL.U32 R0, R3, 0x100000, RZ ;  /* 0x0010000003007824 */ /* 0x000fca00078e00ff */
[----:B------:R-:W-:-:S07]  /*1af0*/  LOP3.LUT R0, R5, R0, R6, 0xfe, !PT ;  /* 0x0000000005007212 */ /* 0x000fce00078efe06 */
.L_x_7163:
[----:B------:R-:W-:Y:S05]  /*1b00*/  BSYNC B0 ;  /* 0x0000000000007941 */ /* 0x000fea0003800000 */
.L_x_7162:
[----:B------:R-:W-:-:S04]  /*1b10*/  FMUL.FTZ R0, R0, 1 ;  /* 0x3f80000000007820 */ /* 0x000fc80000410000 */
[----:B------:R0:W1:Y:S01]  /*1b20*/  F2F.F64.F32 R28, R0 ;  /* 0x00000000001c7310 */ /* 0x0000620000201800 */
[----:B------:R-:W-:Y:S05]  /*1b30*/  BRA `(.L_x_7147) ;  /* 0x0000000400187947 */ /* 0x000fea0003800000 */
.L_x_7160:
        /* <DEDUP_REMOVED lines=21> */
.L_x_7169:
[----:B------:R-:W-:Y:S05]  /*1c90*/  BSYNC B1 ;  /* 0x0000000000017941 */ /* 0x000fea0003800000 */
.L_x_7168:
[----:B------:R-:W-:Y:S01]  /*1ca0*/  LEA R5, R0, 0x37800000, 0x17 ;  /* 0x3780000000057811 */ /* 0x000fe200078eb8ff */
[----:B------:R-:W-:-:S05]  /*1cb0*/  IMAD.SHL.U32 R0, R3, 0x200000, RZ ;  /* 0x0020000003007824 */ /* 0x000fca00078e00ff */
[----:B------:R-:W-:-:S07]  /*1cc0*/  LOP3.LUT R0, R5, R0, R6, 0xfe, !PT ;  /* 0x0000000005007212 */ /* 0x000fce00078efe06 */
.L_x_7167:
[----:B------:R-:W-:Y:S05]  /*1cd0*/  BSYNC B0 ;  /* 0x0000000000007941 */ /* 0x000fea0003800000 */
.L_x_7166:
[----:B------:R-:W-:-:S04]  /*1ce0*/  FMUL.FTZ R0, R0, 1 ;  /* 0x3f80000000007820 */ /* 0x000fc80000410000 */
[----:B------:R0:W1:Y:S01]  /*1cf0*/  F2F.F64.F32 R28, R0 ;  /* 0x00000000001c7310 */ /* 0x0000620000201800 */
[----:B------:R-:W-:Y:S05]  /*1d00*/  BRA `(.L_x_7147) ;  /* 0x0000000000a47947 */ /* 0x000fea0003800000 */
.L_x_7159:
        /* <DEDUP_REMOVED lines=14> */
.L_x_7173:
[----:B------:R-:W-:Y:S05]  /*1df0*/  BSYNC B0 ;  /* 0x0000000000007941 */ /* 0x000fea0003800000 */
.L_x_7172:
[----:B------:R-:W-:-:S04]  /*1e00*/  FMUL.FTZ R0, R0, 1 ;  /* 0x3f80000000007820 */ /* 0x000fc80000410000 */
[----:B------:R0:W1:Y:S01]  /*1e10*/  F2F.F64.F32 R28, R0 ;  /* 0x00000000001c7310 */ /* 0x0000620000201800 */
[----:B------:R-:W-:Y:S05]  /*1e20*/  BRA `(.L_x_7147) ;  /* 0x00000000005c7947 */ /* 0x000fea0003800000 */
.L_x_7146:
        /* <DEDUP_REMOVED lines=16> */
.L_x_7174:
[----:B------:R-:W-:Y:S01]  /*1f30*/  CS2R R28, SRZ ;  /* 0x00000000001c7805 */ /* 0x000fe2000001ff00 */
[----:B------:R-:W-:Y:S06]  /*1f40*/  BRA `(.L_x_7147) ;  /* 0x0000000000147947 */ /* 0x000fec0003800000 */
.L_x_7171:
[----:B------:R-:W3:Y:S02]  /*1f50*/  LDG.E.64 R28, desc[UR36][R4.64] ;  /* 0x00000024041c7981 */ /* 0x000ee4000c1e1b00 */
[----:B---3--:R-:W0:Y:S01]  /*1f60*/  I2F.F64.U64 R28, R28 ;  /* 0x0000001c001c7312 */ /* 0x008e220000301800 */
[----:B------:R-:W-:Y:S05]  /*1f70*/  BRA `(.L_x_7147) ;  /* 0x0000000000087947 */ /* 0x000fea0003800000 */
.L_x_7170:
[----:B------:R-:W3:Y:S02]  /*1f80*/  LDG.E R4, desc[UR36][R4.64] ;  /* 0x0000002404047981 */ /* 0x000ee4000c1e1900 */
[----:B---3--:R0:W1:Y:S02]  /*1f90*/  I2F.F64.U32 R28, R4 ;  /* 0x00000004001c7312 */ /* 0x0080640000201800 */
.L_x_7147:
[----:B------:R-:W-:-:S07]  /*1fa0*/  VIADD R22, R22, 0x80 ;  /* 0x0000008016167836 */ /* 0x000fce0000000000 */
.L_x_7141:
[----:B------:R-:W-:Y:S05]  /*1fb0*/  BSYNC B6 ;  /* 0x0000000000067941 */ /* 0x000fea0003800000 */
.L_x_7140:
[----:B------:R-:W-:Y:S01]  /*1fc0*/  ISETP.GE.AND P0, PT, R22, R19, PT ;  /* 0x000000131600720c */ /* 0x000fe20003f06270 */
[----:B------:R-:W-:Y:S01]  /*1fd0*/  BSSY B6, `(.L_x_7175) ;  /* 0x00000f9000067945 */ /* 0x000fe20003800000 */
[----:B------:R-:W-:Y:S02]  /*1fe0*/  CS2R R16, SRZ ;  /* 0x0000000000107805 */ /* 0x000fe4000001ff00 */
[----:B------:R-:W-:-:S09]  /*1ff0*/  CS2R R24, SRZ ;  /* 0x0000000000187805 */ /* 0x000fd2000001ff00 */
[----:B------:R-:W-:Y:S05]  /*2000*/  @P0 BRA `(.L_x_7176) ;  /* 0x0000000c00d40947 */ /* 0x000fea0003800000 */
[----:B01----:R-:W0:Y:S01]  /*2010*/  LDC.64 R4, c[0x0][0x230] ;  /* 0x00008c00ff047b82 */ /* 0x003e220000000a00 */
[----:B---3--:R-:W-:Y:S01]  /*2020*/  IMAD R0, R18, 0x200, R22 ;  /* 0x0000020012007824 */ /* 0x008fe200078e0216 */
        /* <DEDUP_REMOVED lines=19> */
.L_x_7180:
[----:B------:R-:W3:Y:S02]  /*2160*/  LDG.E.U8 R4, desc[UR36][R4.64] ;  /* 0x0000002404047981 */ /* 0x000ee4000c1e1100 */
[----:B---3--:R0:W1:Y:S01]  /*2170*/  I2F.F64.U16 R24, R4 ;  /* 0x0000000400187312 */ /* 0x0080620000101800 */
[----:B------:R-:W-:Y:S05]  /*2180*/  BRA `(.L_x_7182) ;  /* 0x0000000c00707947 */ /* 0x000fea0003800000 */
.L_x_7179:
        /* <DEDUP_REMOVED lines=9> */
.L_x_7184:
[----:B------:R-:W3:Y:S02]  /*2220*/  LDG.E R4, desc[UR36][R4.64] ;  /* 0x0000002404047981 */ /* 0x000ee4000c1e1900 */
[----:B---3--:R0:W1:Y:S01]  /*2230*/  I2F.F64 R24, R4 ;  /* 0x0000000400187312 */ /* 0x0080620000201c00 */
[----:B------:R-:W-:Y:S05]  /*2240*/  BRA `(.L_x_7182) ;  /* 0x0000000c00407947 */ /* 0x000fea0003800000 */
.L_x_7183:
[----:B------:R-:W3:Y:S02]  /*2250*/  LDG.E.U16 R4, desc[UR36][R4.64] ;  /* 0x0000002404047981 */ /* 0x000ee4000c1e1500 */
[----:B---3--:R0:W1:Y:S01]  /*2260*/  I2F.F64.S16 R24, R4 ;  /* 0x0000000400187312 */ /* 0x0080620000101c00 */
[----:B------:R-:W-:Y:S05]  /*2270*/  BRA `(.L_x_7182) ;  /* 0x0000000c00347947 */ /* 0x000fea0003800000 */
.L_x_7178:
        /* <DEDUP_REMOVED lines=10> */
.L_x_7186:
[----:B------:R-:W3:Y:S02]  /*2320*/  LDG.E.U16 R0, desc[UR36][R4.64] ;  /* 0x0000002404007981 */ /* 0x000ee4000c1e1500 */
[----:B---3--:R-:W-:-:S05]  /*2330*/  HADD2.F32 R0, -RZ, R0.H0_H0 ;  /* 0x20000000ff007230 */ /* 0x008fca0000004100 */
[----:B------:R-:W-:-:S04]  /*2340*/  FMUL.FTZ R0, R0, 1 ;  /* 0x3f80000000007820 */ /* 0x000fc80000410000 */
[----:B------:R0:W1:Y:S01]  /*2350*/  F2F.F64.F32 R24, R0 ;  /* 0x0000000000187310 */ /* 0x0000620000201800 */
[----:B------:R-:W-:Y:S05]  /*2360*/  BRA `(.L_x_7182) ;  /* 0x0000000800f87947 */ /* 0x000fea0003800000 */
.L_x_7185:
        /* <DEDUP_REMOVED lines=10> */
.L_x_7188:
[----:B------:R-:W3:Y:S02]  /*2410*/  LDG.E.U16 R4, desc[UR36][R4.64] ;  /* 0x0000002404047981 */ /* 0x000ee4000c1e1500 */
[----:B---3--:R-:W-:-:S05]  /*2420*/  HADD2.F32 R0, -RZ, R4.H0_H0 ;  /* 0x20000004ff007230 */ /* 0x008fca0000004100 */
[----:B------:R-:W-:-:S04]  /*2430*/  FMUL.FTZ R0, R0, 1 ;  /* 0x3f80000000007820 */ /* 0x000fc80000410000 */
[----:B------:R0:W1:Y:S01]  /*2440*/  F2F.F64.F32 R24, R0 ;  /* 0x0000000000187310 */ /* 0x0000620000201800 */
[----:B------:R-:W-:Y:S05]  /*2450*/  BRA `(.L_x_7182) ;  /* 0x0000000800bc7947 */ /* 0x000fea0003800000 */
.L_x_7187:
[----:B------:R0:W5:Y:S01]  /*2460*/  LDG.E.64 R24, desc[UR36][R4.64] ;  /* 0x0000002404187981 */ /* 0x000162000c1e1b00 */
[----:B------:R-:W-:Y:S05]  /*2470*/  BRA `(.L_x_7182) ;  /* 0x0000000800b47947 */ /* 0x000fea0003800000 */
.L_x_7177:
        /* <DEDUP_REMOVED lines=13> */
.L_x_7191:
[----:B------:R0:W5:Y:S01]  /*2550*/  LDG.E.64 R24, desc[UR36][R4.64] ;  /* 0x0000002404187981 */ /* 0x000162000c1e1b00 */
[----:B------:R-:W-:Y:S05]  /*2560*/  BRA `(.L_x_7182) ;  /* 0x0000000800787947 */ /* 0x000fea0003800000 */
.L_x_7190:
        /* <DEDUP_REMOVED lines=28> */
.L_x_7193:
        /* <DEDUP_REMOVED lines=15> */
.L_x_7192:
[----:B------:R-:W3:Y:S02]  /*2820*/  LDG.E.U16 R0, desc[UR36][R4.64] ;  /* 0x0000002404007981 */ /* 0x000ee4000c1e1500 */
[----:B---3--:R-:W-:-:S04]  /*2830*/  IMAD.U32 R0, R0, 0x10000, RZ ;  /* 0x0001000000007824 */ /* 0x008fc800078e00ff */
[----:B------:R-:W-:-:S04]  /*2840*/  FMUL.FTZ R0, R0, 1 ;  /* 0x3f80000000007820 */ /* 0x000fc80000410000 */
[----:B------:R0:W1:Y:S01]  /*2850*/  F2F.F64.F32 R24, R0 ;  /* 0x0000000000187310 */ /* 0x0000620000201800 */
[----:B------:R-:W-:Y:S05]  /*2860*/  BRA `(.L_x_7182) ;  /* 0x0000000400b87947 */ /* 0x000fea0003800000 */
.L_x_7189:
        /* <DEDUP_REMOVED lines=11> */
.L_x_7196:
        /* <DEDUP_REMOVED lines=21> */
.L_x_7200:
[----:B------:R-:W-:Y:S05]  /*2a70*/  BSYNC B1 ;  /* 0x0000000000017941 */ /* 0x000fea0003800000 */
.L_x_7199:
[----:B------:R-:W-:Y:S01]  /*2a80*/  LEA R5, R0, 0x3b800000, 0x17 ;  /* 0x3b80000000057811 */ /* 0x000fe200078eb8ff */
[----:B------:R-:W-:-:S05]  /*2a90*/  IMAD.SHL.U32 R0, R3, 0x100000, RZ ;  /* 0x0010000003007824 */ /* 0x000fca00078e00ff */
[----:B------:R-:W-:-:S07]  /*2aa0*/  LOP3.LUT R0, R5, R0, R6, 0xfe, !PT ;  /* 0x0000000005007212 */ /* 0x000fce00078efe06 */
.L_x_7198:
[----:B------:R-:W-:Y:S05]  /*2ab0*/  BSYNC B0 ;  /* 0x0000000000007941 */ /* 0x000fea0003800000 */
.L_x_7197:
[----:B------:R-:W-:-:S04]  /*2ac0*/  FMUL.FTZ R0, R0, 1 ;  /* 0x3f80000000007820 */ /* 0x000fc80000410000 */
[----:B------:R3:W0:Y:S01]  /*2ad0*/  F2F.F64.F32 R24, R0 ;  /* 0x0000000000187310 */ /* 0x0006220000201800 */
[----:B------:R-:W-:Y:S05]  /*2ae0*/  BRA `(.L_x_7182) ;  /* 0x0000000400187947 */ /* 0x000fea0003800000 */
.L_x_7195:
        /* <DEDUP_REMOVED lines=21> */
.L_x_7204:
[----:B------:R-:W-:Y:S05]  /*2c40*/  BSYNC B1 ;  /* 0x0000000000017941 */ /* 0x000fea0003800000 */
.L_x_7203:
[----:B------:R-:W-:Y:S01]  /*2c50*/  LEA R5, R0, 0x37800000, 0x17 ;  /* 0x3780000000057811 */ /* 0x000fe200078eb8ff */
[----:B------:R-:W-:-:S05]  /*2c60*/  IMAD.SHL.U32 R0, R3, 0x200000, RZ ;  /* 0x0020000003007824 */ /* 0x000fca00078e00ff */
[----:B------:R-:W-:-:S07]  /*2c70*/  LOP3.LUT R0, R5, R0, R6, 0xfe, !PT ;  /* 0x0000000005007212 */ /* 0x000fce00078efe06 */
.L_x_7202:
[----:B------:R-:W-:Y:S05]  /*2c80*/  BSYNC B0 ;  /* 0x0000000000007941 */ /* 0x000fea0003800000 */
.L_x_7201:
[----:B------:R-:W-:-:S04]  /*2c90*/  FMUL.FTZ R0, R0, 1 ;  /* 0x3f80000000007820 */ /* 0x000fc80000410000 */
[----:B------:R0:W1:Y:S01]  /*2ca0*/  F2F.F64.F32 R24, R0 ;  /* 0x0000000000187310 */ /* 0x0000620000201800 */
[----:B------:R-:W-:Y:S05]  /*2cb0*/  BRA `(.L_x_7182) ;  /* 0x0000000000a47947 */ /* 0x000fea0003800000 */
.L_x_7194:
        /* <DEDUP_REMOVED lines=14> */
.L_x_7208:
[----:B------:R-:W-:Y:S05]  /*2da0*/  BSYNC B0 ;  /* 0x0000000000007941 */ /* 0x000fea0003800000 */
.L_x_7207:
[----:B------:R-:W-:-:S04]  /*2db0*/  FMUL.FTZ R0, R0, 1 ;  /* 0x3f80000000007820 */ /* 0x000fc80000410000 */
[----:B------:R0:W1:Y:S01]  /*2dc0*/  F2F.F64.F32 R24, R0 ;  /* 0x0000000000187310 */ /* 0x0000620000201800 */
[----:B------:R-:W-:Y:S05]  /*2dd0*/  BRA `(.L_x_7182) ;  /* 0x00000000005c7947 */ /* 0x000fea0003800000 */
.L_x_7181:
        /* <DEDUP_REMOVED lines=16> */
.L_x_7209:
[----:B------:R-:W-:Y:S01]  /*2ee0*/  CS2R R24, SRZ ;  /* 0x0000000000187805 */ /* 0x000fe2000001ff00 */
[----:B------:R-:W-:Y:S06]  /*2ef0*/  BRA `(.L_x_7182) ;  /* 0x0000000000147947 */ /* 0x000fec0003800000 */
.L_x_7206:
[----:B------:R-:W3:Y:S02]  /*2f00*/  LDG.E.64 R24, desc[UR36][R4.64] ;  /* 0x0000002404187981 */ /* 0x000ee4000c1e1b00 */
[----:B---3--:R-:W0:Y:S01]  /*2f10*/  I2F.F64.U64 R24, R24 ;  /* 0x0000001800187312 */ /* 0x008e220000301800 */
[----:B------:R-:W-:Y:S05]  /*2f20*/  BRA `(.L_x_7182) ;  /* 0x0000000000087947 */ /* 0x000fea0003800000 */
.L_x_7205:
[----:B------:R-:W3:Y:S02]  /*2f30*/  LDG.E R4, desc[UR36][R4.64] ;  /* 0x0000002404047981 */ /* 0x000ee4000c1e1900 */
[----:B---3--:R0:W1:Y:S02]  /*2f40*/  I2F.F64.U32 R24, R4 ;  /* 0x0000000400187312 */ /* 0x0080640000201800 */
.L_x_7182:
[----:B------:R-:W-:-:S07]  /*2f50*/  VIADD R22, R22, 0x80 ;  /* 0x0000008016167836 */ /* 0x000fce0000000000 */
.L_x_7176:
[----:B------:R-:W-:Y:S05]  /*2f60*/  BSYNC B6 ;  /* 0x0000000000067941 */ /* 0x000fea0003800000 */
.L_x_7175:
[----:B------:R-:W-:Y:S01]  /*2f70*/  ISETP.GE.AND P0, PT, R22, R19, PT ;  /* 0x000000131600720c */ /* 0x000fe20003f06270 */
[----:B------:R-:W-:-:S12]  /*2f80*/  BSSY B6, `(.L_x_7210) ;  /* 0x00000f4000067945 */ /* 0x000fd80003800000 */
[----:B------:R-:W-:Y:S05]  /*2f90*/  @P0 BRA `(.L_x_7211) ;  /* 0x0000000c00c80947 */ /* 0x000fea0003800000 */
[----:B01----:R-:W0:Y:S01]  /*2fa0*/  LDC.64 R4, c[0x0][0x230] ;  /* 0x00008c00ff047b82 */ /* 0x003e220000000a00 */
        /* <DEDUP_REMOVED lines=19> */
.L_x_7215:
[----:B------:R-:W3:Y:S02]  /*30e0*/  LDG.E.U8 R4, desc[UR36][R4.64] ;  /* 0x0000002404047981 */ /* 0x000ee4000c1e1100 */
[----:B---3--:R0:W1:Y:S01]  /*30f0*/  I2F.F64.U16 R16, R4 ;  /* 0x0000000400107312 */ /* 0x0080620000101800 */
[----:B------:R-:W-:Y:S05]  /*3100*/  BRA `(.L_x_7211) ;  /* 0x0000000c006c7947 */ /* 0x000fea0003800000 */
.L_x_7214:
        /* <DEDUP_REMOVED lines=9> */
.L_x_7218:
[----:B------:R-:W3:Y:S02]  /*31a0*/  LDG.E R4, desc[UR36][R4.64] ;  /* 0x0000002404047981 */ /* 0x000ee4000c1e1900 */
[----:B---3--:R0:W1:Y:S01]  /*31b0*/  I2F.F64 R16, R4 ;  /* 0x0000000400107312 */ /* 0x0080620000201c00 */
[----:B------:R-:W-:Y:S05]  /*31c0*/  BRA `(.L_x_7211) ;  /* 0x0000000c003c7947 */ /* 0x000fea0003800000 */
.L_x_7217:
[----:B------:R-:W3:Y:S02]  /*31d0*/  LDG.E.U16 R4, desc[UR36][R4.64] ;  /* 0x0000002404047981 */ /* 0x000ee4000c1e1500 */
[----:B---3--:R0:W1:Y:S01]  /*31e0*/  I2F.F64.S16 R16, R4 ;  /* 0x0000000400107312 */ /* 0x0080620000101c00 */
[----:B------:R-:W-:Y:S05]  /*31f0*/  BRA `(.L_x_7211) ;  /* 0x0000000c00307947 */ /* 0x000fea0003800000 */
.L_x_7213:
        /* <DEDUP_REMOVED lines=10> */
.L_x_7220:
[----:B------:R-:W3:Y:S02]  /*32a0*/  LDG.E.U16 R0, desc[UR36][R4.64] ;  /* 0x0000002404007981 */ /* 0x000ee4000c1e1500 */
[----:B---3--:R-:W-:-:S05]  /*32b0*/  HADD2.F32 R0, -RZ, R0.H0_H0 ;  /* 0x20000000ff007230 */ /* 0x008fca0000004100 */
[----:B------:R-:W-:-:S04]  /*32c0*/  FMUL.FTZ R0, R0, 1 ;  /* 0x3f80000000007820 */ /* 0x000fc80000410000 */
[----:B------:R0:W1:Y:S01]  /*32d0*/  F2F.F64.F32 R16, R0 ;  /* 0x0000000000107310 */ /* 0x0000620000201800 */
[----:B------:R-:W-:Y:S05]  /*32e0*/  BRA `(.L_x_7211) ;  /* 0x0000000800f47947 */ /* 0x000fea0003800000 */
.L_x_7219:
        /* <DEDUP_REMOVED lines=10> */
.L_x_7222:
[----:B------:R-:W3:Y:S02]  /*3390*/  LDG.E.U16 R4, desc[UR36][R4.64] ;  /* 0x0000002404047981 */ /* 0x000ee4000c1e1500 */
[----:B---3--:R-:W-:-:S05]  /*33a0*/  HADD2.F32 R0, -RZ, R4.H0_H0 ;  /* 0x20000004ff007230 */ /* 0x008fca0000004100 */
[----:B------:R-:W-:-:S04]  /*33b0*/  FMUL.FTZ R0, R0, 1 ;  /* 0x3f80000000007820 */ /* 0x000fc80000410000 */
[----:B------:R0:W1:Y:S01]  /*33c0*/  F2F.F64.F32 R16, R0 ;  /* 0x0000000000107310 */ /* 0x0000620000201800 */
[----:B------:R-:W-:Y:S05]  /*33d0*/  BRA `(.L_x_7211) ;  /* 0x0000000800b87947 */ /* 0x000fea0003800000 */
.L_x_7221:
[----:B------:R0:W5:Y:S01]  /*33e0*/  LDG.E.64 R16, desc[UR36][R4.64] ;  /* 0x0000002404107981 */ /* 0x000162000c1e1b00 */
[----:B------:R-:W-:Y:S05]  /*33f0*/  BRA `(.L_x_7211) ;  /* 0x0000000800b07947 */ /* 0x000fea0003800000 */
.L_x_7212:
        /* <DEDUP_REMOVED lines=13> */
.L_x_7225:
[----:B------:R0:W5:Y:S01]  /*34d0*/  LDG.E.64 R16, desc[UR36][R4.64] ;  /* 0x0000002404107981 */ /* 0x000162000c1e1b00 */
[----:B------:R-:W-:Y:S05]  /*34e0*/  BRA `(.L_x_7211) ;  /* 0x0000000800747947 */ /* 0x000fea0003800000 */
.L_x_7224:
        /* <DEDUP_REMOVED lines=25> */
[----:B------:R-:W-:-:S04]  /*3680*/  FMUL.FTZ R3, R3, 1 ;  /* 0x3f80000003037820 */ /* 0x000fc80000410000 */
[----:B------:R0:W1:Y:S01]  /*3690*/  F2F.F64.F32 R16, R3 ;  /* 0x0000000300107310 */ /* 0x0000620000201800 */
[----:B------:R-:W-:Y:S05]  /*36a0*/  BRA `(.L_x_7211) ;  /* 0x0000000800047947 */ /* 0x000fea0003800000 */
.L_x_7227:
        /* <DEDUP_REMOVED lines=15> */
.L_x_7226:
[----:B------:R-:W3:Y:S02]  /*37a0*/  LDG.E.U16 R0, desc[UR36][R4.64] ;  /* 0x0000002404007981 */ /* 0x000ee4000c1e1500 */
[----:B---3--:R-:W-:-:S04]  /*37b0*/  IMAD.U32 R0, R0, 0x10000, RZ ;  /* 0x0001000000007824 */ /* 0x008fc800078e00ff */
[----:B------:R-:W-:-:S04]  /*37c0*/  FMUL.FTZ R0, R0, 1 ;  /* 0x3f80000000007820 */ /* 0x000fc80000410000 */
[----:B------:R0:W1:Y:S01]  /*37d0*/  F2F.F64.F32 R16, R0 ;  /* 0x0000000000107310 */ /* 0x0000620000201800 */
[----:B------:R-:W-:Y:S05]  /*37e0*/  BRA `(.L_x_7211) ;  /* 0x0000000400b47947 */ /* 0x000fea0003800000 */
.L_x_7223:
        /* <DEDUP_REMOVED lines=11> */
.L_x_7230:
        /* <DEDUP_REMOVED lines=21> */
.L_x_7234:
[----:B------:R-:W-:Y:S05]  /*39f0*/  BSYNC B1 ;  /* 0x0000000000017941 */ /* 0x000fea0003800000 */
.L_x_7233:
[----:B------:R-:W-:Y:S01]  /*3a00*/  LEA R3, R0, 0x3b800000, 0x17 ;  /* 0x3b80000000037811 */ /* 0x000fe200078eb8ff */
[----:B------:R-:W-:-:S05]  /*3a10*/  IMAD.SHL.U32 R0, R2, 0x100000, RZ ;  /* 0x0010000002007824 */ /* 0x000fca00078e00ff */
[----:B------:R-:W-:-:S07]  /*3a20*/  LOP3.LUT R0, R3, R0, R4, 0xfe, !PT ;  /* 0x0000000003007212 */ /* 0x000fce00078efe04 */
.L_x_7232:
[----:B------:R-:W-:Y:S05]  /*3a30*/  BSYNC B0 ;  /* 0x0000000000007941 */ /* 0x000fea0003800000 */
.L_x_7231:
[----:B------:R-:W-:-:S04]  /*3a40*/  FMUL.FTZ R0, R0, 1 ;  /* 0x3f80000000007820 */ /* 0x000fc80000410000 */
[----:B------:R0:W1:Y:S01]  /*3a50*/  F2F.F64.F32 R16, R0 ;  /* 0x0000000000107310 */ /* 0x0000620000201800 */
[----:B------:R-:W-:Y:S05]  /*3a60*/  BRA `(.L_x_7211) ;  /* 0x0000000400147947 */ /* 0x000fea0003800000 */
.L_x_7229:
        /* <DEDUP_REMOVED lines=21> */
.L_x_7238:
[----:B------:R-:W-:Y:S05]  /*3bc0*/  BSYNC B1 ;  /* 0x0000000000017941 */ /* 0x000fea0003800000 */
.L_x_7237:
[----:B------:R-:W-:Y:S01]  /*3bd0*/  LEA R3, R0, 0x37800000, 0x17 ;  /* 0x3780000000037811 */ /* 0x000fe200078eb8ff */
[----:B------:R-:W-:-:S05]  /*3be0*/  IMAD.SHL.U32 R0, R2, 0x200000, RZ ;  /* 0x0020000002007824 */ /* 0x000fca00078e00ff */
[----:B------:R-:W-:-:S07]  /*3bf0*/  LOP3.LUT R0, R3, R0, R4, 0xfe, !PT ;  /* 0x0000000003007212 */ /* 0x000fce00078efe04 */
.L_x_7236:
[----:B------:R-:W-:Y:S05]  /*3c00*/  BSYNC B0 ;  /* 0x0000000000007941 */ /* 0x000fea0003800000 */
.L_x_7235:
[----:B------:R-:W-:-:S04]  /*3c10*/  FMUL.FTZ R0, R0, 1 ;  /* 0x3f80000000007820 */ /* 0x000fc80000410000 */
[----:B------:R0:W1:Y:S01]  /*3c20*/  F2F.F64.F32 R16, R0 ;  /* 0x0000000000107310 */ /* 0x0000620000201800 */
[----:B------:R-:W-:Y:S05]  /*3c30*/  BRA `(.L_x_7211) ;  /* 0x0000000000a07947 */ /* 0x000fea0003800000 */
.L_x_7228:
        /* <DEDUP_REMOVED lines=14> */
.L_x_7242:
[----:B------:R-:W-:Y:S05]  /*3d20*/  BSYNC B0 ;  /* 0x0000000000007941 */ /* 0x000fea0003800000 */
.L_x_7241:
[----:B------:R-:W-:-:S04]  /*3d30*/  FMUL.FTZ R0, R0, 1 ;  /* 0x3f80000000007820 */ /* 0x000fc80000410000 */
[----:B------:R0:W1:Y:S01]  /*3d40*/  F2F.F64.F32 R16, R0 ;  /* 0x0000000000107310 */ /* 0x0000620000201800 */
[----:B------:R-:W-:Y:S05]  /*3d50*/  BRA `(.L_x_7211) ;  /* 0x0000000000587947 */ /* 0x000fea0003800000 */
.L_x_7216:
        /* <DEDUP_REMOVED lines=16> */
.L_x_7243:
[----:B------:R-:W-:Y:S05]  /*3e60*/  BRA `(.L_x_7211) ;  /* 0x0000000000147947 */ /* 0x000fea0003800000 */
.L_x_7240:
[----:B------:R-:W3:Y:S02]  /*3e70*/  LDG.E.64 R16, desc[UR36][R4.64] ;  /* 0x0000002404107981 */ /* 0x000ee4000c1e1b00 */
[----:B---3--:R-:W0:Y:S01]  /*3e80*/  I2F.F64.U64 R16, R16 ;  /* 0x0000001000107312 */ /* 0x008e220000301800 */
[----:B------:R-:W-:Y:S05]  /*3e90*/  BRA `(.L_x_7211) ;  /* 0x0000000000087947 */ /* 0x000fea0003800000 */
.L_x_7239:
[----:B------:R-:W3:Y:S02]  /*3ea0*/  LDG.E R4, desc[UR36][R4.64] ;  /* 0x0000002404047981 */ /* 0x000ee4000c1e1900 */
[----:B---3--:R0:W1:Y:S02]  /*3eb0*/  I2F.F64.U32 R16, R4 ;  /* 0x0000000400107312 */ /* 0x0080640000201800 */
.L_x_7211:
[----:B------:R-:W-:Y:S05]  /*3ec0*/  BSYNC B6 ;  /* 0x0000000000067941 */ /* 0x000fea0003800000 */
.L_x_7210:
[----:B------:R-:W3:Y:S01]  /*3ed0*/  S2R R22, SR_TID.X ;  /* 0x0000000000167919 */ /* 0x000ee20000002100 */
[----:B0-----:R-:W0:Y:S01]  /*3ee0*/  LDC R3, c[0x0][0x224] ;  /* 0x00008900ff037b82 */ /* 0x001e220000000800 */
[----:B------:R-:W-:Y:S01]  /*3ef0*/  BSSY B6, `(.L_x_7244) ;  /* 0x000011f000067945 */ /* 0x000fe20003800000 */
[----:B-12-45:R-:W-:-:S06]  /*3f00*/  IMAD.MOV.U32 R4, RZ, RZ, R26 ;  /* 0x000000ffff047224 */ /* 0x036fcc00078e001a */
[----:B------:R-:W1:Y:S01]  /*3f10*/  LDC.U8 R2, c[0x0][0x244] ;  /* 0x00009100ff027b82 */ /* 0x000e620000000000 */
[--C-:B0-----:R-:W-:Y:S02]  /*3f20*/  LOP3.LUT R5, R27, 0x80000000, R3.reuse, 0xb8, !PT ;  /* 0x800000001b057812 */ /* 0x101fe400078eb803 */
[--C-:B------:R-:W-:Y:S02]  /*3f30*/  LOP3.LUT R29, R29, 0x80000000, R3.reuse, 0xb8, !PT ;  /* 0x800000001d1d7812 */ /* 0x100fe400078eb803 */
[--C-:B------:R-:W-:Y:S02]  /*3f40*/  LOP3.LUT R25, R25, 0x80000000, R3.reuse, 0xb8, !PT ;  /* 0x8000000019197812 */ /* 0x100fe400078eb803 */
[----:B------:R-:W-:Y:S02]  /*3f50*/  LOP3.LUT R17, R17, 0x80000000, R3, 0xb8, !PT ;  /* 0x8000000011117812 */ /* 0x000fe400078eb803 */
[----:B---3--:R-:W-:-:S13]  /*3f60*/  ISETP.GE.AND P0, PT, R22, R19, PT ;  /* 0x000000131600720c */ /* 0x008fda0003f06270 */
[----:B-1----:R-:W-:Y:S05]  /*3f70*/  @P0 BRA `(.L_x_7245) ;  /* 0x0000001000580947 */ /* 0x002fea0003800000 */
        /* <DEDUP_REMOVED lines=22> */
.L_x_7249:
[----:B------:R-:W0:Y:S02]  /*40e0*/  F2I.S64.F64.TRUNC R4, R4 ;  /* 0x0000000400047311 */ /* 0x000e24000030d900 */
[----:B0-----:R-:W-:-:S05]  /*40f0*/  IMAD.MOV.U32 R3, RZ, RZ, R4 ;  /* 0x000000ffff037224 */ /* 0x001fca00078e0004 */
[----:B------:R0:W-:Y:S01]  /*4100*/  STG.E.U8 desc[UR36][R8.64], R3 ;  /* 0x0000000308007986 */ /* 0x0001e2000c101124 */
[----:B------:R-:W-:Y:S05]  /*4110*/  BRA `(.L_x_7245) ;  /* 0x0000000c00f07947 */ /* 0x000fea0003800000 */
.L_x_7248:
        /* <DEDUP_REMOVED lines=9> */
.L_x_7252:
[----:B------:R-:W0:Y:S02]  /*41b0*/  F2I.F64.TRUNC R5, R4 ;  /* 0x0000000400057311 */ /* 0x000e24000030d100 */
[----:B0-----:R0:W-:Y:S01]  /*41c0*/  STG.E desc[UR36][R8.64], R5 ;  /* 0x0000000508007986 */ /* 0x0011e2000c101924 */
[----:B------:R-:W-:Y:S05]  /*41d0*/  BRA `(.L_x_7245) ;  /* 0x0000000c00c07947 */ /* 0x000fea0003800000 */
.L_x_7251:
[----:B------:R-:W0:Y:S02]  /*41e0*/  F2I.F64.TRUNC R5, R4 ;  /* 0x0000000400057311 */ /* 0x000e24000030d100 */
[----:B0-----:R0:W-:Y:S01]  /*41f0*/  STG.E.U16 desc[UR36][R8.64], R5 ;  /* 0x0000000508007986 */ /* 0x0011e2000c101524 */
[----:B------:R-:W-:Y:S05]  /*4200*/  BRA `(.L_x_7245) ;  /* 0x0000000c00b47947 */ /* 0x000fea0003800000 */
.L_x_7247:
        /* <DEDUP_REMOVED lines=13> */
.L_x_7254:
        /* <DEDUP_REMOVED lines=8> */
.L_x_7253:
        /* <DEDUP_REMOVED lines=14> */
.L_x_7256:
        /* <DEDUP_REMOVED lines=9> */
.L_x_7255:
[----:B------:R0:W-:Y:S01]  /*44d0*/  STG.E.64 desc[UR36][R8.64], R4 ;  /* 0x0000000408007986 */ /* 0x0001e2000c101b24 */
[----:B------:R-:W-:Y:S05]  /*44e0*/  BRA `(.L_x_7245) ;  /* 0x0000000800fc7947 */ /* 0x000fea0003800000 */
.L_x_7246:
        /* <DEDUP_REMOVED lines=12> */
.L_x_7259:
[----:B------:R-:W-:-:S05]  /*45b0*/  CS2R R6, SRZ ;  /* 0x0000000000067805 */ /* 0x000fca000001ff00 */
[----:B------:R0:W-:Y:S01]  /*45c0*/  STG.E.128 desc[UR36][R8.64], R4 ;  /* 0x0000000408007986 */ /* 0x0001e2000c101d24 */
[----:B------:R-:W-:Y:S05]  /*45d0*/  BRA `(.L_x_7245) ;  /* 0x0000000800c07947 */ /* 0x000fea0003800000 */
.L_x_7258:
        /* <DEDUP_REMOVED lines=25> */
.L_x_7263:
[----:B------:R-:W-:Y:S05]  /*4770*/  BSYNC B0 ;  /* 0x0000000000007941 */ /* 0x000fea0003800000 */
.L_x_7262:
[----:B------:R-:W-:-:S05]  /*4780*/  LOP3.LUT R7, R0, R7, RZ, 0xfc, !PT ;  /* 0x0000000700077212 */ /* 0x000fca00078efcff */
[----:B------:R0:W-:Y:S01]  /*4790*/  STG.E.U8 desc[UR36][R8.64], R7 ;  /* 0x0000000708007986 */ /* 0x0001e2000c101124 */
[----:B------:R-:W-:Y:S05]  /*47a0*/  BRA `(.L_x_7245) ;  /* 0x00000008004c7947 */ /* 0x000fea0003800000 */
.L_x_7261:
        /* <DEDUP_REMOVED lines=17> */
.L_x_7265:
[----:B------:R-:W-:Y:S01]  /*48c0*/  IMAD.MOV.U32 R0, RZ, RZ, 0x7f ;  /* 0x0000007fff007424 */ /* 0x000fe200078e00ff */
[----:B------:R-:W-:-:S04]  /*48d0*/  ISETP.GT.U32.AND P0, PT, R3, 0x7f800000, PT ;  /* 0x7f8000000300780c */ /* 0x000fc80003f04070 */
[----:B------:R-:W-:-:S09]  /*48e0*/  SEL R0, R0, 0x7c, P0 ;  /* 0x0000007c00007807 */ /* 0x000fd20000000000 */
.L_x_7266:
[----:B------:R-:W-:Y:S05]  /*48f0*/  BSYNC B0 ;  /* 0x0000000000007941 */ /* 0x000fea0003800000 */
.L_x_7264:
[----:B------:R-:W-:-:S04]  /*4900*/  LOP3.LUT R3, R7, 0x80000000, RZ, 0xc0, !PT ;  /* 0x8000000007037812 */ /* 0x000fc800078ec0ff */
[----:B------:R-:W-:-:S04]  /*4910*/  SHF.R.U32.HI R3, RZ, 0x18, R3 ;  /* 0x00000018ff037819 */ /* 0x000fc80000011603 */
[----:B------:R-:W-:-:S05]  /*4920*/  LOP3.LUT R3, R0, R3, RZ, 0xfc, !PT ;  /* 0x0000000300037212 */ /* 0x000fca00078efcff */
[----:B------:R0:W-:Y:S01]  /*4930*/  STG.E.U8 desc[UR36][R8.64], R3 ;  /* 0x0000000308007986 */ /* 0x0001e2000c101124 */
[----:B------:R-:W-:Y:S05]  /*4940*/  BRA `(.L_x_7245) ;  /* 0x0000000400e47947 */ /* 0x000fea0003800000 */
.L_x_7260:
        /* <DEDUP_REMOVED lines=8> */
.L_x_7257:
        /* <DEDUP_REMOVED lines=11> */
.L_x_7269:
        /* <DEDUP_REMOVED lines=21> */
.L_x_7272:
[----:B------:R-:W-:-:S04]  /*4bd0*/  LOP3.LUT R0, R7, 0x80000000, RZ, 0xc0, !PT ;  /* 0x8000000007007812 */ /* 0x000fc800078ec0ff */
[----:B------:R-:W-:-:S04]  /*4be0*/  SHF.R.U32.HI R0, RZ, 0x18, R0 ;  /* 0x00000018ff007819 */ /* 0x000fc80000011600 */
[----:B------:R-:W-:-:S07]  /*4bf0*/  LOP3.LUT R0, R3, R0, RZ, 0xfc, !PT ;  /* 0x0000000003007212 */ /* 0x000fce00078efcff */
.L_x_7271:
[----:B------:R-:W-:Y:S05]  /*4c00*/  BSYNC B0 ;  /* 0x0000000000007941 */ /* 0x000fea0003800000 */
.L_x_7270:
[----:B------:R3:W-:Y:S01]  /*4c10*/  STG.E.U8 desc[UR36][R8.64], R0 ;  /* 0x0000000008007986 */ /* 0x0007e2000c101124 */
[----:B------:R-:W-:Y:S05]  /*4c20*/  BRA `(.L_x_7245) ;  /* 0x00000004002c7947 */ /* 0x000fea0003800000 */
.L_x_7268:
        /* <DEDUP_REMOVED lines=21> */
.L_x_7275:
[----:B------:R-:W-:-:S04]  /*4d80*/  LOP3.LUT R0, R7, 0x80000000, RZ, 0xc0, !PT ;  /* 0x8000000007007812 */ /* 0x000fc800078ec0ff */
[----:B------:R-:W-:-:S04]  /*4d90*/  SHF.R.U32.HI R0, RZ, 0x18, R0 ;  /* 0x00000018ff007819 */ /* 0x000fc80000011600 */
[----:B------:R-:W-:-:S07]  /*4da0*/  LOP3.LUT R0, R3, R0, RZ, 0xfc, !PT ;  /* 0x0000000003007212 */ /* 0x000fce00078efcff */
.L_x_7274:
[----:B------:R-:W-:Y:S05]  /*4db0*/  BSYNC B0 ;  /* 0x0000000000007941 */ /* 0x000fea0003800000 */
.L_x_7273:
[----:B------:R0:W-:Y:S01]  /*4dc0*/  STG.E.U8 desc[UR36][R8.64], R0 ;  /* 0x0000000008007986 */ /* 0x0001e2000c101124 */
[----:B------:R-:W-:Y:S05]  /*4dd0*/  BRA `(.L_x_7245) ;  /* 0x0000000000c07947 */ /* 0x000fea0003800000 */
.L_x_7267:
        /* <DEDUP_REMOVED lines=26> */
.L_x_7250:
        /* <DEDUP_REMOVED lines=16> */
.L_x_7278:
[----:B------:R-:W-:Y:S05]  /*5080*/  BRA `(.L_x_7245) ;  /* 0x0000000000147947 */ /* 0x000fea0003800000 */
.L_x_7277:
[----:B------:R-:W0:Y:S02]  /*5090*/  F2I.U64.F64.TRUNC R4, R4 ;  /* 0x0000000400047311 */ /* 0x000e24000030d800 */
[----:B0-----:R2:W-:Y:S01]  /*50a0*/  STG.E.64 desc[UR36][R8.64], R4 ;  /* 0x0000000408007986 */ /* 0x0015e2000c101b24 */
[----:B------:R-:W-:Y:S05]  /*50b0*/  BRA `(.L_x_7245) ;  /* 0x0000000000087947 */ /* 0x000fea0003800000 */
.L_x_7276:
[----:B------:R-:W0:Y:S02]  /*50c0*/  F2I.U32.F64.TRUNC R5, R4 ;  /* 0x0000000400057311 */ /* 0x000e24000030d000 */
[----:B0-----:R0:W-:Y:S02]  /*50d0*/  STG.E desc[UR36][R8.64], R5 ;  /* 0x0000000508007986 */ /* 0x0011e4000c101924 */
.L_x_7245:
[----:B------:R-:W-:Y:S05]  /*50e0*/  BSYNC B6 ;  /* 0x0000000000067941 */ /* 0x000fea0003800000 */
.L_x_7244:
[----:B------:R-:W-:Y:S01]  /*50f0*/  ISETP.GE.AND P0, PT, R22, R19, PT ;  /* 0x000000131600720c */ /* 0x000fe20003f06270 */
[----:B------:R-:W-:-:S12]  /*5100*/  BSSY B6, `(.L_x_7279) ;  /* 0x0000230000067945 */ /* 0x000fd80003800000 */
[----:B------:R-:W-:Y:S05]  /*5110*/  @P0 BRA `(.L_x_7280) ;  /* 0x0000002000b80947 */ /* 0x000fea0003800000 */
[----:B0-2-4-:R-:W0:Y:S01]  /*5120*/  LDC.64 R4, c[0x0][0x228] ;  /* 0x00008a00ff047b82 */ /* 0x015e220000000a00 */
[----:B---3--:R-:W-:Y:S01]  /*5130*/  IMAD R0, R18, 0x200, R22 ;  /* 0x0000020012007824 */ /* 0x008fe200078e0216 */
[----:B------:R-:W-:Y:S01]  /*5140*/  PRMT R6, R2, 0x9910, RZ ;  /* 0x0000991002067816 */ /* 0x000fe200000000ff */
[----:B------:R-:W-:Y:S02]  /*5150*/  ULDC UR4, c[0x0][0x248] ;  /* 0x0000920000047ab9 */ /* 0x000fe40000000800 */
[----:B-1----:R-:W-:Y:S02]  /*5160*/  IMAD R3, R0, UR4, RZ ;  /* 0x0000000400037c24 */ /* 0x002fe4000f8e02ff */
        /* <DEDUP_REMOVED lines=16> */
.L_x_7284:
[----:B------:R-:W0:Y:S02]  /*5270*/  F2I.S64.F64.TRUNC R28, R28 ;  /* 0x0000001c001c7311 */ /* 0x000e24000030d900 */
[----:B0-----:R-:W-:-:S05]  /*5280*/  IMAD.MOV.U32 R3, RZ, RZ, R28 ;  /* 0x000000ffff037224 */ /* 0x001fca00078e001c */
[----:B------:R0:W-:Y:S01]  /*5290*/  STG.E.U8 desc[UR36][R4.64], R3 ;  /* 0x0000000304007986 */ /* 0x0001e2000c101124 */
[----:B------:R-:W-:Y:S05]  /*52a0*/  BRA `(.L_x_7286) ;  /* 0x0000000c00f07947 */ /* 0x000fea0003800000 */
.L_x_7283:
        /* <DEDUP_REMOVED lines=9> */
.L_x_7288:
[----:B------:R-:W0:Y:S02]  /*5340*/  F2I.F64.TRUNC R29, R28 ;  /* 0x0000001c001d7311 */ /* 0x000e24000030d100 */
[----:B0-----:R0:W-:Y:S01]  /*5350*/  STG.E desc[UR36][R4.64], R29 ;  /* 0x0000001d04007986 */ /* 0x0011e2000c101924 */
[----:B------:R-:W-:Y:S05]  /*5360*/  BRA `(.L_x_7286) ;  /* 0x0000000c00c07947 */ /* 0x000fea0003800000 */
.L_x_7287:
[----:B------:R-:W0:Y:S02]  /*5370*/  F2I.F64.TRUNC R29, R28 ;  /* 0x0000001c001d7311 */ /* 0x000e24000030d100 */
[----:B0-----:R0:W-:Y:S01]  /*5380*/  STG.E.U16 desc[UR36][R4.64], R29 ;  /* 0x0000001d04007986 */ /* 0x0011e2000c101524 */
[----:B------:R-:W-:Y:S05]  /*5390*/  BRA `(.L_x_7286) ;  /* 0x0000000c00b47947 */ /* 0x000fea0003800000 */
.L_x_7282:
        /* <DEDUP_REMOVED lines=13> */
.L_x_7290:
        /* <DEDUP_REMOVED lines=8> */
.L_x_7289:
        /* <DEDUP_REMOVED lines=14> */
.L_x_7292:
        /* <DEDUP_REMOVED lines=9> */
.L_x_7291:
[----:B------:R0:W-:Y:S01]  /*5660*/  STG.E.64 desc[UR36][R4.64], R28 ;  /* 0x0000001c04007986 */ /* 0x0001e2000c101b24 */
[----:B------:R-:W-:Y:S05]  /*5670*/  BRA `(.L_x_7286) ;  /* 0x0000000800fc7947 */ /* 0x000fea0003800000 */
.L_x_7281:
        /* <DEDUP_REMOVED lines=12> */
.L_x_7295:
[----:B------:R-:W-:-:S05]  /*5740*/  CS2R R30, SRZ ;  /* 0x00000000001e7805 */ /* 0x000fca000001ff00 */
[----:B------:R0:W-:Y:S01]  /*5750*/  STG.E.128 desc[UR36][R4.64], R28 ;  /* 0x0000001c04007986 */ /* 0x0001e2000c101d24 */
[----:B------:R-:W-:Y:S05]  /*5760*/  BRA `(.L_x_7286) ;  /* 0x0000000800c07947 */ /* 0x000fea0003800000 */
.L_x_7294:
        /* <DEDUP_REMOVED lines=25> */
.L_x_7299:
[----:B------:R-:W-:Y:S05]  /*5900*/  BSYNC B0 ;  /* 0x0000000000007941 */ /* 0x000fea0003800000 */
.L_x_7298:
[----:B------:R-:W-:-:S05]  /*5910*/  LOP3.LUT R7, R0, R7, RZ, 0xfc, !PT ;  /* 0x0000000700077212 */ /* 0x000fca00078efcff */
[----:B------:R0:W-:Y:S01]  /*5920*/  STG.E.U8 desc[UR36][R4.64], R7 ;  /* 0x0000000704007986 */ /* 0x0001e2000c101124 */
[----:B------:R-:W-:Y:S05]  /*5930*/  BRA `(.L_x_7286) ;  /* 0x00000008004c7947 */ /* 0x000fea0003800000 */
.L_x_7297:
        /* <DEDUP_REMOVED lines=17> */
.L_x_7301:
[----:B------:R-:W-:Y:S01]  /*5a50*/  IMAD.MOV.U32 R0, RZ, RZ, 0x7f ;  /* 0x0000007fff007424 */ /* 0x000fe200078e00ff */
[----:B------:R-:W-:-:S04]  /*5a60*/  ISETP.GT.U32.AND P0, PT, R3, 0x7f800000, PT ;  /* 0x7f8000000300780c */ /* 0x000fc80003f04070 */
[----:B------:R-:W-:-:S09]  /*5a70*/  SEL R0, R0, 0x7c, P0 ;  /* 0x0000007c00007807 */ /* 0x000fd20000000000 */
.L_x_7302:
[----:B------:R-:W-:Y:S05]  /*5a80*/  BSYNC B0 ;  /* 0x0000000000007941 */ /* 0x000fea0003800000 */
.L_x_7300:
[----:B------:R-:W-:-:S04]  /*5a90*/  LOP3.LUT R3, R7, 0x80000000, RZ, 0xc0, !PT ;  /* 0x8000000007037812 */ /* 0x000fc800078ec0ff */
[----:B------:R-:W-:-:S04]  /*5aa0*/  SHF.R.U32.HI R3, RZ, 0x18, R3 ;  /* 0x00000018ff037819 */ /* 0x000fc80000011603 */
[----:B------:R-:W-:-:S05]  /*5ab0*/  LOP3.LUT R3, R0, R3, RZ, 0xfc, !PT ;  /* 0x0000000300037212 */ /* 0x000fca00078efcff */
[----:B------:R0:W-:Y:S01]  /*5ac0*/  STG.E.U8 desc[UR36][R4.64], R3 ;  /* 0x0000000304007986 */ /* 0x0001e2000c101124 */
[----:B------:R-:W-:Y:S05]  /*5ad0*/  BRA `(.L_x_7286) ;  /* 0x0000000400e47947 */ /* 0x000fea0003800000 */
.L_x_7296:
        /* <DEDUP_REMOVED lines=8> */
.L_x_7293:
        /* <DEDUP_REMOVED lines=11> */
.L_x_7305:
        /* <DEDUP_REMOVED lines=21> */
.L_x_7308:
[----:B------:R-:W-:-:S04]  /*5d60*/  LOP3.LUT R0, R7, 0x80000000, RZ, 0xc0, !PT ;  /* 0x8000000007007812 */ /* 0x000fc800078ec0ff */
[----:B------:R-:W-:-:S04]  /*5d70*/  SHF.R.U32.HI R0, RZ, 0x18, R0 ;  /* 0x00000018ff007819 */ /* 0x000fc80000011600 */
[----:B------:R-:W-:-:S07]  /*5d80*/  LOP3.LUT R0, R3, R0, RZ, 0xfc, !PT ;  /* 0x0000000003007212 */ /* 0x000fce00078efcff */
.L_x_7307:
[----:B------:R-:W-:Y:S05]  /*5d90*/  BSYNC B0 ;  /* 0x0000000000007941 */ /* 0x000fea0003800000 */
.L_x_7306:
[----:B------:R3:W-:Y:S01]  /*5da0*/  STG.E.U8 desc[UR36][R4.64], R0 ;  /* 0x0000000004007986 */ /* 0x0007e2000c101124 */
[----:B------:R-:W-:Y:S05]  /*5db0*/  BRA `(.L_x_7286) ;  /* 0x00000004002c7947 */ /* 0x000fea0003800000 */
.L_x_7304:
        /* <DEDUP_REMOVED lines=21> */
.L_x_7311:
[----:B------:R-:W-:-:S04]  /*5f10*/  LOP3.LUT R0, R7, 0x80000000, RZ, 0xc0, !PT ;  /* 0x8000000007007812 */ /* 0x000fc800078ec0ff */
[----:B------:R-:W-:-:S04]  /*5f20*/  SHF.R.U32.HI R0, RZ, 0x18, R0 ;  /* 0x00000018ff007819 */ /* 0x000fc80000011600 */
[----:B------:R-:W-:-:S07]  /*5f30*/  LOP3.LUT R0, R3, R0, RZ, 0xfc, !PT ;  /* 0x0000000003007212 */ /* 0x000fce00078efcff */
.L_x_7310:
[----:B------:R-:W-:Y:S05]  /*5f40*/  BSYNC B0 ;  /* 0x0000000000007941 */ /* 0x000fea0003800000 */
.L_x_7309:
[----:B------:R0:W-:Y:S01]  /*5f50*/  STG.E.U8 desc[UR36][R4.64], R0 ;  /* 0x0000000004007986 */ /* 0x0001e2000c101124 */
[----:B------:R-:W-:Y:S05]  /*5f60*/  BRA `(.L_x_7286) ;  /* 0x0000000000c07947 */ /* 0x000fea0003800000 */
.L_x_7303:
        /* <DEDUP_REMOVED lines=26> */
.L_x_7285:
        /* <DEDUP_REMOVED lines=16> */
.L_x_7314:
[----:B------:R-:W-:Y:S05]  /*6210*/  BRA `(.L_x_7286) ;  /* 0x0000000000147947 */ /* 0x000fea0003800000 */
.L_x_7313:
[----:B------:R-:W0:Y:S02]  /*6220*/  F2I.U64.F64.TRUNC R28, R28 ;  /* 0x0000001c001c7311 */ /* 0x000e24000030d800 */
[----:B0-----:R2:W-:Y:S01]  /*6230*/  STG.E.64 desc[UR36][R4.64], R28 ;  /* 0x0000001c04007986 */ /* 0x0015e2000c101b24 */
[----:B------:R-:W-:Y:S05]  /*6240*/  BRA `(.L_x_7286) ;  /* 0x0000000000087947 */ /* 0x000fea0003800000 */
.L_x_7312:
[----:B------:R-:W0:Y:S02]  /*6250*/  F2I.U32.F64.TRUNC R29, R28 ;  /* 0x0000001c001d7311 */ /* 0x000e24000030d000 */
[----:B0-----:R0:W-:Y:S02]  /*6260*/  STG.E desc[UR36][R4.64], R29 ;  /* 0x0000001d04007986 */ /* 0x0011e4000c101924 */
.L_x_7286:
        /* <DEDUP_REMOVED lines=24> */
.L_x_7318:
[----:B------:R-:W0:Y:S02]  /*63f0*/  F2I.S64.F64.TRUNC R24, R24 ;  /* 0x0000001800187311 */ /* 0x000e24000030d900 */
[----:B0-----:R-:W-:-:S05]  /*6400*/  IMAD.MOV.U32 R3, RZ, RZ, R24 ;  /* 0x000000ffff037224 */ /* 0x001fca00078e0018 */
[----:B------:R3:W-:Y:S01]  /*6410*/  STG.E.U8 desc[UR36][R4.64], R3 ;  /* 0x0000000304007986 */ /* 0x0007e2000c101124 */
[----:B------:R-:W-:Y:S05]  /*6420*/  BRA `(.L_x_7320) ;  /* 0x0000000c00f07947 */ /* 0x000fea0003800000 */
.L_x_7317:
        /* <DEDUP_REMOVED lines=9> */
.L_x_7322:
[----:B------:R-:W0:Y:S02]  /*64c0*/  F2I.F64.TRUNC R25, R24 ;  /* 0x0000001800197311 */ /* 0x000e24000030d100 */
[----:B0-----:R2:W-:Y:S01]  /*64d0*/  STG.E desc[UR36][R4.64], R25 ;  /* 0x0000001904007986 */ /* 0x0015e2000c101924 */
[----:B------:R-:W-:Y:S05]  /*64e0*/  BRA `(.L_x_7320) ;  /* 0x0000000c00c07947 */ /* 0x000fea0003800000 */
.L_x_7321:
[----:B------:R-:W0:Y:S02]  /*64f0*/  F2I.F64.TRUNC R25, R24 ;  /* 0x0000001800197311 */ /* 0x000e24000030d100 */
[----:B0-----:R0:W-:Y:S01]  /*6500*/  STG.E.U16 desc[UR36][R4.64], R25 ;  /* 0x0000001904007986 */ /* 0x0011e2000c101524 */
[----:B------:R-:W-:Y:S05]  /*6510*/  BRA `(.L_x_7320) ;  /* 0x0000000c00b47947 */ /* 0x000fea0003800000 */
.L_x_7316:
        /* <DEDUP_REMOVED lines=13> */
.L_x_7324:
        /* <DEDUP_REMOVED lines=8> */
.L_x_7323:
        /* <DEDUP_REMOVED lines=14> */
.L_x_7326:
        /* <DEDUP_REMOVED lines=9> */
.L_x_7325:
[----:B------:R0:W-:Y:S01]  /*67e0*/  STG.E.64 desc[UR36][R4.64], R24 ;  /* 0x0000001804007986 */ /* 0x0001e2000c101b24 */
[----:B------:R-:W-:Y:S05]  /*67f0*/  BRA `(.L_x_7320) ;  /* 0x0000000800fc7947 */ /* 0x000fea0003800000 */
.L_x_7315:
        /* <DEDUP_REMOVED lines=12> */
.L_x_7329:
[----:B------:R-:W-:-:S05]  /*68c0*/  CS2R R26, SRZ ;  /* 0x00000000001a7805 */ /* 0x000fca000001ff00 */
[----:B------:R0:W-:Y:S01]  /*68d0*/  STG.E.128 desc[UR36][R4.64], R24 ;  /* 0x0000001804007986 */ /* 0x0001e2000c101d24 */
[----:B------:R-:W-:Y:S05]  /*68e0*/  BRA `(.L_x_7320) ;  /* 0x0000000800c07947 */ /* 0x000fea0003800000 */
.L_x_7328:
        /* <DEDUP_REMOVED lines=25> */
.L_x_7333:
[----:B------:R-:W-:Y:S05]  /*6a80*/  BSYNC B0 ;  /* 0x0000000000007941 */ /* 0x000fea0003800000 */
.L_x_7332:
[----:B------:R-:W-:-:S05]  /*6a90*/  LOP3.LUT R7, R0, R7, RZ, 0xfc, !PT ;  /* 0x0000000700077212 */ /* 0x000fca00078efcff */
[----:B------:R0:W-:Y:S01]  /*6aa0*/  STG.E.U8 desc[UR36][R4.64], R7 ;  /* 0x0000000704007986 */ /* 0x0001e2000c101124 */
[----:B------:R-:W-:Y:S05]  /*6ab0*/  BRA `(.L_x_7320) ;  /* 0x00000008004c7947 */ /* 0x000fea0003800000 */
.L_x_7331:
        /* <DEDUP_REMOVED lines=17> */
.L_x_7335:
[----:B------:R-:W-:Y:S01]  /*6bd0*/  IMAD.MOV.U32 R0, RZ, RZ, 0x7f ;  /* 0x0000007fff007424 */ /* 0x000fe200078e00ff */
[----:B------:R-:W-:-:S04]  /*6be0*/  ISETP.GT.U32.AND P0, PT, R3, 0x7f800000, PT ;  /* 0x7f8000000300780c */ /* 0x000fc80003f04070 */
[----:B------:R-:W-:-:S09]  /*6bf0*/  SEL R0, R0, 0x7c, P0 ;  /* 0x0000007c00007807 */ /* 0x000fd20000000000 */
.L_x_7336:
[----:B------:R-:W-:Y:S05]  /*6c00*/  BSYNC B0 ;  /* 0x0000000000007941 */ /* 0x000fea0003800000 */
.L_x_7334:
[----:B------:R-:W-:-:S04]  /*6c10*/  LOP3.LUT R3, R7, 0x80000000, RZ, 0xc0, !PT ;  /* 0x8000000007037812 */ /* 0x000fc800078ec0ff */
[----:B------:R-:W-:-:S04]  /*6c20*/  SHF.R.U32.HI R3, RZ, 0x18, R3 ;  /* 0x00000018ff037819 */ /* 0x000fc80000011603 */
[----:B------:R-:W-:-:S05]  /*6c30*/  LOP3.LUT R3, R0, R3, RZ, 0xfc, !PT ;  /* 0x0000000300037212 */ /* 0x000fca00078efcff */
[----:B------:R0:W-:Y:S01]  /*6c40*/  STG.E.U8 desc[UR36][R4.64], R3 ;  /* 0x0000000304007986 */ /* 0x0001e2000c101124 */
[----:B------:R-:W-:Y:S05]  /*6c50*/  BRA `(.L_x_7320) ;  /* 0x0000000400e47947 */ /* 0x000fea0003800000 */
.L_x_7330:
        /* <DEDUP_REMOVED lines=8> */
.L_x_7327:
        /* <DEDUP_REMOVED lines=11> */
.L_x_7339:
        /* <DEDUP_REMOVED lines=21> */
.L_x_7342:
[----:B------:R-:W-:-:S04]  /*6ee0*/  LOP3.LUT R0, R7, 0x80000000, RZ, 0xc0, !PT ;  /* 0x8000000007007812 */ /* 0x000fc800078ec0ff */
[----:B------:R-:W-:-:S04]  /*6ef0*/  SHF.R.U32.HI R0, RZ, 0x18, R0 ;  /* 0x00000018ff007819 */ /* 0x000fc80000011600 */
[----:B------:R-:W-:-:S07]  /*6f00*/  LOP3.LUT R0, R3, R0, RZ, 0xfc, !PT ;  /* 0x0000000003007212 */ /* 0x000fce00078efcff */
.L_x_7341:
[----:B------:R-:W-:Y:S05]  /*6f10*/  BSYNC B0 ;  /* 0x0000000000007941 */ /* 0x000fea0003800000 */
.L_x_7340:
[----:B------:R0:W-:Y:S01]  /*6f20*/  STG.E.U8 desc[UR36][R4.64], R0 ;  /* 0x0000000004007986 */ /* 0x0001e2000c101124 */
[----:B------:R-:W-:Y:S05]  /*6f30*/  BRA `(.L_x_7320) ;  /* 0x00000004002c7947 */ /* 0x000fea0003800000 */
.L_x_7338:
        /* <DEDUP_REMOVED lines=21> */
.L_x_7345:
[----:B------:R-:W-:-:S04]  /*7090*/  LOP3.LUT R0, R7, 0x80000000, RZ, 0xc0, !PT ;  /* 0x8000000007007812 */ /* 0x000fc800078ec0ff */
[----:B------:R-:W-:-:S04]  /*70a0*/  SHF.R.U32.HI R0, RZ, 0x18, R0 ;  /* 0x00000018ff007819 */ /* 0x000fc80000011600 */
[----:B------:R-:W-:-:S07]  /*70b0*/  LOP3.LUT R0, R3, R0, RZ, 0xfc, !PT ;  /* 0x0000000003007212 */ /* 0x000fce00078efcff */
.L_x_7344:
[----:B------:R-:W-:Y:S05]  /*70c0*/  BSYNC B0 ;  /* 0x0000000000007941 */ /* 0x000fea0003800000 */
.L_x_7343:
[----:B------:R0:W-:Y:S01]  /*70d0*/  STG.E.U8 desc[UR36][R4.64], R0 ;  /* 0x0000000004007986 */ /* 0x0001e2000c101124 */
[----:B------:R-:W-:Y:S05]  /*70e0*/  BRA `(.L_x_7320) ;  /* 0x0000000000c07947 */ /* 0x000fea0003800000 */
.L_x_7337:
        /* <DEDUP_REMOVED lines=26> */
.L_x_7319:
        /* <DEDUP_REMOVED lines=16> */
.L_x_7348:
[----:B------:R-:W-:Y:S05]  /*7390*/  BRA `(.L_x_7320) ;  /* 0x0000000000147947 */ /* 0x000fea0003800000 */
.L_x_7347:
[----:B------:R-:W0:Y:S02]  /*73a0*/  F2I.U64.F64.TRUNC R24, R24 ;  /* 0x0000001800187311 */ /* 0x000e24000030d800 */
[----:B0-----:R0:W-:Y:S01]  /*73b0*/  STG.E.64 desc[UR36][R4.64], R24 ;  /* 0x0000001804007986 */ /* 0x0011e2000c101b24 */
[----:B------:R-:W-:Y:S05]  /*73c0*/  BRA `(.L_x_7320) ;  /* 0x0000000000087947 */ /* 0x000fea0003800000 */
.L_x_7346:
[----:B------:R-:W0:Y:S02]  /*73d0*/  F2I.U32.F64.TRUNC R25, R24 ;  /* 0x0000001800197311 */ /* 0x000e24000030d000 */
[----:B0-----:R0:W-:Y:S02]  /*73e0*/  STG.E desc[UR36][R4.64], R25 ;  /* 0x0000001904007986 */ /* 0x0011e4000c101924 */
.L_x_7320:
[----:B------:R-:W-:-:S07]  /*73f0*/  VIADD R22, R22, 0x80 ;  /* 0x0000008016167836 */ /* 0x000fce0000000000 */
.L_x_7280:
[----:B------:R-:W-:Y:S05]  /*7400*/  BSYNC B6 ;  /* 0x0000000000067941 */ /* 0x000fea0003800000 */
.L_x_7279:
        /* <DEDUP_REMOVED lines=22> */
.L_x_7352:
[----:B------:R-:W0:Y:S02]  /*7570*/  F2I.S64.F64.TRUNC R16, R16 ;  /* 0x0000001000107311 */ /* 0x000e24000030d900 */
[----:B0-----:R-:W-:-:S05]  /*7580*/  IMAD.MOV.U32 R3, RZ, RZ, R16 ;  /* 0x000000ffff037224 */ /* 0x001fca00078e0010 */
[----:B------:R-:W-:Y:S01]  /*7590*/  STG.E.U8 desc[UR36][R4.64], R3 ;  /* 0x0000000304007986 */ /* 0x000fe2000c101124 */
[----:B------:R-:W-:Y:S05]  /*75a0*/  EXIT ;  /* 0x000000000000794d */ /* 0x000fea0003800000 */
.L_x_7351:
        /* <DEDUP_REMOVED lines=9> */
.L_x_7355:
[----:B------:R-:W0:Y:S02]  /*7640*/  F2I.F64.TRUNC R17, R16 ;  /* 0x0000001000117311 */ /* 0x000e24000030d100 */
[----:B0-----:R-:W-:Y:S01]  /*7650*/  STG.E desc[UR36][R4.64], R17 ;  /* 0x0000001104007986 */ /* 0x001fe2000c101924 */
[----:B------:R-:W-:Y:S05]  /*7660*/  EXIT ;  /* 0x000000000000794d */ /* 0x000fea0003800000 */
.L_x_7354:
[----:B------:R-:W0:Y:S02]  /*7670*/  F2I.F64.TRUNC R17, R16 ;  /* 0x0000001000117311 */ /* 0x000e24000030d100 */
[----:B0-----:R-:W-:Y:S01]  /*7680*/  STG.E.U16 desc[UR36][R4.64], R17 ;  /* 0x0000001104007986 */ /* 0x001fe2000c101524 */
[----:B------:R-:W-:Y:S05]  /*7690*/  EXIT ;  /* 0x000000000000794d */ /* 0x000fea0003800000 */
.L_x_7350:
        /* <DEDUP_REMOVED lines=13> */
.L_x_7357:
        /* <DEDUP_REMOVED lines=8> */
.L_x_7356:
        /* <DEDUP_REMOVED lines=14> */
.L_x_7359:
        /* <DEDUP_REMOVED lines=9> */
.L_x_7358:
[----:B------:R-:W-:Y:S01]  /*7960*/  STG.E.64 desc[UR36][R4.64], R16 ;  /* 0x0000001004007986 */ /* 0x000fe2000c101b24 */
[----:B------:R-:W-:Y:S05]  /*7970*/  EXIT ;  /* 0x000000000000794d */ /* 0x000fea0003800000 */
.L_x_7349:
        /* <DEDUP_REMOVED lines=12> */
.L_x_7362:
[----:B------:R-:W-:-:S05]  /*7a40*/  CS2R R18, SRZ ;  /* 0x0000000000127805 */ /* 0x000fca000001ff00 */
[----:B------:R-:W-:Y:S01]  /*7a50*/  STG.E.128 desc[UR36][R4.64], R16 ;  /* 0x0000001004007986 */ /* 0x000fe2000c101d24 */
[----:B------:R-:W-:Y:S05]  /*7a60*/  EXIT ;  /* 0x000000000000794d */ /* 0x000fea0003800000 */
.L_x_7361:
        /* <DEDUP_REMOVED lines=25> */
.L_x_7366:
[----:B------:R-:W-:Y:S05]  /*7c00*/  BSYNC B0 ;  /* 0x0000000000007941 */ /* 0x000fea0003800000 */
.L_x_7365:
[----:B------:R-:W-:-:S05]  /*7c10*/  LOP3.LUT R3, R0, R3, RZ, 0xfc, !PT ;  /* 0x0000000300037212 */ /* 0x000fca00078efcff */
[----:B------:R-:W-:Y:S01]  /*7c20*/  STG.E.U8 desc[UR36][R4.64], R3 ;  /* 0x0000000304007986 */ /* 0x000fe2000c101124 */
[----:B------:R-:W-:Y:S05]  /*7c30*/  EXIT ;  /* 0x000000000000794d */ /* 0x000fea0003800000 */
.L_x_7364:
        /* <DEDUP_REMOVED lines=17> */
.L_x_7368:
[----:B------:R-:W-:Y:S01]  /*7d50*/  IMAD.MOV.U32 R0, RZ, RZ, 0x7f ;  /* 0x0000007fff007424 */ /* 0x000fe200078e00ff */
[----:B------:R-:W-:-:S04]  /*7d60*/  ISETP.GT.U32.AND P0, PT, R2, 0x7f800000, PT ;  /* 0x7f8000000200780c */ /* 0x000fc80003f04070 */
[----:B------:R-:W-:-:S09]  /*7d70*/  SEL R0, R0, 0x7c, P0 ;  /* 0x0000007c00007807 */ /* 0x000fd20000000000 */
.L_x_7369:
[----:B------:R-:W-:Y:S05]  /*7d80*/  BSYNC B0 ;  /* 0x0000000000007941 */ /* 0x000fea0003800000 */
.L_x_7367:
[----:B------:R-:W-:-:S04]  /*7d90*/  LOP3.LUT R2, R3, 0x80000000, RZ, 0xc0, !PT ;  /* 0x8000000003027812 */ /* 0x000fc800078ec0ff */
[----:B------:R-:W-:-:S04]  /*7da0*/  SHF.R.U32.HI R3, RZ, 0x18, R2 ;  /* 0x00000018ff037819 */ /* 0x000fc80000011602 */
[----:B------:R-:W-:-:S05]  /*7db0*/  LOP3.LUT R3, R0, R3, RZ, 0xfc, !PT ;  /* 0x0000000300037212 */ /* 0x000fca00078efcff */
[----:B------:R-:W-:Y:S01]  /*7dc0*/  STG.E.U8 desc[UR36][R4.64], R3 ;  /* 0x0000000304007986 */ /* 0x000fe2000c101124 */
[----:B------:R-:W-:Y:S05]  /*7dd0*/  EXIT ;  /* 0x000000000000794d */ /* 0x000fea0003800000 */
.L_x_7363:
        /* <DEDUP_REMOVED lines=8> */
.L_x_7360:
        /* <DEDUP_REMOVED lines=11> */
.L_x_7372:
        /* <DEDUP_REMOVED lines=21> */
.L_x_7375:
[----:B------:R-:W-:-:S04]  /*8060*/  LOP3.LUT R2, R7, 0x80000000, RZ, 0xc0, !PT ;  /* 0x8000000007027812 */ /* 0x000fc800078ec0ff */
[----:B------:R-:W-:-:S04]  /*8070*/  SHF.R.U32.HI R3, RZ, 0x18, R2 ;  /* 0x00000018ff037819 */ /* 0x000fc80000011602 */
[----:B------:R-:W-:-:S04]  /*8080*/  LOP3.LUT R0, R0, R3, RZ, 0xfc, !PT ;  /* 0x0000000300007212 */ /* 0x000fc800078efcff */
[----:B------:R-:W-:-:S07]  /*8090*/  PRMT R2, R0, 0x7610, R2 ;  /* 0x0000761000027816 */ /* 0x000fce0000000002 */
.L_x_7374:
[----:B------:R-:W-:Y:S05]  /*80a0*/  BSYNC B0 ;  /* 0x0000000000007941 */ /* 0x000fea0003800000 */
.L_x_7373:
[----:B------:R-:W-:Y:S01]  /*80b0*/  STG.E.U8 desc[UR36][R4.64], R2 ;  /* 0x0000000204007986 */ /* 0x000fe2000c101124 */
[----:B------:R-:W-:Y:S05]  /*80c0*/  EXIT ;  /* 0x000000000000794d */ /* 0x000fea0003800000 */
.L_x_7371:
        /* <DEDUP_REMOVED lines=21> */
.L_x_7378:
[----:B------:R-:W-:-:S04]  /*8220*/  LOP3.LUT R2, R7, 0x80000000, RZ, 0xc0, !PT ;  /* 0x8000000007027812 */ /* 0x000fc800078ec0ff */
[----:B------:R-:W-:-:S04]  /*8230*/  SHF.R.U32.HI R3, RZ, 0x18, R2 ;  /* 0x00000018ff037819 */ /* 0x000fc80000011602 */
[----:B------:R-:W-:-:S04]  /*8240*/  LOP3.LUT R0, R0, R3, RZ, 0xfc, !PT ;  /* 0x0000000300007212 */ /* 0x000fc800078efcff */
[----:B------:R-:W-:-:S07]  /*8250*/  PRMT R2, R0, 0x7610, R2 ;  /* 0x0000761000027816 */ /* 0x000fce0000000002 */
.L_x_7377:
[----:B------:R-:W-:Y:S05]  /*8260*/  BSYNC B0 ;  /* 0x0000000000007941 */ /* 0x000fea0003800000 */
.L_x_7376:
[----:B------:R-:W-:Y:S01]  /*8270*/  STG.E.U8 desc[UR36][R4.64], R2 ;  /* 0x0000000204007986 */ /* 0x000fe2000c101124 */
[----:B------:R-:W-:Y:S05]  /*8280*/  EXIT ;  /* 0x000000000000794d */ /* 0x000fea0003800000 */
.L_x_7370:
        /* <DEDUP_REMOVED lines=26> */
.L_x_7353:
        /* <DEDUP_REMOVED lines=16> */
.L_x_7381:
[----:B------:R-:W-:Y:S05]  /*8530*/  EXIT ;  /* 0x000000000000794d */ /* 0x000fea0003800000 */
.L_x_7380:
[----:B------:R-:W0:Y:S02]  /*8540*/  F2I.U64.F64.TRUNC R16, R16 ;  /* 0x0000001000107311 */ /* 0x000e24000030d800 */
[----:B0-----:R-:W-:Y:S01]  /*8550*/  STG.E.64 desc[UR36][R4.64], R16 ;  /* 0x0000001004007986 */ /* 0x001fe2000c101b24 */
[----:B------:R-:W-:Y:S05]  /*8560*/  EXIT ;  /* 0x000000000000794d */ /* 0x000fea0003800000 */
.L_x_7379:
[----:B------:R-:W0:Y:S02]  /*8570*/  F2I.U32.F64.TRUNC R17, R16 ;  /* 0x0000001000117311 */ /* 0x000e24000030d000 */
[----:B0-----:R-:W-:Y:S01]  /*8580*/  STG.E desc[UR36][R4.64], R17 ;  /* 0x0000001104007986 */ /* 0x001fe2000c101924 */
[----:B------:R-:W-:Y:S05]  /*8590*/  EXIT ;  /* 0x000000000000794d */ /* 0x000fea0003800000 */
.L_x_7382:
        /* <DEDUP_REMOVED lines=14> */
.L_x_8080:


//--------------------- .text._ZN2at6native18elementwise_kernelILi128ELi2EZNS0_22gpu_kernel_impl_nocastINS0_13BUnaryFunctorIdddZZZNS0_20copysign_kernel_cudaERNS_18TensorIteratorBaseEENKUlvE_clEvENKUlvE_clEvEUlddE_EEEEvS5_RKT_EUliE_EEviT1_ --------------------------
	.section	.text._ZN2at6native18elementwise_kernelILi128ELi2EZNS0_22gpu_kernel_impl_nocastINS0_13BUnaryFunctorIdddZZZNS0_20copysign_kernel_cudaERNS_18TensorIteratorBaseEENKUlvE_clEvENKUlvE_clEvEUlddE_EEEEvS5_RKT_EUliE_EEviT1_,"ax",@progbits
	.align	128
        .global         _ZN2at6native18elementwise_kernelILi128ELi2EZNS0_22gpu_kernel_impl_nocastINS0_13BUnaryFunctorIdddZZZNS0_20copysign_kernel_cudaERNS_18TensorIteratorBaseEENKUlvE_clEvENKUlvE_clEvEUlddE_EEEEvS5_RKT_EUliE_EEviT1_
        .type           _ZN2at6native18elementwise_kernelILi128ELi2EZNS0_22gpu_kernel_impl_nocastINS0_13BUnaryFunctorIdddZZZNS0_20copysign_kernel_cudaERNS_18TensorIteratorBaseEENKUlvE_clEvENKUlvE_clEvEUlddE_EEEEvS5_RKT_EUliE_EEviT1_,@function
        .size           _ZN2at6native18elementwise_kernelILi128ELi2EZNS0_22gpu_kernel_impl_nocastINS0_13BUnaryFunctorIdddZZZNS0_20copysign_kernel_cudaERNS_18TensorIteratorBaseEENKUlvE_clEvENKUlvE_clEvEUlddE_EEEEvS5_RKT_EUliE_EEviT1_,(.L_x_8081 - _ZN2at6native18elementwise_kernelILi128ELi2EZNS0_22gpu_kernel_impl_nocastINS0_13BUnaryFunctorIdddZZZNS0_20copysign_kernel_cudaERNS_18TensorIteratorBaseEENKUlvE_clEvENKUlvE_clEvEUlddE_EEEEvS5_RKT_EUliE_EEviT1_)
        .other          _ZN2at6native18elementwise_kernelILi128ELi2EZNS0_22gpu_kernel_impl_nocastINS0_13BUnaryFunctorIdddZZZNS0_20copysign_kernel_cudaERNS_18TensorIteratorBaseEENKUlvE_clEvENKUlvE_clEvEUlddE_EEEEvS5_RKT_EUliE_EEviT1_,@"STO_CUDA_ENTRY STV_DEFAULT"
_ZN2at6native18elementwise_kernelILi128ELi2EZNS0_22gpu_kernel_impl_nocastINS0_13BUnaryFunctorIdddZZZNS0_20copysign_kernel_cudaERNS_18TensorIteratorBaseEENKUlvE_clEvENKUlvE_clEvEUlddE_EEEEvS5_RKT_EUliE_EEviT1_:
.text._ZN2at6native18elementwise_kernelILi128ELi2EZNS0_22gpu_kernel_impl_nocastINS0_13BUnaryFunctorIdddZZZNS0_20copysign_kernel_cudaERNS_18TensorIteratorBaseEENKUlvE_clEvENKUlvE_clEvEUlddE_EEEEvS5_RKT_EUliE_EEviT1_:
        /* <DEDUP_REMOVED lines=312> */
.L_x_7385:
[----:B------:R-:W-:Y:S01]  /*1380*/  ULDC.64 UR8, c[0x0][0x418] ;  /* 0x0001060000087ab9 */ /* 0x000fe20000000a00 */
[----:B------:R-:W0:Y:S01]  /*1390*/  LDC R9, c[0x0][0x42c] ;  /* 0x00010b00ff097b82 */ /* 0x000e220000000800 */
[----:B------:R-:W-:-:S04]  /*13a0*/  IADD3 R6, P0, R2, UR8, RZ ;  /* 0x0000000802067c10 */ /* 0x000fc8000ff1e0ff */
[----:B------:R-:W-:Y:S01]  /*13b0*/  IADD3.X R7, RZ, UR9, RZ, P0, !PT ;  /* 0x00000009ff077c10 */ /* 0x000fe200087fe4ff */
[----:B------:R-:W-:-:S04]  /*13c0*/  ULDC.64 UR8, c[0x0][0x410] ;  /* 0x0001040000087ab9 */ /* 0x000fc80000000a00 */
[----:B------:R-:W0:Y:S01]  /*13d0*/  LDG.E.64 R4, desc[UR4][R6.64] ;  /* 0x0000000406047981 */ /* 0x000e22000c1e1b00 */
[----:B------:R-:W-:-:S04]  /*13e0*/  IADD3 R2, P0, R3, UR8, RZ ;  /* 0x0000000803027c10 */ /* 0x000fc8000ff1e0ff */
[----:B------:R-:W-:Y:S02]  /*13f0*/  IADD3.X R3, RZ, UR9, RZ, P0, !PT ;  /* 0x00000009ff037c10 */ /* 0x000fe400087fe4ff */
[----:B0-----:R-:W-:Y:S02]  /*1400*/  LOP3.LUT R5, R5, 0x80000000, R9, 0xb8, !PT ;  /* 0x8000000005057812 */ /* 0x001fe400078eb809 */
[----:B------:R-:W-:-:S03]  /*1410*/  IADD3 R9, R0, 0x80, RZ ;  /* 0x0000008000097810 */ /* 0x000fc60007ffe0ff */
[----:B------:R0:W-:Y:S04]  /*1420*/  STG.E.64 desc[UR4][R2.64], R4 ;  /* 0x0000000402007986 */ /* 0x0001e8000c101b04 */
.L_x_7384:
[----:B------:R-:W-:Y:S05]  /*1430*/  BSYNC B0 ;  /* 0x0000000000007941 */ /* 0x000fea0003800000 */
.L_x_7383:
        /* <DEDUP_REMOVED lines=305> */
.L_x_7386:
        /* <DEDUP_REMOVED lines=8> */
[----:B0-----:R-:W-:-:S05]  /*27d0*/  LOP3.LUT R5, R5, 0x80000000, R9, 0xb8, !PT ;  /* 0x8000000005057812 */ /* 0x001fca00078eb809 */
[----:B------:R-:W-:Y:S01]  /*27e0*/  STG.E.64 desc[UR4][R2.64], R4 ;  /* 0x0000000402007986 */ /* 0x000fe2000c101b04 */
[----:B------:R-:W-:Y:S05]  /*27f0*/  EXIT ;  /* 0x000000000000794d */ /* 0x000fea0003800000 */
.L_x_7387:
        /* <DEDUP_REMOVED lines=16> */
.L_x_8081:


//--------------------- .text._ZN2at6native27unrolled_elementwise_kernelINS0_13BUnaryFunctorIdddZZZNS0_20copysign_kernel_cudaERNS_18TensorIteratorBaseEENKUlvE_clEvENKUlvE_clEvEUlddE_EESt5arrayIPcLm2EELi4E23TrivialOffsetCalculatorILi1EjESD_NS0_6memory15LoadWithoutCastENSE_16StoreWithoutCastEEEviT_T0_T2_T3_T4_T5_ --------------------------
	.section	.text._ZN2at6native27unrolled_elementwise_kernelINS0_13BUnaryFunctorIdddZZZNS0_20copysign_kernel_cudaERNS_18TensorIteratorBaseEENKUlvE_clEvENKUlvE_clEvEUlddE_EESt5arrayIPcLm2EELi4E23TrivialOffsetCalculatorILi1EjESD_NS0_6memory15LoadWithoutCastENSE_16StoreWithoutCastEEEviT_T0_T2_T3_T4_T5_,"ax",@progbits
	.align	128
        .global         _ZN2at6native27unrolled_elementwise_kernelINS0_13BUnaryFunctorIdddZZZNS0_20copysign_kernel_cudaERNS_18TensorIteratorBaseEENKUlvE_clEvENKUlvE_clEvEUlddE_EESt5arrayIPcLm2EELi4E23TrivialOffsetCalculatorILi1EjESD_NS0_6memory15LoadWithoutCastENSE_16StoreWithoutCastEEEviT_T0_T2_T3_T4_T5_
        .type           _ZN2at6native27unrolled_elementwise_kernelINS0_13BUnaryFunctorIdddZZZNS0_20copysign_kernel_cudaERNS_18TensorIteratorBaseEENKUlvE_clEvENKUlvE_clEvEUlddE_EESt5arrayIPcLm2EELi4E23TrivialOffsetCalculatorILi1EjESD_NS0_6memory15LoadWithoutCastENSE_16StoreWithoutCastEEEviT_T0_T2_T3_T4_T5_,@function
        .size           _ZN2at6native27unrolled_elementwise_kernelINS0_13BUnaryFunctorIdddZZZNS0_20copysign_kernel_cudaERNS_18TensorIteratorBaseEENKUlvE_clEvENKUlvE_clEvEUlddE_EESt5arrayIPcLm2EELi4E23TrivialOffsetCalculatorILi1EjESD_NS0_6memory15LoadWithoutCastENSE_16StoreWithoutCastEEEviT_T0_T2_T3_T4_T5_,(.L_x_8082 - _ZN2at6native27unrolled_elementwise_kernelINS0_13BUnaryFunctorIdddZZZNS0_20copysign_kernel_cudaERNS_18TensorIteratorBaseEENKUlvE_clEvENKUlvE_clEvEUlddE_EESt5arrayIPcLm2EELi4E23TrivialOffsetCalculatorILi1EjESD_NS0_6memory15LoadWithoutCastENSE_16StoreWithoutCastEEEviT_T0_T2_T3_T4_T5_)
        .other          _ZN2at6native27unrolled_elementwise_kernelINS0_13BUnaryFunctorIdddZZZNS0_20copysign_kernel_cudaERNS_18TensorIteratorBaseEENKUlvE_clEvENKUlvE_clEvEUlddE_EESt5arrayIPcLm2EELi4E23TrivialOffsetCalculatorILi1EjESD_NS0_6memory15LoadWithoutCastENSE_16StoreWithoutCastEEEviT_T0_T2_T3_T4_T5_,@"STO_CUDA_ENTRY STV_DEFAULT"
_ZN2at6native27unrolled_elementwise_kernelINS0_13BUnaryFunctorIdddZZZNS0_20copysign_kernel_cudaERNS_18TensorIteratorBaseEENKUlvE_clEvENKUlvE_clEvEUlddE_EESt5arrayIPcLm2EELi4E23TrivialOffsetCalculatorILi1EjESD_NS0_6memory15LoadWithoutCastENSE_16StoreWithoutCastEEEviT_T0_T2_T3_T4_T5_:
.text._ZN2at6native27unrolled_elementwise_kernelINS0_13BUnaryFunctorIdddZZZNS0_20copysign_kernel_cudaERNS_18TensorIteratorBaseEENKUlvE_clEvENKUlvE_clEvEUlddE_EESt5arrayIPcLm2EELi4E23TrivialOffsetCalculatorILi1EjESD_NS0_6memory15LoadWithoutCastENSE_16StoreWithoutCastEEEviT_T0_T2_T3_T4_T5_:
[----:B------:R-:W-:Y:S01]  /*0000*/  LDC R1, c[0x0][0x28] ;  /* 0x00000a00ff017b82 */ /* 0x000fe20000000800 */
[----:B------:R-:W0:Y:S07]  /*0010*/  S2R R0, SR_CTAID.X ;  /* 0x0000000000007919 */ /* 0x000e2e0000002500 */
[----:B------:R-:W0:Y:S01]  /*0020*/  LDC R3, c[0x0][0x210] ;  /* 0x00008400ff037b82 */ /* 0x000e220000000800 */
[----:B------:R-:W-:Y:S01]  /*0030*/  ULDC.64 UR4, c[0x0][0x208] ;  /* 0x0000820000047ab9 */ /* 0x000fe20000000a00 */
[----:B------:R-:W1:Y:S06]  /*0040*/  S2R R7, SR_TID.X ;  /* 0x0000000000077919 */ /* 0x000e6c0000002100 */
[----:B------:R-:W2:Y:S01]  /*0050*/  LDC R13, c[0x0][0x224] ;  /* 0x00008900ff0d7b82 */ /* 0x000ea20000000800 */
[----:B0-----:R-:W-:-:S02]  /*0060*/  IMAD R6, R0, -0x200, R3 ;  /* 0xfffffe0000067824 */ /* 0x001fc400078e0203 */
[----:B-1----:R-:W-:-:S03]  /*0070*/  VIADD R12, R7, 0x80 ;  /* 0x00000080070c7836 */ /* 0x002fc60000000000 */
[----:B------:R-:W-:Y:S01]  /*0080*/  ISETP.GE.AND P0, PT, R7, R6, PT ;  /* 0x000000060700720c */ /* 0x000fe20003f06270 */
[----:B------:R-:W-:-:S12]  /*0090*/  IMAD.MOV.U32 R5, RZ, RZ, R7 ;  /* 0x000000ffff057224 */ /* 0x000fd800078e0007 */
[----:B------:R-:W-:Y:S01]  /*00a0*/  @!P0 MOV R5, R12 ;  /* 0x0000000c00058202 */ /* 0x000fe20000000f00 */
[----:B------:R-:W0:Y:S01]  /*00b0*/  @!P0 LDC.64 R16, c[0x0][0x230] ;  /* 0x00008c00ff108b82 */ /* 0x000e220000000a00 */
[----:B------:R-:W-:Y:S02]  /*00c0*/  @!P0 LEA R9, R0, R7, 0x9 ;  /* 0x0000000700098211 */ /* 0x000fe400078e48ff */
[----:B------:R-:W-:-:S13]  /*00d0*/  ISETP.GE.AND P1, PT, R5, R6, PT ;  /* 0x000000060500720c */ /* 0x000fda0003f26270 */
[----:B------:R-:W1:Y:S01]  /*00e0*/  @!P1 LDC.64 R14, c[0x0][0x230] ;  /* 0x00008c00ff0e9b82 */ /* 0x000e620000000a00 */
[----:B------:R-:W-:Y:S02]  /*00f0*/  @!P1 IMAD R11, R0, 0x200, R5 ;  /* 0x00000200000b9824 */ /* 0x000fe400078e0205 */
[----:B------:R-:W-:-:S05]  /*0100*/  @!P1 VIADD R5, R5, 0x80 ;  /* 0x0000008005059836 */ /* 0x000fca0000000000 */
[----:B------:R-:W-:Y:S01]  /*0110*/  ISETP.GE.AND P2, PT, R5, R6, PT ;  /* 0x000000060500720c */ /* 0x000fe20003f46270 */
[----:B0-----:R-:W-:Y:S01]  /*0120*/  @!P0 IMAD.WIDE.U32 R16, R9, 0x8, R16 ;  /* 0x0000000809108825 */ /* 0x001fe200078e0010 */
[----:B------:R-:W-:-:S11]  /*0130*/  CS2R R8, SRZ ;  /* 0x0000000000087805 */ /* 0x000fd6000001ff00 */
[----:B------:R-:W0:Y:S01]  /*0140*/  @!P2 LDC.64 R2, c[0x0][0x230] ;  /* 0x00008c00ff02ab82 */ /* 0x000e220000000a00 */
[----:B------:R-:W-:Y:S02]  /*0150*/  @!P2 IMAD R21, R0, 0x200, R5 ;  /* 0x000002000015a824 */ /* 0x000fe400078e0205 */
[----:B-1----:R-:W-:Y:S01]  /*0160*/  @!P1 IMAD.WIDE.U32 R14, R11, 0x8, R14 ;  /* 0x000000080b0e9825 */ /* 0x002fe200078e000e */
[----:B------:R-:W-:-:S04]  /*0170*/  CS2R R10, SRZ ;  /* 0x00000000000a7805 */ /* 0x000fc8000001ff00 */
[----:B------:R-:W3:Y:S04]  /*0180*/  @!P1 LDG.E.64 R8, desc[UR4][R14.64] ;  /* 0x000000040e089981 */ /* 0x000ee8000c1e1b00 */
[----:B------:R1:W2:Y:S01]  /*0190*/  @!P0 LDG.E.64 R10, desc[UR4][R16.64] ;  /* 0x00000004100a8981 */ /* 0x0002a2000c1e1b00 */
[----:B------:R-:W-:Y:S02]  /*01a0*/  @!P2 VIADD R5, R5, 0x80 ;  /* 0x000000800505a836 */ /* 0x000fe40000000000 */
[----:B0-----:R-:W-:Y:S01]  /*01b0*/  @!P2 IMAD.WIDE.U32 R20, R21, 0x8, R2 ;  /* 0x000000081514a825 */ /* 0x001fe200078e0002 */
[----:B------:R-:W-:Y:S01]  /*01c0*/  CS2R R2, SRZ ;  /* 0x0000000000027805 */ /* 0x000fe2000001ff00 */
[----:B-1----:R-:W0:Y:S05]  /*01d0*/  @!P0 LDC.64 R16, c[0x0][0x228] ;  /* 0x00008a00ff108b82 */ /* 0x002e2a0000000a00 */
[----:B------:R-:W4:Y:S01]  /*01e0*/  @!P2 LDG.E.64 R2, desc[UR4][R20.64] ;  /* 0x000000041402a981 */ /* 0x000f22000c1e1b00 */
[----:B------:R-:W-:-:S13]  /*01f0*/  ISETP.GE.AND P1, PT, R5, R6, PT ;  /* 0x000000060500720c */ /* 0x000fda0003f26270 */
[----:B------:R-:W1:Y:S01]  /*0200*/  @!P1 LDC.64 R18, c[0x0][0x230] ;  /* 0x00008c00ff129b82 */ /* 0x000e620000000a00 */
[C---:B------:R-:W-:Y:S01]  /*0210*/  @!P1 LEA R5, R0.reuse, R5, 0x9 ;  /* 0x0000000500059211 */ /* 0x040fe200078e48ff */
[--C-:B------:R-:W-:Y:S02]  /*0220*/  IMAD.MOV.U32 R15, RZ, RZ, R7.reuse ;  /* 0x000000ffff0f7224 */ /* 0x100fe400078e0007 */
[----:B------:R-:W-:-:S04]  /*0230*/  @!P0 IMAD R7, R0, 0x200, R7 ;  /* 0x0000020000078824 */ /* 0x000fc800078e0207 */
[----:B0-----:R-:W-:Y:S01]  /*0240*/  @!P0 IMAD.WIDE.U32 R16, R7, 0x8, R16 ;  /* 0x0000000807108825 */ /* 0x001fe200078e0010 */
[----:B------:R-:W-:-:S03]  /*0250*/  @!P0 MOV R15, R12 ;  /* 0x0000000c000f8202 */ /* 0x000fc60000000f00 */
[----:B-1----:R-:W-:Y:S01]  /*0260*/  @!P1 IMAD.WIDE.U32 R18, R5, 0x8, R18 ;  /* 0x0000000805129825 */ /* 0x002fe200078e0012 */
[----:B------:R-:W-:-:S06]  /*0270*/  CS2R R4, SRZ ;  /* 0x0000000000047805 */ /* 0x000fcc000001ff00 */
[----:B------:R0:W5:Y:S01]  /*0280*/  @!P1 LDG.E.64 R4, desc[UR4][R18.64] ;  /* 0x0000000412049981 */ /* 0x000162000c1e1b00 */
[----:B------:R-:W-:Y:S01]  /*0290*/  ISETP.GE.AND P1, PT, R15, R6, PT ;  /* 0x000000060f00720c */ /* 0x000fe20003f26270 */
[----:B------:R-:W-:Y:S01]  /*02a0*/  BSSY B0, `(.L_x_7388) ;  /* 0x0000010000007945 */ /* 0x000fe20003800000 */
[----:B--2---:R-:W-:-:S05]  /*02b0*/  LOP3.LUT R11, R11, 0x80000000, R13, 0xb8, !PT ;  /* 0x800000000b0b7812 */ /* 0x004fca00078eb80d */
[----:B------:R0:W-:Y:S01]  /*02c0*/  @!P0 STG.E.64 desc[UR4][R16.64], R10 ;  /* 0x0000000a10008986 */ /* 0x0001e2000c101b04 */
[--C-:B---3--:R-:W-:Y:S02]  /*02d0*/  LOP3.LUT R9, R9, 0x80000000, R13.reuse, 0xb8, !PT ;  /* 0x8000000009097812 */ /* 0x108fe400078eb80d */
[----:B----4-:R-:W-:-:S03]  /*02e0*/  LOP3.LUT R3, R3, 0x80000000, R13, 0xb8, !PT ;  /* 0x8000000003037812 */ /* 0x010fc600078eb80d */
        /* <DEDUP_REMOVED lines=9> */
[----:B------:R0:W-:Y:S04]  /*0380*/  STG.E.64 desc[UR4][R10.64], R8 ;  /* 0x000000080a007986 */ /* 0x0001e8000c101b04 */
[----:B------:R0:W-:Y:S02]  /*0390*/  @!P0 STG.E.64 desc[UR4][R16.64], R2 ;  /* 0x0000000210008986 */ /* 0x0001e4000c101b04 */
.L_x_7389:
[----:B------:R-:W-:Y:S05]  /*03a0*/  BSYNC B0 ;  /* 0x0000000000007941 */ /* 0x000fea0003800000 */
.L_x_7388:
[----:B------:R-:W-:-:S13]  /*03b0*/  ISETP.GE.AND P0, PT, R15, R6, PT ;  /* 0x000000060f00720c */ /* 0x000fda0003f06270 */
[----:B------:R-:W-:Y:S05]  /*03c0*/  @P0 EXIT ;  /* 0x000000000000094d */ /* 0x000fea0003800000 */
[----:B0-----:R-:W0:Y:S01]  /*03d0*/  LDC.64 R2, c[0x0][0x228] ;  /* 0x00008a00ff027b82 */ /* 0x001e220000000a00 */
[----:B------:R-:W-:Y:S02]  /*03e0*/  LEA R15, R0, R15, 0x9 ;  /* 0x0000000f000f7211 */ /* 0x000fe400078e48ff */
[----:B-----5:R-:W-:-:S03]  /*03f0*/  LOP3.LUT R5, R5, 0x80000000, R13, 0xb8, !PT ;  /* 0x8000000005057812 */ /* 0x020fc600078eb80d */
[----:B0-----:R-:W-:-:S05]  /*0400*/  IMAD.WIDE.U32 R2, R15, 0x8, R2 ;  /* 0x000000080f027825 */ /* 0x001fca00078e0002 */
[----:B------:R-:W-:Y:S01]  /*0410*/  STG.E.64 desc[UR4][R2.64], R4 ;  /* 0x0000000402007986 */ /* 0x000fe2000c101b04 */
[----:B------:R-:W-:Y:S05]  /*0420*/  EXIT ;  /* 0x000000000000794d */ /* 0x000fea0003800000 */
.L_x_7390:
        /* <DEDUP_REMOVED lines=13> */
.L_x_8082:


//--------------------- .text._ZN2at6native29vectorized_elementwise_kernelILi2ENS0_13BUnaryFunctorIdddZZZNS0_20copysign_kernel_cudaERNS_18TensorIteratorBaseEENKUlvE_clEvENKUlvE_clEvEUlddE_EESt5arrayIPcLm2EEEEviT0_T1_ --------------------------
	.section	.text._ZN2at6native29vectorized_elementwise_kernelILi2ENS0_13BUnaryFunctorIdddZZZNS0_20copysign_kernel_cudaERNS_18TensorIteratorBaseEENKUlvE_clEvENKUlvE_clEvEUlddE_EESt5arrayIPcLm2EEEEviT0_T1_,"ax",@progbits
	.align	128
        .global         _ZN2at6native29vectorized_elementwise_kernelILi2ENS0_13BUnaryFunctorIdddZZZNS0_20copysign_kernel_cudaERNS_18TensorIteratorBaseEENKUlvE_clEvENKUlvE_clEvEUlddE_EESt5arrayIPcLm2EEEEviT0_T1_
        .type           _ZN2at6native29vectorized_elementwise_kernelILi2ENS0_13BUnaryFunctorIdddZZZNS0_20copysign_kernel_cudaERNS_18TensorIteratorBaseEENKUlvE_clEvENKUlvE_clEvEUlddE_EESt5arrayIPcLm2EEEEviT0_T1_,@function
        .size           _ZN2at6native29vectorized_elementwise_kernelILi2ENS0_13BUnaryFunctorIdddZZZNS0_20copysign_kernel_cudaERNS_18TensorIteratorBaseEENKUlvE_clEvENKUlvE_clEvEUlddE_EESt5arrayIPcLm2EEEEviT0_T1_,(.L_x_8083 - _ZN2at6native29vectorized_elementwise_kernelILi2ENS0_13BUnaryFunctorIdddZZZNS0_20copysign_kernel_cudaERNS_18TensorIteratorBaseEENKUlvE_clEvENKUlvE_clEvEUlddE_EESt5arrayIPcLm2EEEEviT0_T1_)
        .other          _ZN2at6native29vectorized_elementwise_kernelILi2ENS0_13BUnaryFunctorIdddZZZNS0_20copysign_kernel_cudaERNS_18TensorIteratorBaseEENKUlvE_clEvENKUlvE_clEvEUlddE_EESt5arrayIPcLm2EEEEviT0_T1_,@"STO_CUDA_ENTRY STV_DEFAULT"
_ZN2at6native29vectorized_elementwise_kernelILi2ENS0_13BUnaryFunctorIdddZZZNS0_20copysign_kernel_cudaERNS_18TensorIteratorBaseEENKUlvE_clEvENKUlvE_clEvEUlddE_EESt5arrayIPcLm2EEEEviT0_T1_:
.text._ZN2at6native29vectorized_elementwise_kernelILi2ENS0_13BUnaryFunctorIdddZZZNS0_20copysign_kernel_cudaERNS_18TensorIteratorBaseEENKUlvE_clEvENKUlvE_clEvEUlddE_EESt5arrayIPcLm2EEEEviT0_T1_:
        /* <DEDUP_REMOVED lines=15> */
[----:B------:R-:W4:Y:S04]  /*00f0*/  LDG.E.128 R4, desc[UR4][R22.64+0x800] ;  /* 0x0008000416047981 */ /* 0x000f28000c1e1d00 */
[----:B------:R-:W5:Y:S04]  /*0100*/  LDG.E.128 R8, desc[UR4][R22.64+0x1000] ;  /* 0x0010000416087981 */ /* 0x000f68000c1e1d00 */
[----:B------:R-:W5:Y:S01]  /*0110*/  LDG.E.128 R12, desc[UR4][R22.64+0x1800] ;  /* 0x00180004160c7981 */ /* 0x000f62000c1e1d00 */
[----:B--2---:R-:W-:-:S04]  /*0120*/  IMAD.WIDE.U32 R24, R3, 0x8, R24 ;  /* 0x0000000803187825 */ /* 0x004fc800078e0018 */
[----:B------:R-:W-:Y:S01]  /*0130*/  IMAD.WIDE R2, R2, 0x10, R24 ;  /* 0x0000001002027825 */ /* 0x000fe200078e0218 */
[--C-:B---3--:R-:W-:Y:S02]  /*0140*/  LOP3.LUT R19, R19, 0x80000000, R21.reuse, 0xb8, !PT ;  /* 0x8000000013137812 */ /* 0x108fe400078eb815 */
[--C-:B------:R-:W-:Y:S02]  /*0150*/  LOP3.LUT R17, R17, 0x80000000, R21.reuse, 0xb8, !PT ;  /* 0x8000000011117812 */ /* 0x100fe400078eb815 */
[--C-:B----4-:R-:W-:Y:S02]  /*0160*/  LOP3.LUT R7, R7, 0x80000000, R21.reuse, 0xb8, !PT ;  /* 0x8000000007077812 */ /* 0x110fe400078eb815 */
[--C-:B------:R-:W-:Y:S01]  /*0170*/  LOP3.LUT R5, R5, 0x80000000, R21.reuse, 0xb8, !PT ;  /* 0x8000000005057812 */ /* 0x100fe200078eb815 */
[----:B------:R-:W-:Y:S01]  /*0180*/  STG.E.128 desc[UR4][R2.64], R16 ;  /* 0x0000001002007986 */ /* 0x000fe2000c101d04 */
[--C-:B-----5:R-:W-:Y:S02]  /*0190*/  LOP3.LUT R11, R11, 0x80000000, R21.reuse, 0xb8, !PT ;  /* 0x800000000b0b7812 */ /* 0x120fe400078eb815 */
[--C-:B------:R-:W-:Y:S01]  /*01a0*/  LOP3.LUT R9, R9, 0x80000000, R21.reuse, 0xb8, !PT ;  /* 0x8000000009097812 */ /* 0x100fe200078eb815 */
[----:B------:R-:W-:Y:S01]  /*01b0*/  STG.E.128 desc[UR4][R2.64+0x800], R4 ;  /* 0x0008000402007986 */ /* 0x000fe2000c101d04 */
[----:B------:R-:W-:-:S02]  /*01c0*/  LOP3.LUT R15, R15, 0x80000000, R21, 0xb8, !PT ;  /* 0x800000000f0f7812 */ /* 0x000fc400078eb815 */
[----:B------:R-:W-:Y:S01]  /*01d0*/  LOP3.LUT R21, R13, 0x80000000, R21, 0xb8, !PT ;  /* 0x800000000d157812 */ /* 0x000fe200078eb815 */
[----:B------:R-:W-:Y:S04]  /*01e0*/  STG.E.128 desc[UR4][R2.64+0x1000], R8 ;  /* 0x0010000802007986 */ /* 0x000fe8000c101d04 */
[----:B------:R-:W-:-:S05]  /*01f0*/  IMAD.MOV.U32 R13, RZ, RZ, R21 ;  /* 0x000000ffff0d7224 */ /* 0x000fca00078e0015 */
[----:B------:R-:W-:Y:S01]  /*0200*/  STG.E.128 desc[UR4][R2.64+0x1800], R12 ;  /* 0x0018000c02007986 */ /* 0x000fe2000c101d04 */
[----:B------:R-:W-:Y:S05]  /*0210*/  EXIT ;  /* 0x000000000000794d */ /* 0x000fea0003800000 */
.L_x_7391:
[----:B------:R-:W0:Y:S02]  /*0220*/  S2R R4, SR_TID.X ;  /* 0x0000000000047919 */ /* 0x000e240000002100 */
[C---:B0-----:R-:W-:Y:S01]  /*0230*/  ISETP.GE.AND P0, PT, R4.reuse, R5, PT ;  /* 0x000000050400720c */ /* 0x041fe20003f06270 */
[----:B------:R-:W-:Y:S02]  /*0240*/  VIADD R2, R4, 0x80 ;  /* 0x0000008004027836 */ /* 0x000fe40000000000 */
[----:B------:R-:W-:-:S10]  /*0250*/  IMAD.MOV.U32 R0, RZ, RZ, R4 ;  /* 0x000000ffff007224 */ /* 0x000fd400078e0004 */
[----:B------:R-:W-:Y:S01]  /*0260*/  @!P0 MOV R0, R2 ;  /* 0x0000000200008202 */ /* 0x000fe20000000f00 */
[----:B------:R-:W0:Y:S03]  /*0270*/  @!P0 LDC.64 R20, c[0x0][0x230] ;  /* 0x00008c00ff148b82 */ /* 0x000e260000000a00 */
[----:B------:R-:W-:-:S13]  /*0280*/  ISETP.GE.AND P6, PT, R0, R5, PT ;  /* 0x000000050000720c */ /* 0x000fda0003fc6270 */
[----:B------:R-:W-:Y:S01]  /*0290*/  @!P6 IMAD.IADD R7, R3, 0x1, R0 ;  /* 0x000000010307e824 */ /* 0x000fe200078e0200 */
[----:B------:R-:W1:Y:S01]  /*02a0*/  @!P6 LDC.64 R24, c[0x0][0x230] ;  /* 0x00008c00ff18eb82 */ /* 0x000e620000000a00 */
[----:B------:R-:W-:-:S05]  /*02b0*/  @!P6 VIADD R0, R0, 0x80 ;  /* 0x000000800000e836 */ /* 0x000fca0000000000 */
[----:B------:R-:W-:-:S13]  /*02c0*/  ISETP.GE.AND P5, PT, R0, R5, PT ;  /* 0x000000050000720c */ /* 0x000fda0003fa6270 */
[----:B------:R-:W-:Y:S01]  /*02d0*/  @!P5 IMAD.IADD R11, R3, 0x1, R0 ;  /* 0x00000001030bd824 */ /* 0x000fe200078e0200 */
[----:B------:R-:W-:Y:S01]  /*02e0*/  @!P5 IADD3 R0, R0, 0x80, RZ ;  /* 0x000000800000d810 */ /* 0x000fe20007ffe0ff */
[----:B------:R-:W2:Y:S03]  /*02f0*/  @!P5 LDC.64 R16, c[0x0][0x230] ;  /* 0x00008c00ff10db82 */ /* 0x000ea60000000a00 */
[----:B------:R-:W-:Y:S01]  /*0300*/  ISETP.GE.AND P4, PT, R0, R5, PT ;  /* 0x000000050000720c */ /* 0x000fe20003f86270 */
[----:B-1----:R-:W-:Y:S01]  /*0310*/  @!P6 IMAD.WIDE.U32 R24, R7, 0x8, R24 ;  /* 0x000000080718e825 */ /* 0x002fe200078e0018 */
[----:B------:R-:W-:-:S06]  /*0320*/  CS2R R6, SRZ ;  /* 0x0000000000067805 */ /* 0x000fcc000001ff00 */
[----:B------:R1:W3:Y:S05]  /*0330*/  @!P6 LDG.E.64 R6, desc[UR4][R24.64] ;  /* 0x000000041806e981 */ /* 0x0002ea000c1e1b00 */
[----:B------:R-:W-:Y:S01]  /*0340*/  @!P4 IMAD.IADD R15, R3, 0x1, R0 ;  /* 0x00000001030fc824 */ /* 0x000fe200078e0200 */
[----:B------:R-:W4:Y:S01]  /*0350*/  @!P4 LDC.64 R12, c[0x0][0x230] ;  /* 0x00008c00ff0ccb82 */ /* 0x000f220000000a00 */
[----:B------:R-:W-:-:S05]  /*0360*/  @!P4 VIADD R0, R0, 0x80 ;  /* 0x000000800000c836 */ /* 0x000fca0000000000 */
[----:B------:R-:W-:-:S13]  /*0370*/  ISETP.GE.AND P3, PT, R0, R5, PT ;  /* 0x000000050000720c */ /* 0x000fda0003f66270 */
[----:B------:R-:W-:Y:S01]  /*0380*/  @!P3 IMAD.IADD R9, R3, 0x1, R0 ;  /* 0x000000010309b824 */ /* 0x000fe200078e0200 */
[----:B------:R-:W-:Y:S01]  /*0390*/  @!P3 IADD3 R0, R0, 0x80, RZ ;  /* 0x000000800000b810 */ /* 0x000fe20007ffe0ff */
[----:B--2---:R-:W-:Y:S01]  /*03a0*/  @!P5 IMAD.WIDE.U32 R16, R11, 0x8, R16 ;  /* 0x000000080b10d825 */ /* 0x004fe200078e0010 */
[----:B------:R-:W2:Y:S02]  /*03b0*/  @!P3 LDC.64 R22, c[0x0][0x230] ;  /* 0x00008c00ff16bb82 */ /* 0x000ea40000000a00 */
[----:B------:R-:W-:-:S13]  /*03c0*/  ISETP.GE.AND P2, PT, R0, R5, PT ;  /* 0x000000050000720c */ /* 0x000fda0003f46270 */
[----:B------:R-:W-:Y:S01]  /*03d0*/  @!P2 IMAD.IADD R27, R3, 0x1, R0 ;  /* 0x00000001031ba824 */ /* 0x000fe200078e0200 */
[----:B------:R-:W5:Y:S01]  /*03e0*/  @!P2 LDC.64 R18, c[0x0][0x230] ;  /* 0x00008c00ff12ab82 */ /* 0x000f620000000a00 */
[----:B------:R-:W-:-:S05]  /*03f0*/  @!P2 VIADD R0, R0, 0x80 ;  /* 0x000000800000a836 */ /* 0x000fca0000000000 */
[----:B------:R-:W-:Y:S01]  /*0400*/  ISETP.GE.AND P1, PT, R0, R5, PT ;  /* 0x000000050000720c */ /* 0x000fe20003f26270 */
[----:B----4-:R-:W-:Y:S01]  /*0410*/  @!P4 IMAD.WIDE.U32 R12, R15, 0x8, R12 ;  /* 0x000000080f0cc825 */ /* 0x010fe200078e000c */
[----:B------:R-:W-:Y:S02]  /*0420*/  CS2R R14, SRZ ;  /* 0x00000000000e7805 */ /* 0x000fe4000001ff00 */
[----:B------:R-:W-:Y:S01]  /*0430*/  CS2R R10, SRZ ;  /* 0x00000000000a7805 */ /* 0x000fe2000001ff00 */
[----:B-1----:R-:W-:-:S03]  /*0440*/  @!P0 IMAD.IADD R25, R3, 0x1, R4 ;  /* 0x0000000103198824 */ /* 0x002fc600078e0204 */
[----:B------:R1:W4:Y:S04]  /*0450*/  @!P5 LDG.E.64 R14, desc[UR4][R16.64] ;  /* 0x00000004100ed981 */ /* 0x000328000c1e1b00 */
[----:B------:R2:W4:Y:S01]  /*0460*/  @!P4 LDG.E.64 R10, desc[UR4][R12.64] ;  /* 0x000000040c0ac981 */ /* 0x000522000c1e1b00 */
[----:B------:R-:W-:Y:S01]  /*0470*/  @!P1 IMAD.IADD R29, R3, 0x1, R0 ;  /* 0x00000001031d9824 */ /* 0x000fe200078e0200 */
[----:B------:R-:W-:-:S04]  /*0480*/  @!P1 IADD3 R0, R0, 0x80, RZ ;  /* 0x0000008000009810 */ /* 0x000fc80007ffe0ff */
[----:B------:R-:W-:Y:S01]  /*0490*/  ISETP.GE.AND P6, PT, R0, R5, PT ;  /* 0x000000050000720c */ /* 0x000fe20003fc6270 */
[----:B-1----:R-:W1:Y:S01]  /*04a0*/  @!P1 LDC.64 R16, c[0x0][0x230] ;  /* 0x00008c00ff109b82 */ /* 0x002e620000000a00 */
[----:B0-----:R-:W-:Y:S01]  /*04b0*/  @!P0 IMAD.WIDE.U32 R20, R25, 0x8, R20 ;  /* 0x0000000819148825 */ /* 0x001fe200078e0014 */
[----:B------:R-:W-:-:S06]  /*04c0*/  CS2R R24, SRZ ;  /* 0x0000000000187805 */ /* 0x000fcc000001ff00 */
[----:B------:R0:W4:Y:S04]  /*04d0*/  @!P0 LDG.E.64 R24, desc[UR4][R20.64] ;  /* 0x0000000414188981 */ /* 0x000128000c1e1b00 */
[----:B--2---:R-:W2:Y:S01]  /*04e0*/  @!P6 LDC.64 R12, c[0x0][0x230] ;  /* 0x00008c00ff0ceb82 */ /* 0x004ea20000000a00 */
[----:B-----5:R-:W-:Y:S01]  /*04f0*/  @!P2 IMAD.WIDE.U32 R18, R27, 0x8, R18 ;  /* 0x000000081b12a825 */ /* 0x020fe200078e0012 */
[----:B------:R-:W-:-:S03]  /*0500*/  CS2R R26, SRZ ;  /* 0x00000000001a7805 */ /* 0x000fc6000001ff00 */
[----:B------:R-:W-:Y:S02]  /*0510*/  @!P6 IMAD.IADD R0, R3, 0x1, R0 ;  /* 0x000000010300e824 */ /* 0x000fe400078e0200 */
[----:B------:R-:W-:Y:S01]  /*0520*/  @!P3 IMAD.WIDE.U32 R22, R9, 0x8, R22 ;  /* 0x000000080916b825 */ /* 0x000fe200078e0016 */
[----:B------:R2:W5:Y:S01]  /*0530*/  @!P2 LDG.E.64 R26, desc[UR4][R18.64] ;  /* 0x00000004121aa981 */ /* 0x000562000c1e1b00 */
[----:B------:R-:W-:Y:S01]  /*0540*/  CS2R R8, SRZ ;  /* 0x0000000000087805 */ /* 0x000fe2000001ff00 */
[----:B0-----:R-:W0:Y:S01]  /*0550*/  @!P0 LDC.64 R20, c[0x0][0x228] ;  /* 0x00008a00ff148b82 */ /* 0x001e220000000a00 */
[----:B-1----:R-:W-:Y:S01]  /*0560*/  @!P1 IMAD.WIDE.U32 R28, R29, 0x8, R16 ;  /* 0x000000081d1c9825 */ /* 0x002fe200078e0010 */
[----:B------:R-:W-:-:S03]  /*0570*/  CS2R R16, SRZ ;  /* 0x0000000000107805 */ /* 0x000fc6000001ff00 */
[----:B------:R1:W5:Y:S01]  /*0580*/  @!P3 LDG.E.64 R8, desc[UR4][R22.64] ;  /* 0x000000041608b981 */ /* 0x000362000c1e1b00 */
[----:B--2---:R-:W-:Y:S01]  /*0590*/  @!P6 IMAD.WIDE.U32 R18, R0, 0x8, R12 ;  /* 0x000000080012e825 */ /* 0x004fe200078e000c */
[----:B------:R-:W-:Y:S01]  /*05a0*/  CS2R R12, SRZ ;  /* 0x00000000000c7805 */ /* 0x000fe2000001ff00 */
[----:B-1----:R-:W3:Y:S03]  /*05b0*/  LDC R23, c[0x0][0x224] ;  /* 0x00008900ff177b82 */ /* 0x002ee60000000800 */
[----:B------:R-:W2:Y:S04]  /*05c0*/  @!P6 LDG.E.64 R16, desc[UR4][R18.64] ;  /* 0x000000041210e981 */ /* 0x000ea8000c1e1b00 */
[----:B------:R-:W2:Y:S01]  /*05d0*/  @!P1 LDG.E.64 R12, desc[UR4][R28.64] ;  /* 0x000000041c0c9981 */ /* 0x000ea2000c1e1b00 */
[----:B------:R-:W-:Y:S01]  /*05e0*/  @!P0 IMAD.IADD R0, R3, 0x1, R4 ;  /* 0x0000000103008824 */ /* 0x000fe200078e0204 */
[----:B------:R-:W-:-:S03]  /*05f0*/  @!P0 MOV R4, R2 ;  /* 0x0000000200048202 */ /* 0x000fc60000000f00 */
[----:B0-----:R-:W-:Y:S01]  /*0600*/  @!P0 IMAD.WIDE.U32 R20, R0, 0x8, R20 ;  /* 0x0000000800148825 */ /* 0x001fe200078e0014 */
[----:B------:R-:W-:Y:S04]  /*0610*/  BSSY B0, `(.L_x_7392) ;  /* 0x0000036000007945 */ /* 0x000fe80003800000 */
[----:B------:R-:W-:Y:S01]  /*0620*/  BSSY B1, `(.L_x_7393) ;  /* 0x000002e000017945 */ /* 0x000fe20003800000 */
[--C-:B---3--:R-:W-:Y:S02]  /*0630*/  LOP3.LUT R7, R7, 0x80000000, R23.reuse, 0xb8, !PT ;  /* 0x8000000007077812 */ /* 0x108fe400078eb817 */
[----:B----4-:R-:W-:-:S05]  /*0640*/  LOP3.LUT R25, R25, 0x80000000, R23, 0xb8, !PT ;  /* 0x8000000019197812 */ /* 0x010fca00078eb817 */
[----:B------:R0:W-:Y:S01]  /*0650*/  @!P0 STG.E.64 desc[UR4][R20.64], R24 ;  /* 0x0000001814008986 */ /* 0x0001e2000c101b04 */
[----:B------:R-:W-:Y:S02]  /*0660*/  ISETP.GE.AND P0, PT, R4, R5, PT ;  /* 0x000000050400720c */ /* 0x000fe40003f06270 */
[--C-:B------:R-:W-:Y:S02]  /*0670*/  LOP3.LUT R15, R15, 0x80000000, R23.reuse, 0xb8, !PT ;  /* 0x800000000f0f7812 */ /* 0x100fe400078eb817 */
[--C-:B------:R-:W-:Y:S02]  /*0680*/  LOP3.LUT R11, R11, 0x80000000, R23.reuse, 0xb8, !PT ;  /* 0x800000000b0b7812 */ /* 0x100fe400078eb817 */
[--C-:B-----5:R-:W-:Y:S02]  /*0690*/  LOP3.LUT R27, R27, 0x80000000, R23.reuse, 0xb8, !PT ;  /* 0x800000001b1b7812 */ /* 0x120fe400078eb817 */
[--C-:B------:R-:W-:Y:S02]  /*06a0*/  LOP3.LUT R9, R9, 0x80000000, R23.reuse, 0xb8, !PT ;  /* 0x8000000009097812 */ /* 0x100fe400078eb817 */
[----:B--2---:R-:W-:-:S02]  /*06b0*/  LOP3.LUT R17, R17, 0x80000000, R23, 0xb8, !PT ;  /* 0x8000000011117812 */ /* 0x004fc400078eb817 */
[----:B------:R-:W-:Y:S01]  /*06c0*/  LOP3.LUT R13, R13, 0x80000000, R23, 0xb8, !PT ;  /* 0x800000000d0d7812 */ /* 0x000fe200078eb817 */
[----:B0-----:R-:W-:Y:S06]  /*06d0*/  @P0 BRA `(.L_x_7394) ;  /* 0x0000000000300947 */ /* 0x001fec0003800000 */
[----:B------:R-:W0:Y:S01]  /*06e0*/  LDC.64 R18, c[0x0][0x228] ;  /* 0x00008a00ff127b82 */ /* 0x000e220000000a00 */
[----:B------:R-:W-:Y:S02]  /*06f0*/  IMAD.IADD R21, R3, 0x1, R4 ;  /* 0x0000000103157824 */ /* 0x000fe400078e0204 */
[----:B------:R-:W-:-:S05]  /*0700*/  VIADD R4, R4, 0x80 ;  /* 0x0000008004047836 */ /* 0x000fca0000000000 */
[----:B------:R-:W-:Y:S01]  /*0710*/  ISETP.GE.AND P0, PT, R4, R5, PT ;  /* 0x000000050400720c */ /* 0x000fe20003f06270 */
[----:B0-----:R-:W-:-:S05]  /*0720*/  IMAD.WIDE.U32 R18, R21, 0x8, R18 ;  /* 0x0000000815127825 */ /* 0x001fca00078e0012 */
[----:B------:R0:W-:Y:S07]  /*0730*/  STG.E.64 desc[UR4][R18.64], R6 ;  /* 0x0000000612007986 */ /* 0x0001ee000c101b04 */
[----:B------:R-:W-:Y:S05]  /*0740*/  @P0 BRA `(.L_x_7395) ;  /* 0x0000000000300947 */ /* 0x000fea0003800000 */
[----:B0-----:R-:W0:Y:S01]  /*0750*/  LDC.64 R6, c[0x0][0x228] ;  /* 0x00008a00ff067b82 */ /* 0x001e220000000a00 */
[----:B------:R-:W-:Y:S01]  /*0760*/  IMAD.IADD R19, R3, 0x1, R4 ;  /* 0x0000000103137824 */ /* 0x000fe200078e0204 */
[----:B------:R-:W-:-:S03]  /*0770*/  IADD3 R4, R4, 0x80, RZ ;  /* 0x0000008004047810 */ /* 0x000fc60007ffe0ff */
[----:B0-----:R-:W-:-:S05]  /*0780*/  IMAD.WIDE.U32 R6, R19, 0x8, R6 ;  /* 0x0000000813067825 */ /* 0x001fca00078e0006 */
[----:B------:R0:W-:Y:S02]  /*0790*/  STG.E.64 desc[UR4][R6.64], R14 ;  /* 0x0000000e06007986 */ /* 0x0001e4000c101b04 */
.L_x_7394:
[----:B------:R-:W-:-:S13]  /*07a0*/  ISETP.GE.AND P0, PT, R4, R5, PT ;  /* 0x000000050400720c */ /* 0x000fda0003f06270 */
[----:B------:R-:W-:Y:S05]  /*07b0*/  @P0 BRA `(.L_x_7396) ;  /* 0x0000000000300947 */ /* 0x000fea0003800000 */
[----:B0-----:R-:W0:Y:S01]  /*07c0*/  LDC.64 R6, c[0x0][0x228] ;  /* 0x00008a00ff067b82 */ /* 0x001e220000000a00 */
[----:B------:R-:W-:Y:S02]  /*07d0*/  IMAD.IADD R15, R3, 0x1, R4 ;  /* 0x00000001030f7824 */ /* 0x000fe400078e0204 */
[----:B------:R-:W-:Y:S02]  /*07e0*/  VIADD R4, R4, 0x80 ;  /* 0x0000008004047836 */ /* 0x000fe40000000000 */
[----:B0-----:R-:W-:-:S05]  /*07f0*/  IMAD.WIDE.U32 R6, R15, 0x8, R6 ;  /* 0x000000080f067825 */ /* 0x001fca00078e0006 */
[----:B------:R1:W-:Y:S02]  /*0800*/  STG.E.64 desc[UR4][R6.64], R10 ;  /* 0x0000000a06007986 */ /* 0x0003e4000c101b04 */
.L_x_7395:
[----:B------:R-:W-:-:S13]  /*0810*/  ISETP.GE.AND P0, PT, R4, R5, PT ;  /* 0x000000050400720c */ /* 0x000fda0003f06270 */
[----:B------:R-:W-:Y:S05]  /*0820*/  @P0 BRA `(.L_x_7397) ;  /* 0x0000000000340947 */ /* 0x000fea0003800000 */
[----:B01----:R-:W0:Y:S01]  /*0830*/  LDC.64 R6, c[0x0][0x228] ;  /* 0x00008a00ff067b82 */ /* 0x003e220000000a00 */
[----:B------:R-:W-:Y:S01]  /*0840*/  IMAD.IADD R11, R3, 0x1, R4 ;  /* 0x00000001030b7824 */ /* 0x000fe200078e0204 */
[----:B------:R-:W-:-:S03]  /*0850*/  IADD3 R4, R4, 0x80, RZ ;  /* 0x0000008004047810 */ /* 0x000fc60007ffe0ff */
[----:B0-----:R-:W-:-:S05]  /*0860*/  IMAD.WIDE.U32 R6, R11, 0x8, R6 ;  /* 0x000000080b067825 */ /* 0x001fca00078e0006 */
[----:B------:R1:W-:Y:S02]  /*0870*/  STG.E.64 desc[UR4][R6.64], R8 ;  /* 0x0000000806007986 */ /* 0x0003e4000c101b04 */
.L_x_7396:
[----:B------:R-:W-:-:S13]  /*0880*/  ISETP.GE.AND P0, PT, R4, R5, PT ;  /* 0x000000050400720c */ /* 0x000fda0003f06270 */
[----:B------:R-:W-:Y:S05]  /*0890*/  @P0 BREAK B1 ;  /* 0x0000000000010942 */ /* 0x000fea0003800000 */
[----:B------:R-:W-:Y:S05]  /*08a0*/  @P0 BRA `(.L_x_7398) ;  /* 0x0000000000300947 */ /* 0x000fea0003800000 */
[----:B01----:R-:W0:Y:S01]  /*08b0*/  LDC.64 R6, c[0x0][0x228] ;  /* 0x00008a00ff067b82 */ /* 0x003e220000000a00 */
[----:B------:R-:W-:Y:S02]  /*08c0*/  IMAD.IADD R9, R3, 0x1, R4 ;  /* 0x0000000103097824 */ /* 0x000fe400078e0204 */
[----:B------:R-:W-:Y:S02]  /*08d0*/  VIADD R4, R4, 0x80 ;  /* 0x0000008004047836 */ /* 0x000fe40000000000 */
[----:B0-----:R-:W-:-:S05]  /*08e0*/  IMAD.WIDE.U32 R6, R9, 0x8, R6 ;  /* 0x0000000809067825 */ /* 0x001fca00078e0006 */
[----:B------:R2:W-:Y:S02]  /*08f0*/  STG.E.64 desc[UR4][R6.64], R26 ;  /* 0x0000001a06007986 */ /* 0x0005e4000c101b04 */
.L_x_7397:
[----:B------:R-:W-:Y:S05]  /*0900*/  BSYNC B1 ;  /* 0x0000000000017941 */ /* 0x000fea0003800000 */
.L_x_7393:
[----:B------:R-:W-:-:S13]  /*0910*/  ISETP.GE.AND P0, PT, R4, R5, PT ;  /* 0x000000050400720c */ /* 0x000fda0003f06270 */
[----:B012---:R-:W0:Y:S01]  /*0920*/  @!P0 LDC.64 R6, c[0x0][0x228] ;  /* 0x00008a00ff068b82 */ /* 0x007e220000000a00 */
[----:B------:R-:W-:Y:S01]  /*0930*/  @!P0 IMAD.IADD R9, R3, 0x1, R4 ;  /* 0x0000000103098824 */ /* 0x000fe200078e0204 */
[----:B------:R-:W-:-:S03]  /*0940*/  @!P0 IADD3 R4, R4, 0x80, RZ ;  /* 0x0000008004048810 */ /* 0x000fc60007ffe0ff */
[----:B0-----:R-:W-:-:S05]  /*0950*/  @!P0 IMAD.WIDE.U32 R6, R9, 0x8, R6 ;  /* 0x0000000809068825 */ /* 0x001fca00078e0006 */
[----:B------:R2:W-:Y:S02]  /*0960*/  @!P0 STG.E.64 desc[UR4][R6.64], R12 ;  /* 0x0000000c06008986 */ /* 0x0005e4000c101b04 */
.L_x_7398:
[----:B------:R-:W-:Y:S05]  /*0970*/  BSYNC B0 ;  /* 0x0000000000007941 */ /* 0x000fea0003800000 */
.L_x_7392:
[----:B------:R-:W-:Y:S05]  /*0980*/  WARPSYNC.ALL ;  /* 0x0000000000007948 */ /* 0x000fea0003800000 */
[----:B------:R-:W-:-:S13]  /*0990*/  ISETP.GE.AND P0, PT, R4, R5, PT ;  /* 0x000000050400720c */ /* 0x000fda0003f06270 */
[----:B------:R-:W-:Y:S05]  /*09a0*/  @P0 EXIT ;  /* 0x000000000000094d */ /* 0x000fea0003800000 */
[----:B012---:R-:W0:Y:S01]  /*09b0*/  LDC.64 R6, c[0x0][0x228] ;  /* 0x00008a00ff067b82 */ /* 0x007e220000000a00 */
[----:B------:R-:W-:-:S04]  /*09c0*/  IMAD.IADD R3, R3, 0x1, R4 ;  /* 0x0000000103037824 */ /* 0x000fc800078e0204 */
[----:B0-----:R-:W-:-:S05]  /*09d0*/  IMAD.WIDE.U32 R2, R3, 0x8, R6 ;  /* 0x0000000803027825 */ /* 0x001fca00078e0006 */
[----:B------:R-:W-:Y:S01]  /*09e0*/  STG.E.64 desc[UR4][R2.64], R16 ;  /* 0x0000001002007986 */ /* 0x000fe2000c101b04 */
[----:B------:R-:W-:Y:S05]  /*09f0*/  EXIT ;  /* 0x000000000000794d */ /* 0x000fea0003800000 */
.L_x_7399:
        /* <DEDUP_REMOVED lines=16> */
.L_x_8083:


//--------------------- .text._ZN2at6native29vectorized_elementwise_kernelILi4ENS0_13BUnaryFunctorIdddZZZNS0_20copysign_kernel_cudaERNS_18TensorIteratorBaseEENKUlvE_clEvENKUlvE_clEvEUlddE_EESt5arrayIPcLm2EEEEviT0_T1_ --------------------------
	.section	.text._ZN2at6native29vectorized_elementwise_kernelILi4ENS0_13BUnaryFunctorIdddZZZNS0_20copysign_kernel_cudaERNS_18TensorIteratorBaseEENKUlvE_clEvENKUlvE_clEvEUlddE_EESt5arrayIPcLm2EEEEviT0_T1_,"ax",@progbits
	.align	128
        .global         _ZN2at6native29vectorized_elementwise_kernelILi4ENS0_13BUnaryFunctorIdddZZZNS0_20copysign_kernel_cudaERNS_18TensorIteratorBaseEENKUlvE_clEvENKUlvE_clEvEUlddE_EESt5arrayIPcLm2EEEEviT0_T1_
        .type           _ZN2at6native29vectorized_elementwise_kernelILi4ENS0_13BUnaryFunctorIdddZZZNS0_20copysign_kernel_cudaERNS_18TensorIteratorBaseEENKUlvE_clEvENKUlvE_clEvEUlddE_EESt5arrayIPcLm2EEEEviT0_T1_,@function
        .size           _ZN2at6native29vectorized_elementwise_kernelILi4ENS0_13BUnaryFunctorIdddZZZNS0_20copysign_kernel_cudaERNS_18TensorIteratorBaseEENKUlvE_clEvENKUlvE_clEvEUlddE_EESt5arrayIPcLm2EEEEviT0_T1_,(.L_x_8084 - _ZN2at6native29vectorized_elementwise_kernelILi4ENS0_13BUnaryFunctorIdddZZZNS0_20copysign_kernel_cudaERNS_18TensorIteratorBaseEENKUlvE_clEvENKUlvE_clEvEUlddE_EESt5arrayIPcLm2EEEEviT0_T1_)
        .other          _ZN2at6native29vectorized_elementwise_kernelILi4ENS0_13BUnaryFunctorIdddZZZNS0_20copysign_kernel_cudaERNS_18TensorIteratorBaseEENKUlvE_clEvENKUlvE_clEvEUlddE_EESt5arrayIPcLm2EEEEviT0_T1_,@"STO_CUDA_ENTRY STV_DEFAULT"
_ZN2at6native29vectorized_elementwise_kernelILi4ENS0_13BUnaryFunctorIdddZZZNS0_20copysign_kernel_cudaERNS_18TensorIteratorBaseEENKUlvE_clEvENKUlvE_clEvEUlddE_EESt5arrayIPcLm2EEEEviT0_T1_:
.text._ZN2at6native29vectorized_elementwise_kernelILi4ENS0_13BUnaryFunctorIdddZZZNS0_20copysign_kernel_cudaERNS_18TensorIteratorBaseEENKUlvE_clEvENKUlvE_clEvEUlddE_EESt5arrayIPcLm2EEEEviT0_T1_:
        /* <DEDUP_REMOVED lines=34> */
.L_x_7400:
        /* <DEDUP_REMOVED lines=88> */
.L_x_7403:
[----:B------:R-:W-:-:S13]  /*07a0*/  ISETP.GE.AND P0, PT, R4, R5, PT ;  /* 0x000000050400720c */ /* 0x000fda0003f06270 */
[----:B------:R-:W-:Y:S05]  /*07b0*/  @P0 BRA `(.L_x_7405) ;  /* 0x0000000000300947 */ /* 0x000fea0003800000 */
[----:B0-----:R-:W0:Y:S01]  /*07c0*/  LDC.64 R6, c[0x0][0x228] ;  /* 0x00008a00ff067b82 */ /* 0x001e220000000a00 */
[----:B------:R-:W-:Y:S02]  /*07d0*/  IMAD.IADD R15, R3, 0x1, R4 ;  /* 0x00000001030f7824 */ /* 0x000fe400078e0204 */
[----:B------:R-:W-:Y:S02]  /*07e0*/  VIADD R4, R4, 0x80 ;  /* 0x0000008004047836 */ /* 0x000fe40000000000 */
[----:B0-----:R-:W-:-:S05]  /*07f0*/  IMAD.WIDE.U32 R6, R15, 0x8, R6 ;  /* 0x000000080f067825 */ /* 0x001fca00078e0006 */
[----:B------:R1:W-:Y:S02]  /*0800*/  STG.E.64 desc[UR4][R6.64], R10 ;  /* 0x0000000a06007986 */ /* 0x0003e4000c101b04 */
.L_x_7404:
[----:B------:R-:W-:-:S13]  /*0810*/  ISETP.GE.AND P0, PT, R4, R5, PT ;  /* 0x000000050400720c */ /* 0x000fda0003f06270 */
[----:B------:R-:W-:Y:S05]  /*0820*/  @P0 BRA `(.L_x_7406) ;  /* 0x0000000000340947 */ /* 0x000fea0003800000 */
[----:B01----:R-:W0:Y:S01]  /*0830*/  LDC.64 R6, c[0x0][0x228] ;  /* 0x00008a00ff067b82 */ /* 0x003e220000000a00 */
[----:B------:R-:W-:Y:S01]  /*0840*/  IMAD.IADD R11, R3, 0x1, R4 ;  /* 0x00000001030b7824 */ /* 0x000fe200078e0204 */
[----:B------:R-:W-:-:S03]  /*0850*/  IADD3 R4, R4, 0x80, RZ ;  /* 0x0000008004047810 */ /* 0x000fc60007ffe0ff */
[----:B0-----:R-:W-:-:S05]  /*0860*/  IMAD.WIDE.U32 R6, R11, 0x8, R6 ;  /* 0x000000080b067825 */ /* 0x001fca00078e0006 */
[----:B------:R1:W-:Y:S02]  /*0870*/  STG.E.64 desc[UR4][R6.64], R8 ;  /* 0x0000000806007986 */ /* 0x0003e4000c101b04 */
.L_x_7405:
        /* <DEDUP_REMOVED lines=8> */
.L_x_7406:
[----:B------:R-:W-:Y:S05]  /*0900*/  BSYNC B1 ;  /* 0x0000000000017941 */ /* 0x000fea0003800000 */
.L_x_7402:
[----:B------:R-:W-:-:S13]  /*0910*/  ISETP.GE.AND P0, PT, R4, R5, PT ;  /* 0x000000050400720c */ /* 0x000fda0003f06270 */
[----:B012---:R-:W0:Y:S01]  /*0920*/  @!P0 LDC.64 R6, c[0x0][0x228] ;  /* 0x00008a00ff068b82 */ /* 0x007e220000000a00 */
[----:B------:R-:W-:Y:S01]  /*0930*/  @!P0 IMAD.IADD R9, R3, 0x1, R4 ;  /* 0x0000000103098824 */ /* 0x000fe200078e0204 */
[----:B------:R-:W-:-:S03]  /*0940*/  @!P0 IADD3 R4, R4, 0x80, RZ ;  /* 0x0000008004048810 */ /* 0x000fc60007ffe0ff */
[----:B0-----:R-:W-:-:S05]  /*0950*/  @!P0 IMAD.WIDE.U32 R6, R9, 0x8, R6 ;  /* 0x0000000809068825 */ /* 0x001fca00078e0006 */
[----:B------:R2:W-:Y:S02]  /*0960*/  @!P0 STG.E.64 desc[UR4][R6.64], R12 ;  /* 0x0000000c06008986 */ /* 0x0005e4000c101b04 */
.L_x_7407:
[----:B------:R-:W-:Y:S05]  /*0970*/  BSYNC B0 ;  /* 0x0000000000007941 */ /* 0x000fea0003800000 */
.L_x_7401:
        /* <DEDUP_REMOVED lines=8> */
.L_x_7408:
        /* <DEDUP_REMOVED lines=16> */
.L_x_8084:


//--------------------- .text._ZN2at6native29vectorized_elementwise_kernelILi8ENS0_13BUnaryFunctorIdddZZZNS0_20copysign_kernel_cudaERNS_18TensorIteratorBaseEENKUlvE_clEvENKUlvE_clEvEUlddE_EESt5arrayIPcLm2EEEEviT0_T1_ --------------------------
	.section	.text._ZN2at6native29vectorized_elementwise_kernelILi8ENS0_13BUnaryFunctorIdddZZZNS0_20copysign_kernel_cudaERNS_18TensorIteratorBaseEENKUlvE_clEvENKUlvE_clEvEUlddE_EESt5arrayIPcLm2EEEEviT0_T1_,"ax",@progbits
	.align	128
        .global         _ZN2at6native29vectorized_elementwise_kernelILi8ENS0_13BUnaryFunctorIdddZZZNS0_20copysign_kernel_cudaERNS_18TensorIteratorBaseEENKUlvE_clEvENKUlvE_clEvEUlddE_EESt5arrayIPcLm2EEEEviT0_T1_
        .type           _ZN2at6native29vectorized_elementwise_kernelILi8ENS0_13BUnaryFunctorIdddZZZNS0_20copysign_kernel_cudaERNS_18TensorIteratorBaseEENKUlvE_clEvENKUlvE_clEvEUlddE_EESt5arrayIPcLm2EEEEviT0_T1_,@function
        .size           _ZN2at6native29vectorized_elementwise_kernelILi8ENS0_13BUnaryFunctorIdddZZZNS0_20copysign_kernel_cudaERNS_18TensorIteratorBaseEENKUlvE_clEvENKUlvE_clEvEUlddE_EESt5arrayIPcLm2EEEEviT0_T1_,(.L_x_8085 - _ZN2at6native29vectorized_elementwise_kernelILi8ENS0_13BUnaryFunctorIdddZZZNS0_20copysign_kernel_cudaERNS_18TensorIteratorBaseEENKUlvE_clEvENKUlvE_clEvEUlddE_EESt5arrayIPcLm2EEEEviT0_T1_)
        .other          _ZN2at6native29vectorized_elementwise_kernelILi8ENS0_13BUnaryFunctorIdddZZZNS0_20copysign_kernel_cudaERNS_18TensorIteratorBaseEENKUlvE_clEvENKUlvE_clEvEUlddE_EESt5arrayIPcLm2EEEEviT0_T1_,@"STO_CUDA_ENTRY STV_DEFAULT"
_ZN2at6native29vectorized_elementwise_kernelILi8ENS0_13BUnaryFunctorIdddZZZNS0_20copysign_kernel_cudaERNS_18TensorIteratorBaseEENKUlvE_clEvENKUlvE_clEvEUlddE_EESt5arrayIPcLm2EEEEviT0_T1_:
.text._ZN2at6native29vectorized_elementwise_kernelILi8ENS0_13BUnaryFunctorIdddZZZNS0_20copysign_kernel_cudaERNS_18TensorIteratorBaseEENKUlvE_clEvENKUlvE_clEvEUlddE_EESt5arrayIPcLm2EEEEviT0_T1_:
        /* <DEDUP_REMOVED lines=34> */
.L_x_7409:
        /* <DEDUP_REMOVED lines=88> */
.L_x_7412:
[----:B------:R-:W-:-:S13]  /*07a0*/  ISETP.GE.AND P0, PT, R4, R5, PT ;  /* 0x000000050400720c */ /* 0x000fda0003f06270 */
[----:B------:R-:W-:Y:S05]  /*07b0*/  @P0 BRA `(.L_x_7414) ;  /* 0x0000000000300947 */ /* 0x000fea0003800000 */
[----:B0-----:R-:W0:Y:S01]  /*07c0*/  LDC.64 R6, c[0x0][0x228] ;  /* 0x00008a00ff067b82 */ /* 0x001e220000000a00 */
[----:B------:R-:W-:Y:S02]  /*07d0*/  IMAD.IADD R15, R3, 0x1, R4 ;  /* 0x00000001030f7824 */ /* 0x000fe400078e0204 */
[----:B------:R-:W-:Y:S02]  /*07e0*/  VIADD R4, R4, 0x80 ;  /* 0x0000008004047836 */ /* 0x000fe40000000000 */
[----:B0-----:R-:W-:-:S05]  /*07f0*/  IMAD.WIDE.U32 R6, R15, 0x8, R6 ;  /* 0x000000080f067825 */ /* 0x001fca00078e0006 */
[----:B------:R1:W-:Y:S02]  /*0800*/  STG.E.64 desc[UR4][R6.64], R10 ;  /* 0x0000000a06007986 */ /* 0x0003e4000c101b04 */
.L_x_7413:
[----:B------:R-:W-:-:S13]  /*0810*/  ISETP.GE.AND P0, PT, R4, R5, PT ;  /* 0x000000050400720c */ /* 0x000fda0003f06270 */
[----:B------:R-:W-:Y:S05]  /*0820*/  @P0 BRA `(.L_x_7415) ;  /* 0x0000000000340947 */ /* 0x000fea0003800000 */
[----:B01----:R-:W0:Y:S01]  /*0830*/  LDC.64 R6, c[0x0][0x228] ;  /* 0x00008a00ff067b82 */ /* 0x003e220000000a00 */
[----:B------:R-:W-:Y:S01]  /*0840*/  IMAD.IADD R11, R3, 0x1, R4 ;  /* 0x00000001030b7824 */ /* 0x000fe200078e0204 */
[----:B------:R-:W-:-:S03]  /*0850*/  IADD3 R4, R4, 0x80, RZ ;  /* 0x0000008004047810 */ /* 0x000fc60007ffe0ff */
[----:B0-----:R-:W-:-:S05]  /*0860*/  IMAD.WIDE.U32 R6, R11, 0x8, R6 ;  /* 0x000000080b067825 */ /* 0x001fca00078e0006 */
[----:B------:R1:W-:Y:S02]  /*0870*/  STG.E.64 desc[UR4][R6.64], R8 ;  /* 0x0000000806007986 */ /* 0x0003e4000c101b04 */
.L_x_7414:
        /* <DEDUP_REMOVED lines=8> */
.L_x_7415:
[----:B------:R-:W-:Y:S05]  /*0900*/  BSYNC B1 ;  /* 0x0000000000017941 */ /* 0x000fea0003800000 */
.L_x_7411:
[----:B------:R-:W-:-:S13]  /*0910*/  ISETP.GE.AND P0, PT, R4, R5, PT ;  /* 0x000000050400720c */ /* 0x000fda0003f06270 */
[----:B012---:R-:W0:Y:S01]  /*0920*/  @!P0 LDC.64 R6, c[0x0][0x228] ;  /* 0x00008a00ff068b82 */ /* 0x007e220000000a00 */
[----:B------:R-:W-:Y:S01]  /*0930*/  @!P0 IMAD.IADD R9, R3, 0x1, R4 ;  /* 0x0000000103098824 */ /* 0x000fe200078e0204 */
[----:B------:R-:W-:-:S03]  /*0940*/  @!P0 IADD3 R4, R4, 0x80, RZ ;  /* 0x0000008004048810 */ /* 0x000fc60007ffe0ff */
[----:B0-----:R-:W-:-:S05]  /*0950*/  @!P0 IMAD.WIDE.U32 R6, R9, 0x8, R6 ;  /* 0x0000000809068825 */ /* 0x001fca00078e0006 */
[----:B------:R2:W-:Y:S02]  /*0960*/  @!P0 STG.E.64 desc[UR4][R6.64], R12 ;  /* 0x0000000c06008986 */ /* 0x0005e4000c101b04 */
.L_x_7416:
[----:B------:R-:W-:Y:S05]  /*0970*/  BSYNC B0 ;  /* 0x0000000000007941 */ /* 0x000fea0003800000 */
.L_x_7410:
        /* <DEDUP_REMOVED lines=8> */
.L_x_7417:
        /* <DEDUP_REMOVED lines=16> */
.L_x_8085:


//--------------------- .text._ZN2at6native18elementwise_kernelILi128ELi4EZNS0_15gpu_kernel_implINS0_13AUnaryFunctorIdddZZZNS0_20copysign_kernel_cudaERNS_18TensorIteratorBaseEENKUlvE_clEvENKUlvE_clEvEUlddE_EEEEvS5_RKT_EUliE_EEviT1_ --------------------------
	.section	.text._ZN2at6native18elementwise_kernelILi128ELi4EZNS0_15gpu_kernel_implINS0_13AUnaryFunctorIdddZZZNS0_20copysign_kernel_cudaERNS_18TensorIteratorBaseEENKUlvE_clEvENKUlvE_clEvEUlddE_EEEEvS5_RKT_EUliE_EEviT1_,"ax",@progbits
	.align	128
        .global         _ZN2at6native18elementwise_kernelILi128ELi4EZNS0_15gpu_kernel_implINS0_13AUnaryFunctorIdddZZZNS0_20copysign_kernel_cudaERNS_18TensorIteratorBaseEENKUlvE_clEvENKUlvE_clEvEUlddE_EEEEvS5_RKT_EUliE_EEviT1_
        .type           _ZN2at6native18elementwise_kernelILi128ELi4EZNS0_15gpu_kernel_implINS0_13AUnaryFunctorIdddZZZNS0_20copysign_kernel_cudaERNS_18TensorIteratorBaseEENKUlvE_clEvENKUlvE_clEvEUlddE_EEEEvS5_RKT_EUliE_EEviT1_,@function
        .size           _ZN2at6native18elementwise_kernelILi128ELi4EZNS0_15gpu_kernel_implINS0_13AUnaryFunctorIdddZZZNS0_20copysign_kernel_cudaERNS_18TensorIteratorBaseEENKUlvE_clEvENKUlvE_clEvEUlddE_EEEEvS5_RKT_EUliE_EEviT1_,(.L_x_8086 - _ZN2at6native18elementwise_kernelILi128ELi4EZNS0_15gpu_kernel_implINS0_13AUnaryFunctorIdddZZZNS0_20copysign_kernel_cudaERNS_18TensorIteratorBaseEENKUlvE_clEvENKUlvE_clEvEUlddE_EEEEvS5_RKT_EUliE_EEviT1_)
        .other          _ZN2at6native18elementwise_kernelILi128ELi4EZNS0_15gpu_kernel_implINS0_13AUnaryFunctorIdddZZZNS0_20copysign_kernel_cudaERNS_18TensorIteratorBaseEENKUlvE_clEvENKUlvE_clEvEUlddE_EEEEvS5_RKT_EUliE_EEviT1_,@"STO_CUDA_ENTRY STV_DEFAULT"
_ZN2at6native18elementwise_kernelILi128ELi4EZNS0_15gpu_kernel_implINS0_13AUnaryFunctorIdddZZZNS0_20copysign_kernel_cudaERNS_18TensorIteratorBaseEENKUlvE_clEvENKUlvE_clEvEUlddE_EEEEvS5_RKT_EUliE_EEviT1_:
.text._ZN2at6native18elementwise_kernelILi128ELi4EZNS0_15gpu_kernel_implINS0_13AUnaryFunctorIdddZZZNS0_20copysign_kernel_cudaERNS_18TensorIteratorBaseEENKUlvE_clEvENKUlvE_clEvEUlddE_EEEEvS5_RKT_EUliE_EEviT1_:
        /* <DEDUP_REMOVED lines=314> */
.L_x_7420:
        /* <DEDUP_REMOVED lines=21> */
.L_x_7424:
[----:B------:R-:W2:Y:S02]  /*14f0*/  LDG.E.U8 R2, desc[UR36][R4.64] ;  /* 0x0000002404027981 */ /* 0x000ea4000c1e1100 */
[----:B--2---:R-:W0:Y:S01]  /*1500*/  I2F.F64.U16 R2, R2 ;  /* 0x0000000200027312 */ /* 0x004e220000101800 */
[----:B------:R-:W-:Y:S05]  /*1510*/  BRA `(.L_x_7426) ;  /* 0x0000000c006c7947 */ /* 0x000fea0003800000 */
.L_x_7423:
        /* <DEDUP_REMOVED lines=9> */
.L_x_7428:
[----:B------:R-:W2:Y:S02]  /*15b0*/  LDG.E R2, desc[UR36][R4.64] ;  /* 0x0000002404027981 */ /* 0x000ea4000c1e1900 */
[----:B--2---:R-:W0:Y:S01]  /*15c0*/  I2F.F64 R2, R2 ;  /* 0x0000000200027312 */ /* 0x004e220000201c00 */
[----:B------:R-:W-:Y:S05]  /*15d0*/  BRA `(.L_x_7426) ;  /* 0x0000000c003c7947 */ /* 0x000fea0003800000 */
.L_x_7427:
[----:B------:R-:W2:Y:S02]  /*15e0*/  LDG.E.U16 R2, desc[UR36][R4.64] ;  /* 0x0000002404027981 */ /* 0x000ea4000c1e1500 */
[----:B--2---:R-:W0:Y:S01]  /*15f0*/  I2F.F64.S16 R2, R2 ;  /* 0x0000000200027312 */ /* 0x004e220000101c00 */
[----:B------:R-:W-:Y:S05]  /*1600*/  BRA `(.L_x_7426) ;  /* 0x0000000c00307947 */ /* 0x000fea0003800000 */
.L_x_7422:
        /* <DEDUP_REMOVED lines=10> */
.L_x_7430:
[----:B------:R-:W2:Y:S02]  /*16b0*/  LDG.E.U16 R0, desc[UR36][R4.64] ;  /* 0x0000002404007981 */ /* 0x000ea4000c1e1500 */
[----:B--2---:R-:W-:-:S05]  /*16c0*/  HADD2.F32 R0, -RZ, R0.H0_H0 ;  /* 0x20000000ff007230 */ /* 0x004fca0000004100 */
[----:B------:R-:W-:-:S04]  /*16d0*/  FMUL.FTZ R0, R0, 1 ;  /* 0x3f80000000007820 */ /* 0x000fc80000410000 */
[----:B------:R0:W1:Y:S01]  /*16e0*/  F2F.F64.F32 R2, R0 ;  /* 0x0000000000027310 */ /* 0x0000620000201800 */
[----:B------:R-:W-:Y:S05]  /*16f0*/  BRA `(.L_x_7426) ;  /* 0x0000000800f47947 */ /* 0x000fea0003800000 */
.L_x_7429:
        /* <DEDUP_REMOVED lines=10> */
.L_x_7432:
[----:B------:R-:W2:Y:S02]  /*17a0*/  LDG.E.U16 R4, desc[UR36][R4.64] ;  /* 0x0000002404047981 */ /* 0x000ea4000c1e1500 */
[----:B--2---:R-:W-:-:S05]  /*17b0*/  HADD2.F32 R0, -RZ, R4.H0_H0 ;  /* 0x20000004ff007230 */ /* 0x004fca0000004100 */
[----:B------:R-:W-:-:S04]  /*17c0*/  FMUL.FTZ R0, R0, 1 ;  /* 0x3f80000000007820 */ /* 0x000fc80000410000 */
[----:B------:R0:W1:Y:S01]  /*17d0*/  F2F.F64.F32 R2, R0 ;  /* 0x0000000000027310 */ /* 0x0000620000201800 */
[----:B------:R-:W-:Y:S05]  /*17e0*/  BRA `(.L_x_7426) ;  /* 0x0000000800b87947 */ /* 0x000fea0003800000 */
.L_x_7431:
[----:B------:R0:W5:Y:S01]  /*17f0*/  LDG.E R3, desc[UR36][R4.64+0x4] ;  /* 0x0000042404037981 */ /* 0x000162000c1e1900 */
[----:B------:R-:W-:Y:S05]  /*1800*/  BRA `(.L_x_7426) ;  /* 0x0000000800b07947 */ /* 0x000fea0003800000 */
.L_x_7421:
        /* <DEDUP_REMOVED lines=12> */
.L_x_7435:
[----:B------:R0:W5:Y:S01]  /*18d0*/  LDG.E R3, desc[UR36][R4.64+0x4] ;  /* 0x0000042404037981 */ /* 0x000162000c1e1900 */
[----:B------:R-:W-:Y:S05]  /*18e0*/  BRA `(.L_x_7426) ;  /* 0x0000000800787947 */ /* 0x000fea0003800000 */
.L_x_7434:
        /* <DEDUP_REMOVED lines=18> */
[----:B------:R-:W-:Y:S01]  /*1a10*/  IMAD R7, R3, R8, 0x3c000000 ;  /* 0x3c00000003077424 */ /* 0x000fe200078e0208 */
[----:B------:R-:W-:-:S04]  /*1a20*/  IADD3 R3, R2, -0x1, RZ ;  /* 0xffffffff02037810 */ /* 0x000fc80007ffe0ff */
        /* <DEDUP_REMOVED lines=8> */
.L_x_7437:
        /* <DEDUP_REMOVED lines=15> */
.L_x_7436:
[----:B------:R-:W2:Y:S02]  /*1ba0*/  LDG.E.U16 R0, desc[UR36][R4.64] ;  /* 0x0000002404007981 */ /* 0x000ea4000c1e1500 */
[----:B--2---:R-:W-:-:S04]  /*1bb0*/  IMAD.U32 R0, R0, 0x10000, RZ ;  /* 0x0001000000007824 */ /* 0x004fc800078e00ff */
[----:B------:R-:W-:-:S04]  /*1bc0*/  FMUL.FTZ R0, R0, 1 ;  /* 0x3f80000000007820 */ /* 0x000fc80000410000 */
[----:B------:R0:W1:Y:S01]  /*1bd0*/  F2F.F64.F32 R2, R0 ;  /* 0x0000000000027310 */ /* 0x0000620000201800 */
[----:B------:R-:W-:Y:S05]  /*1be0*/  BRA `(.L_x_7426) ;  /* 0x0000000400b87947 */ /* 0x000fea0003800000 */
.L_x_7433:
        /* <DEDUP_REMOVED lines=11> */
.L_x_7440:
        /* <DEDUP_REMOVED lines=21> */
.L_x_7444:
[----:B------:R-:W-:Y:S05]  /*1df0*/  BSYNC B1 ;  /* 0x0000000000017941 */ /* 0x000fea0003800000 */
.L_x_7443:
[----:B------:R-:W-:Y:S01]  /*1e00*/  LEA R3, R0, 0x3b800000, 0x17 ;  /* 0x3b80000000037811 */ /* 0x000fe200078eb8ff */
[----:B------:R-:W-:-:S05]  /*1e10*/  IMAD.SHL.U32 R0, R2, 0x100000, RZ ;  /* 0x0010000002007824 */ /* 0x000fca00078e00ff */
[----:B------:R-:W-:-:S07]  /*1e20*/  LOP3.LUT R0, R3, R0, R4, 0xfe, !PT ;  /* 0x0000000003007212 */ /* 0x000fce00078efe04 */
.L_x_7442:
[----:B------:R-:W-:Y:S05]  /*1e30*/  BSYNC B0 ;  /* 0x0000000000007941 */ /* 0x000fea0003800000 */
.L_x_7441:
[----:B------:R-:W-:-:S04]  /*1e40*/  FMUL.FTZ R0, R0, 1 ;  /* 0x3f80000000007820 */ /* 0x000fc80000410000 */
[----:B------:R1:W2:Y:S01]  /*1e50*/  F2F.F64.F32 R2, R0 ;  /* 0x0000000000027310 */ /* 0x0002a20000201800 */
[----:B------:R-:W-:Y:S05]  /*1e60*/  BRA `(.L_x_7426) ;  /* 0x0000000400187947 */ /* 0x000fea0003800000 */
.L_x_7439:
        /* <DEDUP_REMOVED lines=21> */
.L_x_7448:
[----:B------:R-:W-:Y:S05]  /*1fc0*/  BSYNC B1 ;  /* 0x0000000000017941 */ /* 0x000fea0003800000 */
.L_x_7447:
[----:B------:R-:W-:Y:S02]  /*1fd0*/  LEA R3, R0, 0x37800000, 0x17 ;  /* 0x3780000000037811 */ /* 0x000fe400078eb8ff */
[----:B------:R-:W-:-:S04]  /*1fe0*/  SHF.L.U32 R0, R2, 0x15, RZ ;  /* 0x0000001502007819 */ /* 0x000fc800000006ff */
[----:B------:R-:W-:-:S07]  /*1ff0*/  LOP3.LUT R0, R3, R0, R4, 0xfe, !PT ;  /* 0x0000000003007212 */ /* 0x000fce00078efe04 */
.L_x_7446:
[----:B------:R-:W-:Y:S05]  /*2000*/  BSYNC B0 ;  /* 0x0000000000007941 */ /* 0x000fea0003800000 */
.L_x_7445:
[----:B------:R-:W-:-:S04]  /*2010*/  FMUL.FTZ R0, R0, 1 ;  /* 0x3f80000000007820 */ /* 0x000fc80000410000 */
[----:B------:R3:W4:Y:S01]  /*2020*/  F2F.F64.F32 R2, R0 ;  /* 0x0000000000027310 */ /* 0x0007220000201800 */
[----:B------:R-:W-:Y:S05]  /*2030*/  BRA `(.L_x_7426) ;  /* 0x0000000000a47947 */ /* 0x000fea0003800000 */
.L_x_7438:
        /* <DEDUP_REMOVED lines=14> */
.L_x_7452:
[----:B------:R-:W-:Y:S05]  /*2120*/  BSYNC B0 ;  /* 0x0000000000007941 */ /* 0x000fea0003800000 */
.L_x_7451:
[----:B------:R-:W-:-:S04]  /*2130*/  FMUL.FTZ R0, R0, 1 ;  /* 0x3f80000000007820 */ /* 0x000fc80000410000 */
[----:B------:R0:W1:Y:S01]  /*2140*/  F2F.F64.F32 R2, R0 ;  /* 0x0000000000027310 */ /* 0x0000620000201800 */
[----:B------:R-:W-:Y:S05]  /*2150*/  BRA `(.L_x_7426) ;  /* 0x00000000005c7947 */ /* 0x000fea0003800000 */
.L_x_7425:
        /* <DEDUP_REMOVED lines=16> */
.L_x_7453:
[----:B------:R-:W-:Y:S01]  /*2260*/  IMAD.MOV.U32 R3, RZ, RZ, RZ ;  /* 0x000000ffff037224 */ /* 0x000fe200078e00ff */
[----:B------:R-:W-:Y:S06]  /*2270*/  BRA `(.L_x_7426) ;  /* 0x0000000000147947 */ /* 0x000fec0003800000 */
.L_x_7450:
[----:B------:R-:W2:Y:S02]  /*2280*/  LDG.E.64 R2, desc[UR36][R4.64] ;  /* 0x0000002404027981 */ /* 0x000ea4000c1e1b00 */
[----:B--2---:R-:W0:Y:S01]  /*2290*/  I2F.F64.U64 R2, R2 ;  /* 0x0000000200027312 */ /* 0x004e220000301800 */
[----:B------:R-:W-:Y:S05]  /*22a0*/  BRA `(.L_x_7426) ;  /* 0x0000000000087947 */ /* 0x000fea0003800000 */
.L_x_7449:
[----:B------:R-:W2:Y:S02]  /*22b0*/  LDG.E R2, desc[UR36][R4.64] ;  /* 0x0000002404027981 */ /* 0x000ea4000c1e1900 */
[----:B--2---:R-:W0:Y:S02]  /*22c0*/  I2F.F64.U32 R2, R2 ;  /* 0x0000000200027312 */ /* 0x004e240000201800 */
.L_x_7426:
[----:B012-4-:R-:W3:Y:S08]  /*22d0*/  LDC.U8 R2, c[0x0][0x430] ;  /* 0x00010c00ff027b82 */ /* 0x017ef00000000000 */
[----:B------:R-:W0:Y:S01]  /*22e0*/  LDC.64 R4, c[0x0][0x428] ;  /* 0x00010a00ff047b82 */ /* 0x000e220000000a00 */
[----:B---3--:R-:W-:-:S04]  /*22f0*/  PRMT R0, R2, 0x9910, RZ ;  /* 0x0000991002007816 */ /* 0x008fc800000000ff */
[----:B------:R-:W-:Y:S02]  /*2300*/  ISETP.GT.AND P0, PT, R0, 0x9, PT ;  /* 0x000000090000780c */ /* 0x000fe40003f04270 */
[----:B0----5:R-:W-:-:S11]  /*2310*/  LOP3.LUT R5, R5, 0x80000000, R3, 0xb8, !PT ;  /* 0x8000000005057812 */ /* 0x021fd600078eb803 */
        /* <DEDUP_REMOVED lines=12> */
.L_x_7457:
[----:B------:R-:W0:Y:S02]  /*23e0*/  F2I.S64.F64.TRUNC R4, R4 ;  /* 0x0000000400047311 */ /* 0x000e24000030d900 */
[----:B0-----:R-:W-:-:S05]  /*23f0*/  IMAD.MOV.U32 R3, RZ, RZ, R4 ;  /* 0x000000ffff037224 */ /* 0x001fca00078e0004 */
[----:B------:R3:W-:Y:S01]  /*2400*/  STG.E.U8 desc[UR36][R16.64], R3 ;  /* 0x0000000310007986 */ /* 0x0007e2000c101124 */
[----:B------:R-:W-:Y:S05]  /*2410*/  BRA `(.L_x_7459) ;  /* 0x0000000c00f87947 */ /* 0x000fea0003800000 */
.L_x_7456:
        /* <DEDUP_REMOVED lines=9> */
.L_x_7461:
[----:B------:R-:W0:Y:S02]  /*24b0*/  F2I.F64.TRUNC R5, R4 ;  /* 0x0000000400057311 */ /* 0x000e24000030d100 */
[----:B0-----:R1:W-:Y:S01]  /*24c0*/  STG.E desc[UR36][R16.64], R5 ;  /* 0x0000000510007986 */ /* 0x0013e2000c101924 */
[----:B------:R-:W-:Y:S05]  /*24d0*/  BRA `(.L_x_7459) ;  /* 0x0000000c00c87947 */ /* 0x000fea0003800000 */
.L_x_7460:
[----:B------:R-:W0:Y:S02]  /*24e0*/  F2I.F64.TRUNC R5, R4 ;  /* 0x0000000400057311 */ /* 0x000e24000030d100 */
[----:B0-----:R2:W-:Y:S01]  /*24f0*/  STG.E.U16 desc[UR36][R16.64], R5 ;  /* 0x0000000510007986 */ /* 0x0015e2000c101524 */
[----:B------:R-:W-:Y:S05]  /*2500*/  BRA `(.L_x_7459) ;  /* 0x0000000c00bc7947 */ /* 0x000fea0003800000 */
.L_x_7455:
        /* <DEDUP_REMOVED lines=13> */
.L_x_7463:
        /* <DEDUP_REMOVED lines=8> */
.L_x_7462:
        /* <DEDUP_REMOVED lines=14> */
.L_x_7465:
        /* <DEDUP_REMOVED lines=9> */
.L_x_7464:
[----:B------:R0:W-:Y:S01]  /*27d0*/  STG.E.64 desc[UR36][R16.64], R4 ;  /* 0x0000000410007986 */ /* 0x0001e2000c101b24 */
[----:B------:R-:W-:Y:S05]  /*27e0*/  BRA `(.L_x_7459) ;  /* 0x0000000c00047947 */ /* 0x000fea0003800000 */
.L_x_7454:
        /* <DEDUP_REMOVED lines=12> */
.L_x_7468:
[----:B------:R-:W-:-:S05]  /*28b0*/  CS2R R6, SRZ ;  /* 0x0000000000067805 */ /* 0x000fca000001ff00 */
[----:B------:R0:W-:Y:S01]  /*28c0*/  STG.E.128 desc[UR36][R16.64], R4 ;  /* 0x0000000410007986 */ /* 0x0001e2000c101d24 */
[----:B------:R-:W-:Y:S05]  /*28d0*/  BRA `(.L_x_7459) ;  /* 0x0000000800c87947 */ /* 0x000fea0003800000 */
.L_x_7467:
        /* <DEDUP_REMOVED lines=25> */
.L_x_7472:
[----:B------:R-:W-:Y:S05]  /*2a70*/  BSYNC B0 ;  /* 0x0000000000007941 */ /* 0x000fea0003800000 */
.L_x_7471:
[----:B------:R-:W-:-:S05]  /*2a80*/  LOP3.LUT R3, R0, R3, RZ, 0xfc, !PT ;  /* 0x0000000300037212 */ /* 0x000fca00078efcff */
[----:B------:R0:W-:Y:S01]  /*2a90*/  STG.E.U8 desc[UR36][R16.64], R3 ;  /* 0x0000000310007986 */ /* 0x0001e2000c101124 */
[----:B------:R-:W-:Y:S05]  /*2aa0*/  BRA `(.L_x_7459) ;  /* 0x0000000800547947 */ /* 0x000fea0003800000 */
.L_x_7470:
        /* <DEDUP_REMOVED lines=17> */
.L_x_7474:
[----:B------:R-:W-:Y:S01]  /*2bc0*/  IMAD.MOV.U32 R0, RZ, RZ, 0x7f ;  /* 0x0000007fff007424 */ /* 0x000fe200078e00ff */
[----:B------:R-:W-:-:S04]  /*2bd0*/  ISETP.GT.U32.AND P0, PT, R2, 0x7f800000, PT ;  /* 0x7f8000000200780c */ /* 0x000fc80003f04070 */
[----:B------:R-:W-:-:S09]  /*2be0*/  SEL R0, R0, 0x7c, P0 ;  /* 0x0000007c00007807 */ /* 0x000fd20000000000 */
.L_x_7475:
[----:B------:R-:W-:Y:S05]  /*2bf0*/  BSYNC B0 ;  /* 0x0000000000007941 */ /* 0x000fea0003800000 */
.L_x_7473:
[----:B------:R-:W-:-:S04]  /*2c00*/  LOP3.LUT R2, R3, 0x80000000, RZ, 0xc0, !PT ;  /* 0x8000000003027812 */ /* 0x000fc800078ec0ff */
[----:B------:R-:W-:-:S04]  /*2c10*/  SHF.R.U32.HI R3, RZ, 0x18, R2 ;  /* 0x00000018ff037819 */ /* 0x000fc80000011602 */
[----:B------:R-:W-:-:S05]  /*2c20*/  LOP3.LUT R3, R0, R3, RZ, 0xfc, !PT ;  /* 0x0000000300037212 */ /* 0x000fca00078efcff */
[----:B------:R0:W-:Y:S01]  /*2c30*/  STG.E.U8 desc[UR36][R16.64], R3 ;  /* 0x0000000310007986 */ /* 0x0001e2000c101124 */
[----:B------:R-:W-:Y:S05]  /*2c40*/  BRA `(.L_x_7459) ;  /* 0x0000000400ec7947 */ /* 0x000fea0003800000 */
.L_x_7469:
        /* <DEDUP_REMOVED lines=8> */
.L_x_7466:
        /* <DEDUP_REMOVED lines=11> */
.L_x_7478:
        /* <DEDUP_REMOVED lines=21> */
.L_x_7481:
[----:B------:R-:W-:-:S04]  /*2ed0*/  LOP3.LUT R2, R3, 0x80000000, RZ, 0xc0, !PT ;  /* 0x8000000003027812 */ /* 0x000fc800078ec0ff */
[----:B------:R-:W-:-:S04]  /*2ee0*/  SHF.R.U32.HI R3, RZ, 0x18, R2 ;  /* 0x00000018ff037819 */ /* 0x000fc80000011602 */
[----:B------:R-:W-:-:S04]  /*2ef0*/  LOP3.LUT R0, R0, R3, RZ, 0xfc, !PT ;  /* 0x0000000300007212 */ /* 0x000fc800078efcff */
[----:B------:R-:W-:-:S07]  /*2f00*/  PRMT R8, R0, 0x7610, R8 ;  /* 0x0000761000087816 */ /* 0x000fce0000000008 */
.L_x_7480:
[----:B------:R-:W-:Y:S05]  /*2f10*/  BSYNC B0 ;  /* 0x0000000000007941 */ /* 0x000fea0003800000 */
.L_x_7479:
[----:B------:R0:W-:Y:S01]  /*2f20*/  STG.E.U8 desc[UR36][R16.64], R8 ;  /* 0x0000000810007986 */ /* 0x0001e2000c101124 */
[----:B------:R-:W-:Y:S05]  /*2f30*/  BRA `(.L_x_7459) ;  /* 0x0000000400307947 */ /* 0x000fea0003800000 */
.L_x_7477:
        /* <DEDUP_REMOVED lines=21> */
.L_x_7484:
[----:B------:R-:W-:-:S04]  /*3090*/  LOP3.LUT R2, R3, 0x80000000, RZ, 0xc0, !PT ;  /* 0x8000000003027812 */ /* 0x000fc800078ec0ff */
[----:B------:R-:W-:-:S04]  /*30a0*/  SHF.R.U32.HI R3, RZ, 0x18, R2 ;  /* 0x00000018ff037819 */ /* 0x000fc80000011602 */
[----:B------:R-:W-:-:S04]  /*30b0*/  LOP3.LUT R0, R0, R3, RZ, 0xfc, !PT ;  /* 0x0000000300007212 */ /* 0x000fc800078efcff */
[----:B------:R-:W-:-:S07]  /*30c0*/  PRMT R8, R0, 0x7610, R8 ;  /* 0x0000761000087816 */ /* 0x000fce0000000008 */
.L_x_7483:
[----:B------:R-:W-:Y:S05]  /*30d0*/  BSYNC B0 ;  /* 0x0000000000007941 */ /* 0x000fea0003800000 */
.L_x_7482:
[----:B------:R0:W-:Y:S01]  /*30e0*/  STG.E.U8 desc[UR36][R16.64], R8 ;  /* 0x0000000810007986 */ /* 0x0001e2000c101124 */
[----:B------:R-:W-:Y:S05]  /*30f0*/  BRA `(.L_x_7459) ;  /* 0x0000000000c07947 */ /* 0x000fea0003800000 */
.L_x_7476:
        /* <DEDUP_REMOVED lines=26> */
.L_x_7458:
        /* <DEDUP_REMOVED lines=16> */
.L_x_7487:
[----:B------:R-:W-:Y:S05]  /*33a0*/  BRA `(.L_x_7459) ;  /* 0x0000000000147947 */ /* 0x000fea0003800000 */
.L_x_7486:
[----:B------:R-:W0:Y:S02]  /*33b0*/  F2I.U64.F64.TRUNC R4, R4 ;  /* 0x0000000400047311 */ /* 0x000e24000030d800 */
[----:B0-----:R0:W-:Y:S01]  /*33c0*/  STG.E.64 desc[UR36][R16.64], R4 ;  /* 0x0000000410007986 */ /* 0x0011e2000c101b24 */
[----:B------:R-:W-:Y:S05]  /*33d0*/  BRA `(.L_x_7459) ;  /* 0x0000000000087947 */ /* 0x000fea0003800000 */
.L_x_7485:
[----:B------:R-:W0:Y:S02]  /*33e0*/  F2I.U32.F64.TRUNC R5, R4 ;  /* 0x0000000400057311 */ /* 0x000e24000030d000 */
[----:B0-----:R0:W-:Y:S02]  /*33f0*/  STG.E desc[UR36][R16.64], R5 ;  /* 0x0000000510007986 */ /* 0x0011e4000c101924 */
.L_x_7459:
[----:B------:R-:W-:-:S04]  /*3400*/  IMAD R18, R23, 0x200, R18 ;  /* 0x0000020017127824 */ /* 0x000fc800078e0212 */
[----:B------:R-:W-:-:S07]  /*3410*/  VIADD R19, R18, 0x80 ;  /* 0x0000008012137836 */ /* 0x000fce0000000000 */
.L_x_7419:
[----:B------:R-:W-:Y:S05]  /*3420*/  BSYNC B6 ;  /* 0x0000000000067941 */ /* 0x000fea0003800000 */
.L_x_7418:
        /* <DEDUP_REMOVED lines=307> */
.L_x_7490:
[----:B------:R-:W0:Y:S01]  /*4760*/  LDC.U8 R3, c[0x0][0x431] ;  /* 0x00010c40ff037b82 */ /* 0x000e220000000000 */
[----:B------:R-:W-:Y:S01]  /*4770*/  ULDC.64 UR4, c[0x0][0x410] ;  /* 0x0001040000047ab9 */ /* 0x000fe20000000a00 */
[----:B------:R-:W-:Y:S01]  /*4780*/  ULDC.64 UR6, c[0x0][0x418] ;  /* 0x0001060000067ab9 */ /* 0x000fe20000000a00 */
[----:B------:R-:W-:Y:S02]  /*4790*/  IADD3 R16, P0, R16, UR4, RZ ;  /* 0x0000000410107c10 */ /* 0x000fe4000ff1e0ff */
[----:B------:R-:W-:-:S03]  /*47a0*/  IADD3 R4, P1, R0, UR6, RZ ;  /* 0x0000000600047c10 */ /* 0x000fc6000ff3e0ff */
[----:B------:R-:W-:Y:S01]  /*47b0*/  IMAD.X R17, RZ, RZ, UR5, P0 ;  /* 0x00000005ff117e24 */ /* 0x000fe200080e06ff */
[----:B------:R-:W-:Y:S02]  /*47c0*/  IADD3.X R5, RZ, UR7, RZ, P1, !PT ;  /* 0x00000007ff057c10 */ /* 0x000fe40008ffe4ff */
        /* <DEDUP_REMOVED lines=14> */
.L_x_7494:
[----:B------:R-:W2:Y:S02]  /*48b0*/  LDG.E.U8 R2, desc[UR36][R4.64] ;  /* 0x0000002404027981 */ /* 0x000ea4000c1e1100 */
[----:B--2---:R-:W0:Y:S01]  /*48c0*/  I2F.F64.U16 R2, R2 ;  /* 0x0000000200027312 */ /* 0x004e220000101800 */
[----:B------:R-:W-:Y:S05]  /*48d0*/  BRA `(.L_x_7496) ;  /* 0x0000000c006c7947 */ /* 0x000fea0003800000 */
.L_x_7493:
        /* <DEDUP_REMOVED lines=9> */
.L_x_7498:
[----:B------:R-:W2:Y:S02]  /*4970*/  LDG.E R2, desc[UR36][R4.64] ;  /* 0x0000002404027981 */ /* 0x000ea4000c1e1900 */
[----:B--2---:R-:W0:Y:S01]  /*4980*/  I2F.F64 R2, R2 ;  /* 0x0000000200027312 */ /* 0x004e220000201c00 */
[----:B------:R-:W-:Y:S05]  /*4990*/  BRA `(.L_x_7496) ;  /* 0x0000000c003c7947 */ /* 0x000fea0003800000 */
.L_x_7497:
[----:B------:R-:W2:Y:S02]  /*49a0*/  LDG.E.U16 R2, desc[UR36][R4.64] ;  /* 0x0000002404027981 */ /* 0x000ea4000c1e1500 */
[----:B--2---:R-:W0:Y:S01]  /*49b0*/  I2F.F64.S16 R2, R2 ;  /* 0x0000000200027312 */ /* 0x004e220000101c00 */
[----:B------:R-:W-:Y:S05]  /*49c0*/  BRA `(.L_x_7496) ;  /* 0x0000000c00307947 */ /* 0x000fea0003800000 */
.L_x_7492:
        /* <DEDUP_REMOVED lines=10> */
.L_x_7500:
[----:B------:R-:W2:Y:S02]  /*4a70*/  LDG.E.U16 R0, desc[UR36][R4.64] ;  /* 0x0000002404007981 */ /* 0x000ea4000c1e1500 */
[----:B--2---:R-:W-:-:S05]  /*4a80*/  HADD2.F32 R0, -RZ, R0.H0_H0 ;  /* 0x20000000ff007230 */ /* 0x004fca0000004100 */
[----:B------:R-:W-:-:S04]  /*4a90*/  FMUL.FTZ R0, R0, 1 ;  /* 0x3f80000000007820 */ /* 0x000fc80000410000 */
[----:B------:R0:W1:Y:S01]  /*4aa0*/  F2F.F64.F32 R2, R0 ;  /* 0x0000000000027310 */ /* 0x0000620000201800 */
[----:B------:R-:W-:Y:S05]  /*4ab0*/  BRA `(.L_x_7496) ;  /* 0x0000000800f47947 */ /* 0x000fea0003800000 */
.L_x_7499:
        /* <DEDUP_REMOVED lines=10> */
.L_x_7502:
[----:B------:R-:W2:Y:S02]  /*4b60*/  LDG.E.U16 R4, desc[UR36][R4.64] ;  /* 0x0000002404047981 */ /* 0x000ea4000c1e1500 */
[----:B--2---:R-:W-:-:S05]  /*4b70*/  HADD2.F32 R0, -RZ, R4.H0_H0 ;  /* 0x20000004ff007230 */ /* 0x004fca0000004100 */
[----:B------:R-:W-:-:S04]  /*4b80*/  FMUL.FTZ R0, R0, 1 ;  /* 0x3f80000000007820 */ /* 0x000fc80000410000 */
[----:B------:R0:W1:Y:S01]  /*4b90*/  F2F.F64.F32 R2, R0 ;  /* 0x0000000000027310 */ /* 0x0000620000201800 */
[----:B------:R-:W-:Y:S05]  /*4ba0*/  BRA `(.L_x_7496) ;  /* 0x0000000800b87947 */ /* 0x000fea0003800000 */
.L_x_7501:
[----:B------:R0:W5:Y:S01]  /*4bb0*/  LDG.E R3, desc[UR36][R4.64+0x4] ;  /* 0x0000042404037981 */ /* 0x000162000c1e1900 */
[----:B------:R-:W-:Y:S05]  /*4bc0*/  BRA `(.L_x_7496) ;  /* 0x0000000800b07947 */ /* 0x000fea0003800000 */
.L_x_7491:
        /* <DEDUP_REMOVED lines=12> */
.L_x_7505:
[----:B------:R0:W5:Y:S01]  /*4c90*/  LDG.E R3, desc[UR36][R4.64+0x4] ;  /* 0x0000042404037981 */ /* 0x000162000c1e1900 */
[----:B------:R-:W-:Y:S05]  /*4ca0*/  BRA `(.L_x_7496) ;  /* 0x0000000800787947 */ /* 0x000fea0003800000 */
.L_x_7504:
        /* <DEDUP_REMOVED lines=28> */
.L_x_7507:
        /* <DEDUP_REMOVED lines=15> */
.L_x_7506:
[----:B------:R-:W2:Y:S02]  /*4f60*/  LDG.E.U16 R0, desc[UR36][R4.64] ;  /* 0x0000002404007981 */ /* 0x000ea4000c1e1500 */
[----:B--2---:R-:W-:-:S04]  /*4f70*/  IMAD.U32 R0, R0, 0x10000, RZ ;  /* 0x0001000000007824 */ /* 0x004fc800078e00ff */
[----:B------:R-:W-:-:S04]  /*4f80*/  FMUL.FTZ R0, R0, 1 ;  /* 0x3f80000000007820 */ /* 0x000fc80000410000 */
[----:B------:R0:W1:Y:S01]  /*4f90*/  F2F.F64.F32 R2, R0 ;  /* 0x0000000000027310 */ /* 0x0000620000201800 */
[----:B------:R-:W-:Y:S05]  /*4fa0*/  BRA `(.L_x_7496) ;  /* 0x0000000400b87947 */ /* 0x000fea0003800000 */
.L_x_7503:
        /* <DEDUP_REMOVED lines=11> */
.L_x_7510:
        /* <DEDUP_REMOVED lines=21> */
.L_x_7514:
[----:B------:R-:W-:Y:S05]  /*51b0*/  BSYNC B1 ;  /* 0x0000000000017941 */ /* 0x000fea0003800000 */
.L_x_7513:
[----:B------:R-:W-:Y:S02]  /*51c0*/  LEA R3, R0, 0x3b800000, 0x17 ;  /* 0x3b80000000037811 */ /* 0x000fe400078eb8ff */
[----:B------:R-:W-:-:S04]  /*51d0*/  SHF.L.U32 R0, R2, 0x14, RZ ;  /* 0x0000001402007819 */ /* 0x000fc800000006ff */
[----:B------:R-:W-:-:S07]  /*51e0*/  LOP3.LUT R0, R3, R0, R4, 0xfe, !PT ;  /* 0x0000000003007212 */ /* 0x000fce00078efe04 */
.L_x_7512:
[----:B------:R-:W-:Y:S05]  /*51f0*/  BSYNC B0 ;  /* 0x0000000000007941 */ /* 0x000fea0003800000 */
.L_x_7511:
[----:B------:R-:W-:-:S04]  /*5200*/  FMUL.FTZ R0, R0, 1 ;  /* 0x3f80000000007820 */ /* 0x000fc80000410000 */
[----:B------:R1:W2:Y:S01]  /*5210*/  F2F.F64.F32 R2, R0 ;  /* 0x0000000000027310 */ /* 0x0002a20000201800 */
[----:B------:R-:W-:Y:S05]  /*5220*/  BRA `(.L_x_7496) ;  /* 0x0000000400187947 */ /* 0x000fea0003800000 */
.L_x_7509:
        /* <DEDUP_REMOVED lines=21> */
.L_x_7518:
[----:B------:R-:W-:Y:S05]  /*5380*/  BSYNC B1 ;  /* 0x0000000000017941 */ /* 0x000fea0003800000 */
.L_x_7517:
[----:B------:R-:W-:Y:S01]  /*5390*/  LEA R3, R0, 0x37800000, 0x17 ;  /* 0x3780000000037811 */ /* 0x000fe200078eb8ff */
[----:B------:R-:W-:-:S05]  /*53a0*/  IMAD.SHL.U32 R0, R2, 0x200000, RZ ;  /* 0x0020000002007824 */ /* 0x000fca00078e00ff */
[----:B------:R-:W-:-:S07]  /*53b0*/  LOP3.LUT R0, R3, R0, R4, 0xfe, !PT ;  /* 0x0000000003007212 */ /* 0x000fce00078efe04 */
.L_x_7516:
[----:B------:R-:W-:Y:S05]  /*53c0*/  BSYNC B0 ;  /* 0x0000000000007941 */ /* 0x000fea0003800000 */
.L_x_7515:
[----:B------:R-:W-:-:S04]  /*53d0*/  FMUL.FTZ R0, R0, 1 ;  /* 0x3f80000000007820 */ /* 0x000fc80000410000 */
[----:B------:R3:W4:Y:S01]  /*53e0*/  F2F.F64.F32 R2, R0 ;  /* 0x0000000000027310 */ /* 0x0007220000201800 */
[----:B------:R-:W-:Y:S05]  /*53f0*/  BRA `(.L_x_7496) ;  /* 0x0000000000a47947 */ /* 0x000fea0003800000 */
.L_x_7508:
        /* <DEDUP_REMOVED lines=14> */
.L_x_7522:
[----:B------:R-:W-:Y:S05]  /*54e0*/  BSYNC B0 ;  /* 0x0000000000007941 */ /* 0x000fea0003800000 */
.L_x_7521:
[----:B------:R-:W-:-:S04]  /*54f0*/  FMUL.FTZ R0, R0, 1 ;  /* 0x3f80000000007820 */ /* 0x000fc80000410000 */
[----:B------:R0:W1:Y:S01]  /*5500*/  F2F.F64.F32 R2, R0 ;  /* 0x0000000000027310 */ /* 0x0000620000201800 */
[----:B------:R-:W-:Y:S05]  /*5510*/  BRA `(.L_x_7496) ;  /* 0x00000000005c7947 */ /* 0x000fea0003800000 */
.L_x_7495:
        /* <DEDUP_REMOVED lines=16> */
.L_x_7523:
[----:B------:R-:W-:Y:S01]  /*5620*/  IMAD.MOV.U32 R3, RZ, RZ, RZ ;  /* 0x000000ffff037224 */ /* 0x000fe200078e00ff */
[----:B------:R-:W-:Y:S06]  /*5630*/  BRA `(.L_x_7496) ;  /* 0x0000000000147947 */ /* 0x000fec0003800000 */
.L_x_7520:
[----:B------:R-:W2:Y:S02]  /*5640*/  LDG.E.64 R2, desc[UR36][R4.64] ;  /* 0x0000002404027981 */ /* 0x000ea4000c1e1b00 */
[----:B--2---:R-:W0:Y:S01]  /*5650*/  I2F.F64.U64 R2, R2 ;  /* 0x0000000200027312 */ /* 0x004e220000301800 */
[----:B------:R-:W-:Y:S05]  /*5660*/  BRA `(.L_x_7496) ;  /* 0x0000000000087947 */ /* 0x000fea0003800000 */
.L_x_7519:
[----:B------:R-:W2:Y:S02]  /*5670*/  LDG.E R2, desc[UR36][R4.64] ;  /* 0x0000002404027981 */ /* 0x000ea4000c1e1900 */
[----:B--2---:R-:W0:Y:S02]  /*5680*/  I2F.F64.U32 R2, R2 ;  /* 0x0000000200027312 */ /* 0x004e240000201800 */
.L_x_7496:
        /* <DEDUP_REMOVED lines=17> */
.L_x_7527:
[----:B------:R-:W0:Y:S02]  /*57a0*/  F2I.S64.F64.TRUNC R4, R4 ;  /* 0x0000000400047311 */ /* 0x000e24000030d900 */
[----:B0-----:R-:W-:-:S05]  /*57b0*/  IMAD.MOV.U32 R3, RZ, RZ, R4 ;  /* 0x000000ffff037224 */ /* 0x001fca00078e0004 */
[----:B------:R0:W-:Y:S01]  /*57c0*/  STG.E.U8 desc[UR36][R16.64], R3 ;  /* 0x0000000310007986 */ /* 0x0001e2000c101124 */
[----:B------:R-:W-:Y:S05]  /*57d0*/  BRA `(.L_x_7529) ;  /* 0x0000000c00f87947 */ /* 0x000fea0003800000 */
.L_x_7526:
        /* <DEDUP_REMOVED lines=9> */
.L_x_7531:
[----:B------:R-:W0:Y:S02]  /*5870*/  F2I.F64.TRUNC R5, R4 ;  /* 0x0000000400057311 */ /* 0x000e24000030d100 */
[----:B0-----:R0:W-:Y:S01]  /*5880*/  STG.E desc[UR36][R16.64], R5 ;  /* 0x0000000510007986 */ /* 0x0011e2000c101924 */
[----:B------:R-:W-:Y:S05]  /*5890*/  BRA `(.L_x_7529) ;  /* 0x0000000c00c87947 */ /* 0x000fea0003800000 */
.L_x_7530:
[----:B------:R-:W0:Y:S02]  /*58a0*/  F2I.F64.TRUNC R5, R4 ;  /* 0x0000000400057311 */ /* 0x000e24000030d100 */
[----:B0-----:R0:W-:Y:S01]  /*58b0*/  STG.E.U16 desc[UR36][R16.64], R5 ;  /* 0x0000000510007986 */ /* 0x0011e2000c101524 */
[----:B------:R-:W-:Y:S05]  /*58c0*/  BRA `(.L_x_7529) ;  /* 0x0000000c00bc7947 */ /* 0x000fea0003800000 */
.L_x_7525:
        /* <DEDUP_REMOVED lines=13> */
.L_x_7533:
        /* <DEDUP_REMOVED lines=8> */
.L_x_7532:
        /* <DEDUP_REMOVED lines=14> */
.L_x_7535:
        /* <DEDUP_REMOVED lines=9> */
.L_x_7534:
[----:B------:R0:W-:Y:S01]  /*5b90*/  STG.E.64 desc[UR36][R16.64], R4 ;  /* 0x0000000410007986 */ /* 0x0001e2000c101b24 */
[----:B------:R-:W-:Y:S05]  /*5ba0*/  BRA `(.L_x_7529) ;  /* 0x0000000c00047947 */ /* 0x000fea0003800000 */
.L_x_7524:
        /* <DEDUP_REMOVED lines=12> */
.L_x_7538:
[----:B------:R-:W-:-:S05]  /*5c70*/  CS2R R6, SRZ ;  /* 0x0000000000067805 */ /* 0x000fca000001ff00 */
[----:B------:R0:W-:Y:S01]  /*5c80*/  STG.E.128 desc[UR36][R16.64], R4 ;  /* 0x0000000410007986 */ /* 0x0001e2000c101d24 */
[----:B------:R-:W-:Y:S05]  /*5c90*/  BRA `(.L_x_7529) ;  /* 0x0000000800c87947 */ /* 0x000fea0003800000 */
.L_x_7537:
        /* <DEDUP_REMOVED lines=25> */
.L_x_7542:
[----:B------:R-:W-:Y:S05]  /*5e30*/  BSYNC B0 ;  /* 0x0000000000007941 */ /* 0x000fea0003800000 */
.L_x_7541:
[----:B------:R-:W-:-:S05]  /*5e40*/  LOP3.LUT R3, R0, R3, RZ, 0xfc, !PT ;  /* 0x0000000300037212 */ /* 0x000fca00078efcff */
[----:B------:R0:W-:Y:S01]  /*5e50*/  STG.E.U8 desc[UR36][R16.64], R3 ;  /* 0x0000000310007986 */ /* 0x0001e2000c101124 */
[----:B------:R-:W-:Y:S05]  /*5e60*/  BRA `(.L_x_7529) ;  /* 0x0000000800547947 */ /* 0x000fea0003800000 */
.L_x_7540:
        /* <DEDUP_REMOVED lines=17> */
.L_x_7544:
[----:B------:R-:W-:Y:S01]  /*5f80*/  IMAD.MOV.U32 R0, RZ, RZ, 0x7f ;  /* 0x0000007fff007424 */ /* 0x000fe200078e00ff */
[----:B------:R-:W-:-:S04]  /*5f90*/  ISETP.GT.U32.AND P0, PT, R2, 0x7f800000, PT ;  /* 0x7f8000000200780c */ /* 0x000fc80003f04070 */
[----:B------:R-:W-:-:S09]  /*5fa0*/  SEL R0, R0, 0x7c, P0 ;  /* 0x0000007c00007807 */ /* 0x000fd20000000000 */
.L_x_7545:
[----:B------:R-:W-:Y:S05]  /*5fb0*/  BSYNC B0 ;  /* 0x0000000000007941 */ /* 0x000fea0003800000 */
.L_x_7543:
[----:B------:R-:W-:-:S04]  /*5fc0*/  LOP3.LUT R2, R3, 0x80000000, RZ, 0xc0, !PT ;  /* 0x8000000003027812 */ /* 0x000fc800078ec0ff */
[----:B------:R-:W-:-:S04]  /*5fd0*/  SHF.R.U32.HI R3, RZ, 0x18, R2 ;  /* 0x00000018ff037819 */ /* 0x000fc80000011602 */
[----:B------:R-:W-:-:S05]  /*5fe0*/  LOP3.LUT R3, R0, R3, RZ, 0xfc, !PT ;  /* 0x0000000300037212 */ /* 0x000fca00078efcff */
[----:B------:R0:W-:Y:S01]  /*5ff0*/  STG.E.U8 desc[UR36][R16.64], R3 ;  /* 0x0000000310007986 */ /* 0x0001e2000c101124 */
[----:B------:R-:W-:Y:S05]  /*6000*/  BRA `(.L_x_7529) ;  /* 0x0000000400ec7947 */ /* 0x000fea0003800000 */
.L_x_7539:
        /* <DEDUP_REMOVED lines=8> */
.L_x_7536:
        /* <DEDUP_REMOVED lines=11> */
.L_x_7548:
        /* <DEDUP_REMOVED lines=21> */
.L_x_7551:
[----:B------:R-:W-:-:S04]  /*6290*/  LOP3.LUT R2, R3, 0x80000000, RZ, 0xc0, !PT ;  /* 0x8000000003027812 */ /* 0x000fc800078ec0ff */
[----:B------:R-:W-:-:S04]  /*62a0*/  SHF.R.U32.HI R3, RZ, 0x18, R2 ;  /* 0x00000018ff037819 */ /* 0x000fc80000011602 */
[----:B------:R-:W-:-:S04]  /*62b0*/  LOP3.LUT R0, R0, R3, RZ, 0xfc, !PT ;  /* 0x0000000300007212 */ /* 0x000fc800078efcff */
[----:B------:R-:W-:-:S07]  /*62c0*/  PRMT R8, R0, 0x7610, R8 ;  /* 0x0000761000087816 */ /* 0x000fce0000000008 */
.L_x_7550:
[----:B------:R-:W-:Y:S05]  /*62d0*/  BSYNC B0 ;  /* 0x0000000000007941 */ /* 0x000fea0003800000 */
.L_x_7549:
[----:B------:R3:W-:Y:S01]  /*62e0*/  STG.E.U8 desc[UR36][R16.64], R8 ;  /* 0x0000000810007986 */ /* 0x0007e2000c101124 */
[----:B------:R-:W-:Y:S05]  /*62f0*/  BRA `(.L_x_7529) ;  /* 0x0000000400307947 */ /* 0x000fea0003800000 */
.L_x_7547:
        /* <DEDUP_REMOVED lines=21> */
.L_x_7554:
[----:B------:R-:W-:-:S04]  /*6450*/  LOP3.LUT R2, R3, 0x80000000, RZ, 0xc0, !PT ;  /* 0x8000000003027812 */ /* 0x000fc800078ec0ff */
[----:B------:R-:W-:-:S04]  /*6460*/  SHF.R.U32.HI R3, RZ, 0x18, R2 ;  /* 0x00000018ff037819 */ /* 0x000fc80000011602 */
[----:B------:R-:W-:-:S04]  /*6470*/  LOP3.LUT R0, R0, R3, RZ, 0xfc, !PT ;  /* 0x0000000300007212 */ /* 0x000fc800078efcff */
[----:B------:R-:W-:-:S07]  /*6480*/  PRMT R8, R0, 0x7610, R8 ;  /* 0x0000761000087816 */ /* 0x000fce0000000008 */
.L_x_7553:
[----:B------:R-:W-:Y:S05]  /*6490*/  BSYNC B0 ;  /* 0x0000000000007941 */ /* 0x000fea0003800000 */
.L_x_7552:
[----:B------:R0:W-:Y:S01]  /*64a0*/  STG.E.U8 desc[UR36][R16.64], R8 ;  /* 0x0000000810007986 */ /* 0x0001e2000c101124 */
[----:B------:R-:W-:Y:S05]  /*64b0*/  BRA `(.L_x_7529) ;  /* 0x0000000000c07947 */ /* 0x000fea0003800000 */
.L_x_7546:
        /* <DEDUP_REMOVED lines=26> */
.L_x_7528:
        /* <DEDUP_REMOVED lines=16> */
.L_x_7557:
[----:B------:R-:W-:Y:S05]  /*6760*/  BRA `(.L_x_7529) ;  /* 0x0000000000147947 */ /* 0x000fea0003800000 */
.L_x_7556:
[----:B------:R-:W0:Y:S02]  /*6770*/  F2I.U64.F64.TRUNC R4, R4 ;  /* 0x0000000400047311 */ /* 0x000e24000030d800 */
[----:B0-----:R2:W-:Y:S01]  /*6780*/  STG.E.64 desc[UR36][R16.64], R4 ;  /* 0x0000000410007986 */ /* 0x0015e2000c101b24 */
[----:B------:R-:W-:Y:S05]  /*6790*/  BRA `(.L_x_7529) ;  /* 0x0000000000087947 */ /* 0x000fea0003800000 */
.L_x_7555:
[----:B------:R-:W0:Y:S02]  /*67a0*/  F2I.U32.F64.TRUNC R5, R4 ;  /* 0x0000000400057311 */ /* 0x000e24000030d000 */
[----:B0-----:R0:W-:Y:S02]  /*67b0*/  STG.E desc[UR36][R16.64], R5 ;  /* 0x0000000510007986 */ /* 0x0011e4000c101924 */
.L_x_7529:
[----:B------:R-:W-:-:S07]  /*67c0*/  VIADD R19, R19, 0x80 ;  /* 0x0000008013137836 */ /* 0x000fce0000000000 */
.L_x_7489:
[----:B------:R-:W-:Y:S05]  /*67d0*/  BSYNC B6 ;  /* 0x0000000000067941 */ /* 0x000fea0003800000 */
.L_x_7488:
        /* <DEDUP_REMOVED lines=307> */
.L_x_7560:
        /* <DEDUP_REMOVED lines=21> */
.L_x_7564:
[----:B------:R-:W2:Y:S02]  /*7c60*/  LDG.E.U8 R2, desc[UR36][R4.64] ;  /* 0x0000002404027981 */ /* 0x000ea4000c1e1100 */
[----:B--2---:R-:W0:Y:S01]  /*7c70*/  I2F.F64.U16 R2, R2 ;  /* 0x0000000200027312 */ /* 0x004e220000101800 */
[----:B------:R-:W-:Y:S05]  /*7c80*/  BRA `(.L_x_7566) ;  /* 0x0000000c006c7947 */ /* 0x000fea0003800000 */
.L_x_7563:
        /* <DEDUP_REMOVED lines=9> */
.L_x_7568:
[----:B------:R-:W2:Y:S02]  /*7d20*/  LDG.E R2, desc[UR36][R4.64] ;  /* 0x0000002404027981 */ /* 0x000ea4000c1e1900 */
[----:B--2---:R-:W0:Y:S01]  /*7d30*/  I2F.F64 R2, R2 ;  /* 0x0000000200027312 */ /* 0x004e220000201c00 */
[----:B------:R-:W-:Y:S05]  /*7d40*/  BRA `(.L_x_7566) ;  /* 0x0000000c003c7947 */ /* 0x000fea0003800000 */
.L_x_7567:
[----:B------:R-:W2:Y:S02]  /*7d50*/  LDG.E.U16 R2, desc[UR36][R4.64] ;  /* 0x0000002404027981 */ /* 0x000ea4000c1e1500 */
[----:B--2---:R-:W0:Y:S01]  /*7d60*/  I2F.F64.S16 R2, R2 ;  /* 0x0000000200027312 */ /* 0x004e220000101c00 */
[----:B------:R-:W-:Y:S05]  /*7d70*/  BRA `(.L_x_7566) ;  /* 0x0000000c00307947 */ /* 0x000fea0003800000 */
.L_x_7562:
        /* <DEDUP_REMOVED lines=10> */
.L_x_7570:
[----:B------:R-:W2:Y:S02]  /*7e20*/  LDG.E.U16 R0, desc[UR36][R4.64] ;  /* 0x0000002404007981 */ /* 0x000ea4000c1e1500 */
[----:B--2---:R-:W-:-:S05]  /*7e30*/  HADD2.F32 R0, -RZ, R0.H0_H0 ;  /* 0x20000000ff007230 */ /* 0x004fca0000004100 */
[----:B------:R-:W-:-:S04]  /*7e40*/  FMUL.FTZ R0, R0, 1 ;  /* 0x3f80000000007820 */ /* 0x000fc80000410000 */
[----:B------:R0:W1:Y:S01]  /*7e50*/  F2F.F64.F32 R2, R0 ;  /* 0x0000000000027310 */ /* 0x0000620000201800 */
[----:B------:R-:W-:Y:S05]  /*7e60*/  BRA `(.L_x_7566) ;  /* 0x0000000800f47947 */ /* 0x000fea0003800000 */
.L_x_7569:
        /* <DEDUP_REMOVED lines=10> */
.L_x_7572:
[----:B------:R-:W2:Y:S02]  /*7f10*/  LDG.E.U16 R4, desc[UR36][R4.64] ;  /* 0x0000002404047981 */ /* 0x000ea4000c1e1500 */
[----:B--2---:R-:W-:-:S05]  /*7f20*/  HADD2.F32 R0, -RZ, R4.H0_H0 ;  /* 0x20000004ff007230 */ /* 0x004fca0000004100 */
[----:B------:R-:W-:-:S04]  /*7f30*/  FMUL.FTZ R0, R0, 1 ;  /* 0x3f80000000007820 */ /* 0x000fc80000410000 */
[----:B------:R0:W1:Y:S01]  /*7f40*/  F2F.F64.F32 R2, R0 ;  /* 0x0000000000027310 */ /* 0x0000620000201800 */
[----:B------:R-:W-:Y:S05]  /*7f50*/  BRA `(.L_x_7566) ;  /* 0x0000000800b87947 */ /* 0x000fea0003800000 */
.L_x_7571:
[----:B------:R0:W5:Y:S01]  /*7f60*/  LDG.E R3, desc[UR36][R4.64+0x4] ;  /* 0x0000042404037981 */ /* 0x000162000c1e1900 */
[----:B------:R-:W-:Y:S05]  /*7f70*/  BRA `(.L_x_7566) ;  /* 0x0000000800b07947 */ /* 0x000fea0003800000 */
.L_x_7561:
        /* <DEDUP_REMOVED lines=12> */
.L_x_7575:
[----:B------:R0:W5:Y:S01]  /*8040*/  LDG.E R3, desc[UR36][R4.64+0x4] ;  /* 0x0000042404037981 */ /* 0x000162000c1e1900 */
[----:B------:R-:W-:Y:S05]  /*8050*/  BRA `(.L_x_7566) ;  /* 0x0000000800787947 */ /* 0x000fea0003800000 */
.L_x_7574:
        /* <DEDUP_REMOVED lines=28> */
.L_x_7577:
        /* <DEDUP_REMOVED lines=15> */
.L_x_7576:
[----:B------:R-:W2:Y:S02]  /*8310*/  LDG.E.U16 R0, desc[UR36][R4.64] ;  /* 0x0000002404007981 */ /* 0x000ea4000c1e1500 */
[----:B--2---:R-:W-:-:S04]  /*8320*/  IMAD.U32 R0, R0, 0x10000, RZ ;  /* 0x0001000000007824 */ /* 0x004fc800078e00ff */
[----:B------:R-:W-:-:S04]  /*8330*/  FMUL.FTZ R0, R0, 1 ;  /* 0x3f80000000007820 */ /* 0x000fc80000410000 */
[----:B------:R0:W1:Y:S01]  /*8340*/  F2F.F64.F32 R2, R0 ;  /* 0x0000000000027310 */ /* 0x0000620000201800 */
[----:B------:R-:W-:Y:S05]  /*8350*/  BRA `(.L_x_7566) ;  /* 0x0000000400b87947 */ /* 0x000fea0003800000 */
.L_x_7573:
        /* <DEDUP_REMOVED lines=11> */
.L_x_7580:
[----:B------:R-:W2:Y:S01]  /*8410*/  LDG.E.U8 R2, desc[UR36][R4.64] ;  /* 0x0000002404027981 */ /* 0x000ea2000c1e1100 */
[----:B------:R-:W-:Y:S01]  /*8420*/  BSSY B0, `(.L_x_7581) ;  /* 0x0000018000007945 */ /* 0x000fe20003800000 */
[----:B------:R-:W-:Y:S01]  /*8430*/  HFMA2.MMA R0, -RZ, RZ, 0, 0 ;  /* 0x00000000ff007435 */ /* 0x000fe200000001ff */
        /* <DEDUP_REMOVED lines=18> */
.L_x_7584:
[----:B------:R-:W-:Y:S05]  /*8560*/  BSYNC B1 ;  /* 0x0000000000017941 */ /* 0x000fea0003800000 */
.L_x_7583:
[----:B------:R-:W-:Y:S01]  /*8570*/  LEA R3, R0, 0x3b800000, 0x17 ;  /* 0x3b80000000037811 */ /* 0x000fe200078eb8ff */
[----:B------:R-:W-:-:S05]  /*8580*/  IMAD.SHL.U32 R0, R2, 0x100000, RZ ;  /* 0x0010000002007824 */ /* 0x000fca00078e00ff */
[----:B------:R-:W-:-:S07]  /*8590*/  LOP3.LUT R0, R3, R0, R4, 0xfe, !PT ;  /* 0x0000000003007212 */ /* 0x000fce00078efe04 */
.L_x_7582:
[----:B------:R-:W-:Y:S05]  /*85a0*/  BSYNC B0 ;  /* 0x0000000000007941 */ /* 0x000fea0003800000 */
.L_x_7581:
[----:B------:R-:W-:-:S04]  /*85b0*/  FMUL.FTZ R0, R0, 1 ;  /* 0x3f80000000007820 */ /* 0x000fc80000410000 */
[----:B------:R1:W2:Y:S01]  /*85c0*/  F2F.F64.F32 R2, R0 ;  /* 0x0000000000027310 */ /* 0x0002a20000201800 */
[----:B------:R-:W-:Y:S05]  /*85d0*/  BRA `(.L_x_7566) ;  /* 0x0000000400187947 */ /* 0x000fea0003800000 */
.L_x_7579:
        /* <DEDUP_REMOVED lines=21> */
.L_x_7588:
[----:B------:R-:W-:Y:S05]  /*8730*/  BSYNC B1 ;  /* 0x0000000000017941 */ /* 0x000fea0003800000 */
.L_x_7587:
[----:B------:R-:W-:Y:S01]  /*8740*/  LEA R3, R0, 0x37800000, 0x17 ;  /* 0x3780000000037811 */ /* 0x000fe200078eb8ff */
[----:B------:R-:W-:-:S05]  /*8750*/  IMAD.SHL.U32 R0, R2, 0x200000, RZ ;  /* 0x0020000002007824 */ /* 0x000fca00078e00ff */
[----:B------:R-:W-:-:S07]  /*8760*/  LOP3.LUT R0, R3, R0, R4, 0xfe, !PT ;  /* 0x0000000003007212 */ /* 0x000fce00078efe04 */
.L_x_7586:
[----:B------:R-:W-:Y:S05]  /*8770*/  BSYNC B0 ;  /* 0x0000000000007941 */ /* 0x000fea0003800000 */
.L_x_7585:
[----:B------:R-:W-:-:S04]  /*8780*/  FMUL.FTZ R0, R0, 1 ;  /* 0x3f80000000007820 */ /* 0x000fc80000410000 */
[----:B------:R3:W4:Y:S01]  /*8790*/  F2F.F64.F32 R2, R0 ;  /* 0x0000000000027310 */ /* 0x0007220000201800 */
[----:B------:R-:W-:Y:S05]  /*87a0*/  BRA `(.L_x_7566) ;  /* 0x0000000000a47947 */ /* 0x000fea0003800000 */
.L_x_7578:
        /* <DEDUP_REMOVED lines=14> */
.L_x_7592:
[----:B------:R-:W-:Y:S05]  /*8890*/  BSYNC B0 ;  /* 0x0000000000007941 */ /* 0x000fea0003800000 */
.L_x_7591:
[----:B------:R-:W-:-:S04]  /*88a0*/  FMUL.FTZ R0, R0, 1 ;  /* 0x3f80000000007820 */ /* 0x000fc80000410000 */
[----:B------:R0:W1:Y:S01]  /*88b0*/  F2F.F64.F32 R2, R0 ;  /* 0x0000000000027310 */ /* 0x0000620000201800 */
[----:B------:R-:W-:Y:S05]  /*88c0*/  BRA `(.L_x_7566) ;  /* 0x00000000005c7947 */ /* 0x000fea0003800000 */
.L_x_7565:
[----:B------:R-:W-:Y:S01]  /*88d0*/  MOV R2, 0x0 ;  /* 0x0000000000027802 */ /* 0x000fe20000000f00 */
[----:B------:R-:W-:Y:S01]  /*88e0*/  ULDC.64 UR4, c[0x4][0x128] ;  /* 0x01004a0000047ab9 */ /* 0x000fe20000000a00 */
[----:B------:R-:W-:Y:S01]  /*88f0*/  ULDC.64 UR6, c[0x4][0x8] ;  /* 0x0100020000067ab9 */ /* 0x000fe20000000a00 */
[----:B------:R-:W-:Y:S01]  /*8900*/  IMAD.U32 R4, RZ, RZ, UR4 ;  /* 0x00000004ff047e24 */ /* 0x000fe2000f8e00ff */
[----:B------:R-:W-:Y:S01]  /*8910*/  MOV R5, UR5 ;  /* 0x0000000500057c02 */ /* 0x000fe20008000f00 */
        /* <DEDUP_REMOVED lines=11> */
.L_x_7593:
[----:B------:R-:W-:Y:S01]  /*89d0*/  IMAD.MOV.U32 R3, RZ, RZ, RZ ;  /* 0x000000ffff037224 */ /* 0x000fe200078e00ff */
[----:B------:R-:W-:Y:S06]  /*89e0*/  BRA `(.L_x_7566) ;  /* 0x0000000000147947 */ /* 0x000fec0003800000 */
.L_x_7590:
[----:B------:R-:W2:Y:S02]  /*89f0*/  LDG.E.64 R2, desc[UR36][R4.64] ;  /* 0x0000002404027981 */ /* 0x000ea4000c1e1b00 */
[----:B--2---:R-:W0:Y:S01]  /*8a00*/  I2F.F64.U64 R2, R2 ;  /* 0x0000000200027312 */ /* 0x004e220000301800 */
[----:B------:R-:W-:Y:S05]  /*8a10*/  BRA `(.L_x_7566) ;  /* 0x0000000000087947 */ /* 0x000fea0003800000 */
.L_x_7589:
[----:B------:R-:W2:Y:S02]  /*8a20*/  LDG.E R2, desc[UR36][R4.64] ;  /* 0x0000002404027981 */ /* 0x000ea4000c1e1900 */
[----:B--2---:R-:W0:Y:S02]  /*8a30*/  I2F.F64.U32 R2, R2 ;  /* 0x0000000200027312 */ /* 0x004e240000201800 */
.L_x_7566:
        /* <DEDUP_REMOVED lines=17> */
.L_x_7597:
[----:B------:R-:W0:Y:S02]  /*8b50*/  F2I.S64.F64.TRUNC R4, R4 ;  /* 0x0000000400047311 */ /* 0x000e24000030d900 */
[----:B0-----:R-:W-:-:S05]  /*8b60*/  IMAD.MOV.U32 R3, RZ, RZ, R4 ;  /* 0x000000ffff037224 */ /* 0x001fca00078e0004 */
[----:B------:R3:W-:Y:S01]  /*8b70*/  STG.E.U8 desc[UR36][R16.64], R3 ;  /* 0x0000000310007986 */ /* 0x0007e2000c101124 */
[----:B------:R-:W-:Y:S05]  /*8b80*/  BRA `(.L_x_7599) ;  /* 0x0000000c00f87947 */ /* 0x000fea0003800000 */
.L_x_7596:
        /* <DEDUP_REMOVED lines=9> */
.L_x_7601:
[----:B------:R-:W0:Y:S02]  /*8c20*/  F2I.F64.TRUNC R5, R4 ;  /* 0x0000000400057311 */ /* 0x000e24000030d100 */
[----:B0-----:R2:W-:Y:S01]  /*8c30*/  STG.E desc[UR36][R16.64], R5 ;  /* 0x0000000510007986 */ /* 0x0015e2000c101924 */
[----:B------:R-:W-:Y:S05]  /*8c40*/  BRA `(.L_x_7599) ;  /* 0x0000000c00c87947 */ /* 0x000fea0003800000 */
.L_x_7600:
[----:B------:R-:W0:Y:S02]  /*8c50*/  F2I.F64.TRUNC R5, R4 ;  /* 0x0000000400057311 */ /* 0x000e24000030d100 */
[----:B0-----:R0:W-:Y:S01]  /*8c60*/  STG.E.U16 desc[UR36][R16.64], R5 ;  /* 0x0000000510007986 */ /* 0x0011e2000c101524 */
[----:B------:R-:W-:Y:S05]  /*8c70*/  BRA `(.L_x_7599) ;  /* 0x0000000c00bc7947 */ /* 0x000fea0003800000 */
.L_x_7595:
        /* <DEDUP_REMOVED lines=13> */
.L_x_7603:
        /* <DEDUP_REMOVED lines=8> */
.L_x_7602:
        /* <DEDUP_REMOVED lines=14> */
.L_x_7605:
        /* <DEDUP_REMOVED lines=9> */
.L_x_7604:
[----:B------:R0:W-:Y:S01]  /*8f40*/  STG.E.64 desc[UR36][R16.64], R4 ;  /* 0x0000000410007986 */ /* 0x0001e2000c101b24 */
[----:B------:R-:W-:Y:S05]  /*8f50*/  BRA `(.L_x_7599) ;  /* 0x0000000c00047947 */ /* 0x000fea0003800000 */
.L_x_7594:
        /* <DEDUP_REMOVED lines=12> */
.L_x_7608:
[----:B------:R-:W-:-:S05]  /*9020*/  CS2R R6, SRZ ;  /* 0x0000000000067805 */ /* 0x000fca000001ff00 */
[----:B------:R0:W-:Y:S01]  /*9030*/  STG.E.128 desc[UR36][R16.64], R4 ;  /* 0x0000000410007986 */ /* 0x0001e2000c101d24 */
[----:B------:R-:W-:Y:S05]  /*9040*/  BRA `(.L_x_7599) ;  /* 0x0000000800c87947 */ /* 0x000fea0003800000 */
.L_x_7607:
        /* <DEDUP_REMOVED lines=25> */
.L_x_7612:
[----:B------:R-:W-:Y:S05]  /*91e0*/  BSYNC B0 ;  /* 0x0000000000007941 */ /* 0x000fea0003800000 */
.L_x_7611:
[----:B------:R-:W-:-:S05]  /*91f0*/  LOP3.LUT R3, R0, R3, RZ, 0xfc, !PT ;  /* 0x0000000300037212 */ /* 0x000fca00078efcff */
[----:B------:R0:W-:Y:S01]  /*9200*/  STG.E.U8 desc[UR36][R16.64], R3 ;  /* 0x0000000310007986 */ /* 0x0001e2000c101124 */
[----:B------:R-:W-:Y:S05]  /*9210*/  BRA `(.L_x_7599) ;  /* 0x0000000800547947 */ /* 0x000fea0003800000 */
.L_x_7610:
        /* <DEDUP_REMOVED lines=17> */
.L_x_7614:
[----:B------:R-:W-:Y:S02]  /*9330*/  ISETP.GT.U32.AND P0, PT, R2, 0x7f800000, PT ;  /* 0x7f8000000200780c */ /* 0x000fe40003f04070 */
[----:B------:R-:W-:-:S04]  /*9340*/  MOV R0, 0x7f ;  /* 0x0000007f00007802 */ /* 0x000fc80000000f00 */
[----:B------:R-:W-:-:S07]  /*9350*/  SEL R0, R0, 0x7c, P0 ;  /* 0x0000007c00007807 */ /* 0x000fce0000000000 */
.L_x_7615:
[----:B------:R-:W-:Y:S05]  /*9360*/  BSYNC B0 ;  /* 0x0000000000007941 */ /* 0x000fea0003800000 */
.L_x_7613:
[----:B------:R-:W-:-:S04]  /*9370*/  LOP3.LUT R2, R3, 0x80000000, RZ, 0xc0, !PT ;  /* 0x8000000003027812 */ /* 0x000fc800078ec0ff */
[----:B------:R-:W-:-:S04]  /*9380*/  SHF.R.U32.HI R3, RZ, 0x18, R2 ;  /* 0x00000018ff037819 */ /* 0x000fc80000011602 */
[----:B------:R-:W-:-:S05]  /*9390*/  LOP3.LUT R3, R0, R3, RZ, 0xfc, !PT ;  /* 0x0000000300037212 */ /* 0x000fca00078efcff */
[----:B------:R0:W-:Y:S01]  /*93a0*/  STG.E.U8 desc[UR36][R16.64], R3 ;  /* 0x0000000310007986 */ /* 0x0001e2000c101124 */
[----:B------:R-:W-:Y:S05]  /*93b0*/  BRA `(.L_x_7599) ;  /* 0x0000000400ec7947 */ /* 0x000fea0003800000 */
.L_x_7609:
        /* <DEDUP_REMOVED lines=8> */
.L_x_7606:
        /* <DEDUP_REMOVED lines=11> */
.L_x_7618:
        /* <DEDUP_REMOVED lines=21> */
.L_x_7621:
[----:B------:R-:W-:-:S04]  /*9640*/  LOP3.LUT R2, R3, 0x80000000, RZ, 0xc0, !PT ;  /* 0x8000000003027812 */ /* 0x000fc800078ec0ff */
[----:B------:R-:W-:-:S04]  /*9650*/  SHF.R.U32.HI R3, RZ, 0x18, R2 ;  /* 0x00000018ff037819 */ /* 0x000fc80000011602 */
[----:B------:R-:W-:-:S04]  /*9660*/  LOP3.LUT R0, R0, R3, RZ, 0xfc, !PT ;  /* 0x0000000300007212 */ /* 0x000fc800078efcff */
[----:B------:R-:W-:-:S07]  /*9670*/  PRMT R8, R0, 0x7610, R8 ;  /* 0x0000761000087816 */ /* 0x000fce0000000008 */
.L_x_7620:
[----:B------:R-:W-:Y:S05]  /*9680*/  BSYNC B0 ;  /* 0x0000000000007941 */ /* 0x000fea0003800000 */
.L_x_7619:
[----:B------:R0:W-:Y:S01]  /*9690*/  STG.E.U8 desc[UR36][R16.64], R8 ;  /* 0x0000000810007986 */ /* 0x0001e2000c101124 */
[----:B------:R-:W-:Y:S05]  /*96a0*/  BRA `(.L_x_7599) ;  /* 0x0000000400307947 */ /* 0x000fea0003800000 */
.L_x_7617:
        /* <DEDUP_REMOVED lines=21> */
.L_x_7624:
[----:B------:R-:W-:-:S04]  /*9800*/  LOP3.LUT R2, R3, 0x80000000, RZ, 0xc0, !PT ;  /* 0x8000000003027812 */ /* 0x000fc800078ec0ff */
[----:B------:R-:W-:-:S04]  /*9810*/  SHF.R.U32.HI R3, RZ, 0x18, R2 ;  /* 0x00000018ff037819 */ /* 0x000fc80000011602 */
[----:B------:R-:W-:-:S04]  /*9820*/  LOP3.LUT R0, R0, R3, RZ, 0xfc, !PT ;  /* 0x0000000300007212 */ /* 0x000fc800078efcff */
[----:B------:R-:W-:-:S07]  /*9830*/  PRMT R8, R0, 0x7610, R8 ;  /* 0x0000761000087816 */ /* 0x000fce0000000008 */
.L_x_7623:
[----:B------:R-:W-:Y:S05]  /*9840*/  BSYNC B0 ;  /* 0x0000000000007941 */ /* 0x000fea0003800000 */
.L_x_7622:
[----:B------:R0:W-:Y:S01]  /*9850*/  STG.E.U8 desc[UR36][R16.64], R8 ;  /* 0x0000000810007986 */ /* 0x0001e2000c101124 */
[----:B------:R-:W-:Y:S05]  /*9860*/  BRA `(.L_x_7599) ;  /* 0x0000000000c07947 */ /* 0x000fea0003800000 */
.L_x_7616:
        /* <DEDUP_REMOVED lines=26> */
.L_x_7598:
[----:B------:R-:W-:Y:S01]  /*9a10*/  MOV R0, 0x0 ;  /* 0x0000000000007802 */ /* 0x000fe20000000f00 */
[----:B------:R-:W-:Y:S01]  /*9a20*/  ULDC.64 UR4, c[0x4][0x128] ;  /* 0x01004a0000047ab9 */ /* 0x000fe20000000a00 */
[----:B------:R-:W-:Y:S01]  /*9a30*/  ULDC.64 UR6, c[0x4][0x10] ;  /* 0x0100040000067ab9 */ /* 0x000fe20000000a00 */
[----:B------:R-:W-:Y:S01]  /*9a40*/  IMAD.U32 R4, RZ, RZ, UR4 ;  /* 0x00000004ff047e24 */ /* 0x000fe2000f8e00ff */
[----:B------:R0:W1:Y:S01]  /*9a50*/  LDC.64 R2, c[0x4][R0] ;  /* 0x0100000000027b82 */ /* 0x0000620000000a00 */
[----:B------:R-:W-:Y:S01]  /*9a60*/  IMAD.U32 R5, RZ, RZ, UR5 ;  /* 0x00000005ff057e24 */ /* 0x000fe2000f8e00ff */
[----:B------:R-:W-:Y:S01]  /*9a70*/  ULDC.64 UR4, c[0x4][0x130] ;  /* 0x01004c0000047ab9 */ /* 0x000fe20000000a00 */
[----:B------:R-:W-:Y:S01]  /*9a80*/  HFMA2.MMA R12, -RZ, RZ, 0, 5.9604644775390625e-08 ;  /* 0x00000001ff0c7435 */ /* 0x000fe200000001ff */
[----:B------:R-:W-:Y:S02]  /*9a90*/  IMAD.U32 R6, RZ, RZ, UR4 ;  /* 0x00000004ff067e24 */ /* 0x000fe4000f8e00ff */
[----:B------:R-:W-:-:S02]  /*9aa0*/  IMAD.U32 R7, RZ, RZ, UR5 ;  /* 0x00000005ff077e24 */ /* 0x000fc4000f8e00ff */
[----:B------:R-:W-:Y:S02]  /*9ab0*/  IMAD.U32 R10, RZ, RZ, UR6 ;  /* 0x00000006ff0a7e24 */ /* 0x000fe4000f8e00ff */
[----:B------:R-:W-:Y:S02]  /*9ac0*/  IMAD.U32 R11, RZ, RZ, UR7 ;  /* 0x00000007ff0b7e24 */ /* 0x000fe4000f8e00ff */
[----:B------:R-:W-:Y:S02]  /*9ad0*/  IMAD.MOV.U32 R8, RZ, RZ, 0x65 ;  /* 0x00000065ff087424 */ /* 0x000fe400078e00ff */
[----:B0-----:R-:W-:-:S07]  /*9ae0*/  IMAD.MOV.U32 R13, RZ, RZ, RZ ;  /* 0x000000ffff0d7224 */ /* 0x001fce00078e00ff */
[----:B------:R-:W-:-:S07]  /*9af0*/  LEPC R20, `(.L_x_7627) ;  /* 0x000000001014794e */ /* 0x000fce0000000000 */
[----:B-1----:R-:W-:Y:S05]  /*9b00*/  CALL.ABS.NOINC R2 ;  /* 0x0000000002007343 */ /* 0x002fea0003c00000 */
.L_x_7627:
[----:B------:R-:W-:Y:S05]  /*9b10*/  BRA `(.L_x_7599) ;  /* 0x0000000000147947 */ /* 0x000fea0003800000 */
.L_x_7626:
[----:B------:R-:W0:Y:S02]  /*9b20*/  F2I.U64.F64.TRUNC R4, R4 ;  /* 0x0000000400047311 */ /* 0x000e24000030d800 */
[----:B0-----:R0:W-:Y:S01]  /*9b30*/  STG.E.64 desc[UR36][R16.64], R4 ;  /* 0x0000000410007986 */ /* 0x0011e2000c101b24 */
[----:B------:R-:W-:Y:S05]  /*9b40*/  BRA `(.L_x_7599) ;  /* 0x0000000000087947 */ /* 0x000fea0003800000 */
.L_x_7625:
[----:B------:R-:W0:Y:S02]  /*9b50*/  F2I.U32.F64.TRUNC R5, R4 ;  /* 0x0000000400057311 */ /* 0x000e24000030d000 */
[----:B0-----:R0:W-:Y:S02]  /*9b60*/  STG.E desc[UR36][R16.64], R5 ;  /* 0x0000000510007986 */ /* 0x0011e4000c101924 */
.L_x_7599:
[----:B------:R-:W-:-:S07]  /*9b70*/  VIADD R19, R19, 0x80 ;  /* 0x0000008013137836 */ /* 0x000fce0000000000 */
.L_x_7559:
[----:B------:R-:W-:Y:S05]  /*9b80*/  BSYNC B6 ;  /* 0x0000000000067941 */ /* 0x000fea0003800000 */
.L_x_7558:
        /* <DEDUP_REMOVED lines=306> */
.L_x_7628:
        /* <DEDUP_REMOVED lines=19> */
[----:B--2---:R-:W3:Y:S01]  /*afe0*/  I2F.F64.S16 R2, R2 ;  /* 0x0000000200027312 */ /* 0x004ee20000101c00 */
[----:B------:R-:W-:Y:S05]  /*aff0*/  BRA `(.L_x_7634) ;  /* 0x0000000c00787947 */ /* 0x000fea0003800000 */
.L_x_7632:
[----:B------:R-:W2:Y:S02]  /*b000*/  LDG.E.U8 R2, desc[UR36][R4.64] ;  /* 0x0000002404027981 */ /* 0x000ea4000c1e1100 */
[----:B--2---:R-:W4:Y:S01]  /*b010*/  I2F.F64.U16 R2, R2 ;  /* 0x0000000200027312 */ /* 0x004f220000101800 */
[----:B------:R-:W-:Y:S05]  /*b020*/  BRA `(.L_x_7634) ;  /* 0x0000000c006c7947 */ /* 0x000fea0003800000 */
.L_x_7631:
[----:B------:R-:W-:-:S13]  /*b030*/  ISETP.NE.AND P0, PT, R2, 0x2, PT ;  /* 0x000000020200780c */ /* 0x000fda0003f05270 */
[----:B------:R-:W-:Y:S05]  /*b040*/  @!P0 BRA `(.L_x_7635) ;  /* 0x0000000000288947 */ /* 0x000fea0003800000 */
[----:B------:R-:W-:-:S13]  /*b050*/  ISETP.NE.AND P0, PT, R2, 0x3, PT ;  /* 0x000000030200780c */ /* 0x000fda0003f05270 */
[----:B------:R-:W-:Y:S05]  /*b060*/  @!P0 BRA `(.L_x_7636) ;  /* 0x0000000000148947 */ /* 0x000fea0003800000 */
[----:B------:R-:W-:-:S13]  /*b070*/  ISETP.NE.AND P0, PT, R2, 0x4, PT ;  /* 0x000000040200780c */ /* 0x000fda0003f05270 */
[----:B------:R-:W-:Y:S05]  /*b080*/  @P0 BRA `(.L_x_7633) ;  /* 0x0000000800f80947 */ /* 0x000fea0003800000 */
[----:B------:R-:W2:Y:S02]  /*b090*/  LDG.E.64 R2, desc[UR36][R4.64] ;  /* 0x0000002404027981 */ /* 0x000ea4000c1e1b00 */
[----:B--2---:R-:W1:Y:S01]  /*b0a0*/  I2F.F64.S64 R2, R2 ;  /* 0x0000000200027312 */ /* 0x004e620000301c00 */
[----:B------:R-:W-:Y:S05]  /*b0b0*/  BRA `(.L_x_7634) ;  /* 0x0000000c00487947 */ /* 0x000fea0003800000 */
.L_x_7636:
[----:B------:R-:W2:Y:S02]  /*b0c0*/  LDG.E R2, desc[UR36][R4.64] ;  /* 0x0000002404027981 */ /* 0x000ea4000c1e1900 */
[----:B--2---:R-:W2:Y:S01]  /*b0d0*/  I2F.F64 R2, R2 ;  /* 0x0000000200027312 */ /* 0x004ea20000201c00 */
[----:B------:R-:W-:Y:S05]  /*b0e0*/  BRA `(.L_x_7634) ;  /* 0x0000000c003c7947 */ /* 0x000fea0003800000 */
.L_x_7635:
[----:B------:R-:W2:Y:S02]  /*b0f0*/  LDG.E.U16 R2, desc[UR36][R4.64] ;  /* 0x0000002404027981 */ /* 0x000ea4000c1e1500 */
[----:B--2---:R-:W0:Y:S01]  /*b100*/  I2F.F64.S16 R2, R2 ;  /* 0x0000000200027312 */ /* 0x004e220000101c00 */
[----:B------:R-:W-:Y:S05]  /*b110*/  BRA `(.L_x_7634) ;  /* 0x0000000c00307947 */ /* 0x000fea0003800000 */
.L_x_7630:
        /* <DEDUP_REMOVED lines=10> */
.L_x_7638:
[----:B------:R-:W2:Y:S02]  /*b1c0*/  LDG.E.U16 R0, desc[UR36][R4.64] ;  /* 0x0000002404007981 */ /* 0x000ea4000c1e1500 */
[----:B--2---:R-:W-:-:S05]  /*b1d0*/  HADD2.F32 R0, -RZ, R0.H0_H0 ;  /* 0x20000000ff007230 */ /* 0x004fca0000004100 */
[----:B------:R-:W-:-:S04]  /*b1e0*/  FMUL.FTZ R0, R0, 1 ;  /* 0x3f80000000007820 */ /* 0x000fc80000410000 */
[----:B------:R0:W1:Y:S01]  /*b1f0*/  F2F.F64.F32 R2, R0 ;  /* 0x0000000000027310 */ /* 0x0000620000201800 */
[----:B------:R-:W-:Y:S05]  /*b200*/  BRA `(.L_x_7634) ;  /* 0x0000000800f47947 */ /* 0x000fea0003800000 */
.L_x_7637:
        /* <DEDUP_REMOVED lines=10> */
.L_x_7640:
[----:B------:R-:W2:Y:S02]  /*b2b0*/  LDG.E.U16 R4, desc[UR36][R4.64] ;  /* 0x0000002404047981 */ /* 0x000ea4000c1e1500 */
[----:B--2---:R-:W-:-:S05]  /*b2c0*/  HADD2.F32 R0, -RZ, R4.H0_H0 ;  /* 0x20000004ff007230 */ /* 0x004fca0000004100 */
[----:B------:R-:W-:-:S04]  /*b2d0*/  FMUL.FTZ R0, R0, 1 ;  /* 0x3f80000000007820 */ /* 0x000fc80000410000 */
[----:B------:R0:W1:Y:S01]  /*b2e0*/  F2F.F64.F32 R2, R0 ;  /* 0x0000000000027310 */ /* 0x0000620000201800 */
[----:B------:R-:W-:Y:S05]  /*b2f0*/  BRA `(.L_x_7634) ;  /* 0x0000000800b87947 */ /* 0x000fea0003800000 */
.L_x_7639:
[----:B------:R0:W5:Y:S01]  /*b300*/  LDG.E R3, desc[UR36][R4.64+0x4] ;  /* 0x0000042404037981 */ /* 0x000162000c1e1900 */
[----:B------:R-:W-:Y:S05]  /*b310*/  BRA `(.L_x_7634) ;  /* 0x0000000800b07947 */ /* 0x000fea0003800000 */
.L_x_7629:
        /* <DEDUP_REMOVED lines=12> */
.L_x_7643:
[----:B------:R0:W5:Y:S01]  /*b3e0*/  LDG.E R3, desc[UR36][R4.64+0x4] ;  /* 0x0000042404037981 */ /* 0x000162000c1e1900 */
[----:B------:R-:W-:Y:S05]  /*b3f0*/  BRA `(.L_x_7634) ;  /* 0x0000000800787947 */ /* 0x000fea0003800000 */
.L_x_7642:
        /* <DEDUP_REMOVED lines=28> */
.L_x_7645:
        /* <DEDUP_REMOVED lines=15> */
.L_x_7644:
[----:B------:R-:W2:Y:S02]  /*b6b0*/  LDG.E.U16 R0, desc[UR36][R4.64] ;  /* 0x0000002404007981 */ /* 0x000ea4000c1e1500 */
[----:B--2---:R-:W-:-:S04]  /*b6c0*/  IMAD.U32 R0, R0, 0x10000, RZ ;  /* 0x0001000000007824 */ /* 0x004fc800078e00ff */
[----:B------:R-:W-:-:S04]  /*b6d0*/  FMUL.FTZ R0, R0, 1 ;  /* 0x3f80000000007820 */ /* 0x000fc80000410000 */
[----:B------:R0:W1:Y:S01]  /*b6e0*/  F2F.F64.F32 R2, R0 ;  /* 0x0000000000027310 */ /* 0x0000620000201800 */
[----:B------:R-:W-:Y:S05]  /*b6f0*/  BRA `(.L_x_7634) ;  /* 0x0000000400b87947 */ /* 0x000fea0003800000 */
.L_x_7641:
        /* <DEDUP_REMOVED lines=11> */
.L_x_7648:
        /* <DEDUP_REMOVED lines=17> */
[----:B------:R-:W-:Y:S02]  /*b8c0*/  IADD3 R5, R3, -0x1c, RZ ;  /* 0xffffffe403057810 */ /* 0x000fe40007ffe0ff */
[----:B------:R-:W-:Y:S02]  /*b8d0*/  IADD3 R0, R0, 0x1d, -R3 ;  /* 0x0000001d00007810 */ /* 0x000fe40007ffe803 */
[----:B------:R-:W-:-:S04]  /*b8e0*/  SHF.L.U32 R5, R2, R5, RZ ;  /* 0x0000000502057219 */ /* 0x000fc800000006ff */
[----:B------:R-:W-:-:S07]  /*b8f0*/  LOP3.LUT R2, R5, 0x7, RZ, 0xc0, !PT ;  /* 0x0000000705027812 */ /* 0x000fce00078ec0ff */
.L_x_7652:
[----:B------:R-:W-:Y:S05]  /*b900*/  BSYNC B1 ;  /* 0x0000000000017941 */ /* 0x000fea0003800000 */
.L_x_7651:
[----:B------:R-:W-:Y:S01]  /*b910*/  LEA R3, R0, 0x3b800000, 0x17 ;  /* 0x3b80000000037811 */ /* 0x000fe200078eb8ff */
[----:B------:R-:W-:-:S05]  /*b920*/  IMAD.SHL.U32 R0, R2, 0x100000, RZ ;  /* 0x0010000002007824 */ /* 0x000fca00078e00ff */
[----:B------:R-:W-:-:S07]  /*b930*/  LOP3.LUT R0, R3, R0, R4, 0xfe, !PT ;  /* 0x0000000003007212 */ /* 0x000fce00078efe04 */
.L_x_7650:
[----:B------:R-:W-:Y:S05]  /*b940*/  BSYNC B0 ;  /* 0x0000000000007941 */ /* 0x000fea0003800000 */
.L_x_7649:
[----:B------:R-:W-:-:S04]  /*b950*/  FMUL.FTZ R0, R0, 1 ;  /* 0x3f80000000007820 */ /* 0x000fc80000410000 */
[----:B------:R0:W1:Y:S01]  /*b960*/  F2F.F64.F32 R2, R0 ;  /* 0x0000000000027310 */ /* 0x0000620000201800 */
[----:B------:R-:W-:Y:S05]  /*b970*/  BRA `(.L_x_7634) ;  /* 0x0000000400187947 */ /* 0x000fea0003800000 */
.L_x_7647:
        /* <DEDUP_REMOVED lines=21> */
.L_x_7656:
[----:B------:R-:W-:Y:S05]  /*bad0*/  BSYNC B1 ;  /* 0x0000000000017941 */ /* 0x000fea0003800000 */
.L_x_7655:
[----:B------:R-:W-:Y:S01]  /*bae0*/  LEA R3, R0, 0x37800000, 0x17 ;  /* 0x3780000000037811 */ /* 0x000fe200078eb8ff */
[----:B------:R-:W-:-:S05]  /*baf0*/  IMAD.SHL.U32 R0, R2, 0x200000, RZ ;  /* 0x0020000002007824 */ /* 0x000fca00078e00ff */
[----:B------:R-:W-:-:S07]  /*bb00*/  LOP3.LUT R0, R3, R0, R4, 0xfe, !PT ;  /* 0x0000000003007212 */ /* 0x000fce00078efe04 */
.L_x_7654:
[----:B------:R-:W-:Y:S05]  /*bb10*/  BSYNC B0 ;  /* 0x0000000000007941 */ /* 0x000fea0003800000 */
.L_x_7653:
[----:B------:R-:W-:-:S04]  /*bb20*/  FMUL.FTZ R0, R0, 1 ;  /* 0x3f80000000007820 */ /* 0x000fc80000410000 */
[----:B------:R0:W1:Y:S01]  /*bb30*/  F2F.F64.F32 R2, R0 ;  /* 0x0000000000027310 */ /* 0x0000620000201800 */
[----:B------:R-:W-:Y:S05]  /*bb40*/  BRA `(.L_x_7634) ;  /* 0x0000000000a47947 */ /* 0x000fea0003800000 */
.L_x_7646:
        /* <DEDUP_REMOVED lines=14> */
.L_x_7660:
[----:B------:R-:W-:Y:S05]  /*bc30*/  BSYNC B0 ;  /* 0x0000000000007941 */ /* 0x000fea0003800000 */
.L_x_7659:
[----:B------:R-:W-:-:S04]  /*bc40*/  FMUL.FTZ R0, R0, 1 ;  /* 0x3f80000000007820 */ /* 0x000fc80000410000 */
[----:B------:R0:W1:Y:S01]  /*bc50*/  F2F.F64.F32 R2, R0 ;  /* 0x0000000000027310 */ /* 0x0000620000201800 */
[----:B------:R-:W-:Y:S05]  /*bc60*/  BRA `(.L_x_7634) ;  /* 0x00000000005c7947 */ /* 0x000fea0003800000 */
.L_x_7633:
[----:B------:R-:W-:Y:S01]  /*bc70*/  MOV R0, 0x0 ;  /* 0x0000000000007802 */ /* 0x000fe20000000f00 */
[----:B------:R-:W-:Y:S01]  /*bc80*/  ULDC.64 UR4, c[0x4][0x128] ;  /* 0x01004a0000047ab9 */ /* 0x000fe20000000a00 */
[----:B------:R-:W-:Y:S01]  /*bc90*/  ULDC.64 UR6, c[0x4][0x8] ;  /* 0x0100020000067ab9 */ /* 0x000fe20000000a00 */
[----:B------:R-:W-:Y:S01]  /*bca0*/  IMAD.U32 R4, RZ, RZ, UR4 ;  /* 0x00000004ff047e24 */ /* 0x000fe2000f8e00ff */
[----:B------:R0:W1:Y:S01]  /*bcb0*/  LDC.64 R2, c[0x4][R0] ;  /* 0x0100000000027b82 */ /* 0x0000620000000a00 */
[----:B------:R-:W-:Y:S01]  /*bcc0*/  IMAD.U32 R5, RZ, RZ, UR5 ;  /* 0x00000005ff057e24 */ /* 0x000fe2000f8e00ff */
[----:B------:R-:W-:Y:S01]  /*bcd0*/  ULDC.64 UR4, c[0x4][0x130] ;  /* 0x01004c0000047ab9 */ /* 0x000fe20000000a00 */
[----:B------:R-:W-:Y:S01]  /*bce0*/  MOV R10, UR6 ;  /* 0x00000006000a7c02 */ /* 0x000fe20008000f00 */
        /* <DEDUP_REMOVED lines=8> */
.L_x_7661:
[----:B------:R-:W-:Y:S01]  /*bd70*/  IMAD.MOV.U32 R3, RZ, RZ, RZ ;  /* 0x000000ffff037224 */ /* 0x000fe200078e00ff */
[----:B------:R-:W-:Y:S06]  /*bd80*/  BRA `(.L_x_7634) ;  /* 0x0000000000147947 */ /* 0x000fec0003800000 */
.L_x_7658:
[----:B------:R-:W2:Y:S02]  /*bd90*/  LDG.E.64 R2, desc[UR36][R4.64] ;  /* 0x0000002404027981 */ /* 0x000ea4000c1e1b00 */
[----:B--2---:R-:W0:Y:S01]  /*bda0*/  I2F.F64.U64 R2, R2 ;  /* 0x0000000200027312 */ /* 0x004e220000301800 */
[----:B------:R-:W-:Y:S05]  /*bdb0*/  BRA `(.L_x_7634) ;  /* 0x0000000000087947 */ /* 0x000fea0003800000 */
.L_x_7657:
[----:B------:R-:W2:Y:S02]  /*bdc0*/  LDG.E R2, desc[UR36][R4.64] ;  /* 0x0000002404027981 */ /* 0x000ea4000c1e1900 */
[----:B--2---:R-:W0:Y:S02]  /*bdd0*/  I2F.F64.U32 R2, R2 ;  /* 0x0000000200027312 */ /* 0x004e240000201800 */
.L_x_7634:
[----:B01234-:R-:W0:Y:S08]  /*bde0*/  LDC.U8 R2, c[0x0][0x430] ;  /* 0x00010c00ff027b82 */ /* 0x01fe300000000000 */
[----:B------:R-:W1:Y:S01]  /*bdf0*/  LDC.64 R4, c[0x0][0x428] ;  /* 0x00010a00ff047b82 */ /* 0x000e620000000a00 */
[----:B0-----:R-:W-:-:S04]  /*be00*/  PRMT R0, R2, 0x9910, RZ ;  /* 0x0000991002007816 */ /* 0x001fc800000000ff */
        /* <DEDUP_REMOVED lines=14> */
.L_x_7665:
[----:B------:R-:W0:Y:S02]  /*bef0*/  F2I.S64.F64.TRUNC R4, R4 ;  /* 0x0000000400047311 */ /* 0x000e24000030d900 */
[----:B0-----:R-:W-:-:S05]  /*bf00*/  IMAD.MOV.U32 R3, RZ, RZ, R4 ;  /* 0x000000ffff037224 */ /* 0x001fca00078e0004 */
[----:B------:R-:W-:Y:S01]  /*bf10*/  STG.E.U8 desc[UR36][R16.64], R3 ;  /* 0x0000000310007986 */ /* 0x000fe2000c101124 */
[----:B------:R-:W-:Y:S05]  /*bf20*/  EXIT ;  /* 0x000000000000794d */ /* 0x000fea0003800000 */
.L_x_7664:
        /* <DEDUP_REMOVED lines=9> */
.L_x_7668:
[----:B------:R-:W0:Y:S02]  /*bfc0*/  F2I.F64.TRUNC R5, R4 ;  /* 0x0000000400057311 */ /* 0x000e24000030d100 */
[----:B0-----:R-:W-:Y:S01]  /*bfd0*/  STG.E desc[UR36][R16.64], R5 ;  /* 0x0000000510007986 */ /* 0x001fe2000c101924 */
[----:B------:R-:W-:Y:S05]  /*bfe0*/  EXIT ;  /* 0x000000000000794d */ /* 0x000fea0003800000 */
.L_x_7667:
[----:B------:R-:W0:Y:S02]  /*bff0*/  F2I.F64.TRUNC R5, R4 ;  /* 0x0000000400057311 */ /* 0x000e24000030d100 */
[----:B0-----:R-:W-:Y:S01]  /*c000*/  STG.E.U16 desc[UR36][R16.64], R5 ;  /* 0x0000000510007986 */ /* 0x001fe2000c101524 */
[----:B------:R-:W-:Y:S05]  /*c010*/  EXIT ;  /* 0x000000000000794d */ /* 0x000fea0003800000 */
.L_x_7663:
        /* <DEDUP_REMOVED lines=13> */
.L_x_7670:
        /* <DEDUP_REMOVED lines=8> */
.L_x_7669:
        /* <DEDUP_REMOVED lines=14> */
.L_x_7672:
        /* <DEDUP_REMOVED lines=9> */
.L_x_7671:
[----:B------:R-:W-:Y:S01]  /*c2e0*/  STG.E.64 desc[UR36][R16.64], R4 ;  /* 0x0000000410007986 */ /* 0x000fe2000c101b24 */
[----:B------:R-:W-:Y:S05]  /*c2f0*/  EXIT ;  /* 0x000000000000794d */ /* 0x000fea0003800000 */
.L_x_7662:
        /* <DEDUP_REMOVED lines=12> */
.L_x_7675:
[----:B------:R-:W-:-:S05]  /*c3c0*/  CS2R R6, SRZ ;  /* 0x0000000000067805 */ /* 0x000fca000001ff00 */
[----:B------:R-:W-:Y:S01]  /*c3d0*/  STG.E.128 desc[UR36][R16.64], R4 ;  /* 0x0000000410007986 */ /* 0x000fe2000c101d24 */
[----:B------:R-:W-:Y:S05]  /*c3e0*/  EXIT ;  /* 0x000000000000794d */ /* 0x000fea0003800000 */
.L_x_7674:
        /* <DEDUP_REMOVED lines=25> */
.L_x_7679:
[----:B------:R-:W-:Y:S05]  /*c580*/  BSYNC B0 ;  /* 0x0000000000007941 */ /* 0x000fea0003800000 */
.L_x_7678:
[----:B------:R-:W-:-:S05]  /*c590*/  LOP3.LUT R3, R0, R3, RZ, 0xfc, !PT ;  /* 0x0000000300037212 */ /* 0x000fca00078efcff */
[----:B------:R-:W-:Y:S01]  /*c5a0*/  STG.E.U8 desc[UR36][R16.64], R3 ;  /* 0x0000000310007986 */ /* 0x000fe2000c101124 */
[----:B------:R-:W-:Y:S05]  /*c5b0*/  EXIT ;  /* 0x000000000000794d */ /* 0x000fea0003800000 */
.L_x_7677:
        /* <DEDUP_REMOVED lines=17> */
.L_x_7681:
[----:B------:R-:W-:Y:S01]  /*c6d0*/  IMAD.MOV.U32 R0, RZ, RZ, 0x7f ;  /* 0x0000007fff007424 */ /* 0x000fe200078e00ff */
[----:B------:R-:W-:-:S04]  /*c6e0*/  ISETP.GT.U32.AND P0, PT, R2, 0x7f800000, PT ;  /* 0x7f8000000200780c */ /* 0x000fc80003f04070 */
[----:B------:R-:W-:-:S09]  /*c6f0*/  SEL R0, R0, 0x7c, P0 ;  /* 0x0000007c00007807 */ /* 0x000fd20000000000 */
.L_x_7682:
[----:B------:R-:W-:Y:S05]  /*c700*/  BSYNC B0 ;  /* 0x0000000000007941 */ /* 0x000fea0003800000 */
.L_x_7680:
[----:B------:R-:W-:-:S04]  /*c710*/  LOP3.LUT R2, R3, 0x80000000, RZ, 0xc0, !PT ;  /* 0x8000000003027812 */ /* 0x000fc800078ec0ff */
[----:B------:R-:W-:-:S04]  /*c720*/  SHF.R.U32.HI R3, RZ, 0x18, R2 ;  /* 0x00000018ff037819 */ /* 0x000fc80000011602 */
[----:B------:R-:W-:-:S05]  /*c730*/  LOP3.LUT R3, R0, R3, RZ, 0xfc, !PT ;  /* 0x0000000300037212 */ /* 0x000fca00078efcff */
[----:B------:R-:W-:Y:S01]  /*c740*/  STG.E.U8 desc[UR36][R16.64], R3 ;  /* 0x0000000310007986 */ /* 0x000fe2000c101124 */
[----:B------:R-:W-:Y:S05]  /*c750*/  EXIT ;  /* 0x000000000000794d */ /* 0x000fea0003800000 */
.L_x_7676:
        /* <DEDUP_REMOVED lines=8> */
.L_x_7673:
        /* <DEDUP_REMOVED lines=11> */
.L_x_7685:
        /* <DEDUP_REMOVED lines=21> */
.L_x_7688:
[----:B------:R-:W-:-:S04]  /*c9e0*/  LOP3.LUT R2, R3, 0x80000000, RZ, 0xc0, !PT ;  /* 0x8000000003027812 */ /* 0x000fc800078ec0ff */
[----:B------:R-:W-:-:S04]  /*c9f0*/  SHF.R.U32.HI R3, RZ, 0x18, R2 ;  /* 0x00000018ff037819 */ /* 0x000fc80000011602 */
[----:B------:R-:W-:-:S04]  /*ca00*/  LOP3.LUT R0, R0, R3, RZ, 0xfc, !PT ;  /* 0x0000000300007212 */ /* 0x000fc800078efcff */
[----:B------:R-:W-:-:S07]  /*ca10*/  PRMT R8, R0, 0x7610, R8 ;  /* 0x0000761000087816 */ /* 0x000fce0000000008 */
.L_x_7687:
[----:B------:R-:W-:Y:S05]  /*ca20*/  BSYNC B0 ;  /* 0x0000000000007941 */ /* 0x000fea0003800000 */
.L_x_7686:
[----:B------:R-:W-:Y:S01]  /*ca30*/  STG.E.U8 desc[UR36][R16.64], R8 ;  /* 0x0000000810007986 */ /* 0x000fe2000c101124 */
[----:B------:R-:W-:Y:S05]  /*ca40*/  EXIT ;  /* 0x000000000000794d */ /* 0x000fea0003800000 */
.L_x_7684:
        /* <DEDUP_REMOVED lines=21> */
.L_x_7691:
[----:B------:R-:W-:-:S04]  /*cba0*/  LOP3.LUT R2, R3, 0x80000000, RZ, 0xc0, !PT ;  /* 0x8000000003027812 */ /* 0x000fc800078ec0ff */
[----:B------:R-:W-:-:S04]  /*cbb0*/  SHF.R.U32.HI R3, RZ, 0x18, R2 ;  /* 0x00000018ff037819 */ /* 0x000fc80000011602 */
[----:B------:R-:W-:-:S04]  /*cbc0*/  LOP3.LUT R0, R0, R3, RZ, 0xfc, !PT ;  /* 0x0000000300007212 */ /* 0x000fc800078efcff */
[----:B------:R-:W-:-:S07]  /*cbd0*/  PRMT R8, R0, 0x7610, R8 ;  /* 0x0000761000087816 */ /* 0x000fce0000000008 */
.L_x_7690:
[----:B------:R-:W-:Y:S05]  /*cbe0*/  BSYNC B0 ;  /* 0x0000000000007941 */ /* 0x000fea0003800000 */
.L_x_7689:
[----:B------:R-:W-:Y:S01]  /*cbf0*/  STG.E.U8 desc[UR36][R16.64], R8 ;  /* 0x0000000810007986 */ /* 0x000fe2000c101124 */
[----:B------:R-:W-:Y:S05]  /*cc00*/  EXIT ;  /* 0x000000000000794d */ /* 0x000fea0003800000 */
.L_x_7683:
        /* <DEDUP_REMOVED lines=16> */
[----:B------:R-:W-:Y:S01]  /*cd10*/  HFMA2.MMA R3, -RZ, RZ, 0, 1.5199184417724609375e-05 ;  /* 0x000000ffff037435 */ /* 0x000fe200000001ff */
        /* <DEDUP_REMOVED lines=9> */
.L_x_7666:
        /* <DEDUP_REMOVED lines=16> */
.L_x_7694:
[----:B------:R-:W-:Y:S05]  /*ceb0*/  EXIT ;  /* 0x000000000000794d */ /* 0x000fea0003800000 */
.L_x_7693:
[----:B------:R-:W0:Y:S02]  /*cec0*/  F2I.U64.F64.TRUNC R4, R4 ;  /* 0x0000000400047311 */ /* 0x000e24000030d800 */
[----:B0-----:R-:W-:Y:S01]  /*ced0*/  STG.E.64 desc[UR36][R16.64], R4 ;  /* 0x0000000410007986 */ /* 0x001fe2000c101b24 */
[----:B------:R-:W-:Y:S05]  /*cee0*/  EXIT ;  /* 0x000000000000794d */ /* 0x000fea0003800000 */
.L_x_7692:
[----:B------:R-:W0:Y:S02]  /*cef0*/  F2I.U32.F64.TRUNC R5, R4 ;  /* 0x0000000400057311 */ /* 0x000e24000030d000 */
[----:B0-----:R-:W-:Y:S01]  /*cf00*/  STG.E desc[UR36][R16.64], R5 ;  /* 0x0000000510007986 */ /* 0x001fe2000c101924 */
[----:B------:R-:W-:Y:S05]  /*cf10*/  EXIT ;  /* 0x000000000000794d */ /* 0x000fea0003800000 */
.L_x_7695:
        /* <DEDUP_REMOVED lines=14> */
.L_x_8086:


//--------------------- .text._ZN2at6native27unrolled_elementwise_kernelINS0_13AUnaryFunctorIdddZZZNS0_20copysign_kernel_cudaERNS_18TensorIteratorBaseEENKUlvE_clEvENKUlvE_clEvEUlddE_EESt5arrayIPcLm2EELi4E23TrivialOffsetCalculatorILi1EjESD_NS0_6memory12LoadWithCastILi1EEENSE_13StoreWithCastILi1EEEEEviT_T0_T2_T3_T4_T5_ --------------------------
	.section	.text._ZN2at6native27unrolled_elementwise_kernelINS0_13AUnaryFunctorIdddZZZNS0_20copysign_kernel_cudaERNS_18TensorIteratorBaseEENKUlvE_clEvENKUlvE_clEvEUlddE_EESt5arrayIPcLm2EELi4E23TrivialOffsetCalculatorILi1EjESD_NS0_6memory12LoadWithCastILi1EEENSE_13StoreWithCastILi1EEEEEviT_T0_T2_T3_T4_T5_,"ax",@progbits
	.align	128
        .global         _ZN2at6native27unrolled_elementwise_kernelINS0_13AUnaryFunctorIdddZZZNS0_20copysign_kernel_cudaERNS_18TensorIteratorBaseEENKUlvE_clEvENKUlvE_clEvEUlddE_EESt5arrayIPcLm2EELi4E23TrivialOffsetCalculatorILi1EjESD_NS0_6memory12LoadWithCastILi1EEENSE_13StoreWithCastILi1EEEEEviT_T0_T2_T3_T4_T5_
        .type           _ZN2at6native27unrolled_elementwise_kernelINS0_13AUnaryFunctorIdddZZZNS0_20copysign_kernel_cudaERNS_18TensorIteratorBaseEENKUlvE_clEvENKUlvE_clEvEUlddE_EESt5arrayIPcLm2EELi4E23TrivialOffsetCalculatorILi1EjESD_NS0_6memory12LoadWithCastILi1EEENSE_13StoreWithCastILi1EEEEEviT_T0_T2_T3_T4_T5_,@function
        .size           _ZN2at6native27unrolled_elementwise_kernelINS0_13AUnaryFunctorIdddZZZNS0_20copysign_kernel_cudaERNS_18TensorIteratorBaseEENKUlvE_clEvENKUlvE_clEvEUlddE_EESt5arrayIPcLm2EELi4E23TrivialOffsetCalculatorILi1EjESD_NS0_6memory12LoadWithCastILi1EEENSE_13StoreWithCastILi1EEEEEviT_T0_T2_T3_T4_T5_,(.L_x_8087 - _ZN2at6native27unrolled_elementwise_kernelINS0_13AUnaryFunctorIdddZZZNS0_20copysign_kernel_cudaERNS_18TensorIteratorBaseEENKUlvE_clEvENKUlvE_clEvEUlddE_EESt5arrayIPcLm2EELi4E23TrivialOffsetCalculatorILi1EjESD_NS0_6memory12LoadWithCastILi1EEENSE_13StoreWithCastILi1EEEEEviT_T0_T2_T3_T4_T5_)
        .other          _ZN2at6native27unrolled_elementwise_kernelINS0_13AUnaryFunctorIdddZZZNS0_20copysign_kernel_cudaERNS_18TensorIteratorBaseEENKUlvE_clEvENKUlvE_clEvEUlddE_EESt5arrayIPcLm2EELi4E23TrivialOffsetCalculatorILi1EjESD_NS0_6memory12LoadWithCastILi1EEENSE_13StoreWithCastILi1EEEEEviT_T0_T2_T3_T4_T5_,@"STO_CUDA_ENTRY STV_DEFAULT"
_ZN2at6native27unrolled_elementwise_kernelINS0_13AUnaryFunctorIdddZZZNS0_20copysign_kernel_cudaERNS_18TensorIteratorBaseEENKUlvE_clEvENKUlvE_clEvEUlddE_EESt5arrayIPcLm2EELi4E23TrivialOffsetCalculatorILi1EjESD_NS0_6memory12LoadWithCastILi1EEENSE_13StoreWithCastILi1EEEEEviT_T0_T2_T3_T4_T5_:
.text._ZN2at6native27unrolled_elementwise_kernelINS0_13AUnaryFunctorIdddZZZNS0_20copysign_kernel_cudaERNS_18TensorIteratorBaseEENKUlvE_clEvENKUlvE_clEvEUlddE_EESt5arrayIPcLm2EELi4E23TrivialOffsetCalculatorILi1EjESD_NS0_6memory12LoadWithCastILi1EEENSE_13StoreWithCastILi1EEEEEviT_T0_T2_T3_T4_T5_:
        /* <DEDUP_REMOVED lines=33> */
.L_x_7701:
[----:B------:R-:W2:Y:S02]  /*0210*/  LDG.E.U8 R2, desc[UR36][R4.64] ;  /* 0x0000002404027981 */ /* 0x000ea4000c1e1100 */
[----:B--2---:R-:W0:Y:S02]  /*0220*/  I2F.F64.U16 R2, R2 ;  /* 0x0000000200027312 */ /* 0x004e240000101800 */
[----:B0-----:R-:W-:Y:S01]  /*0230*/  IMAD.MOV.U32 R23, RZ, RZ, R3 ;  /* 0x000000ffff177224 */ /* 0x001fe200078e0003 */
[----:B------:R-:W-:Y:S06]  /*0240*/  BRA `(.L_x_7703) ;  /* 0x0000000c00b07947 */ /* 0x000fec0003800000 */
.L_x_7700:
        /* <DEDUP_REMOVED lines=10> */
.L_x_7705:
[----:B------:R-:W2:Y:S02]  /*02f0*/  LDG.E R2, desc[UR36][R4.64] ;  /* 0x0000002404027981 */ /* 0x000ea4000c1e1900 */
[----:B--2---:R-:W0:Y:S02]  /*0300*/  I2F.F64 R2, R2 ;  /* 0x0000000200027312 */ /* 0x004e240000201c00 */
[----:B0-----:R-:W-:Y:S01]  /*0310*/  IMAD.MOV.U32 R23, RZ, RZ, R3 ;  /* 0x000000ffff177224 */ /* 0x001fe200078e0003 */
[----:B------:R-:W-:Y:S06]  /*0320*/  BRA `(.L_x_7703) ;  /* 0x0000000c00787947 */ /* 0x000fec0003800000 */
.L_x_7704:
[----:B------:R-:W2:Y:S02]  /*0330*/  LDG.E.U16 R2, desc[UR36][R4.64] ;  /* 0x0000002404027981 */ /* 0x000ea4000c1e1500 */
[----:B--2---:R-:W0:Y:S02]  /*0340*/  I2F.F64.S16 R2, R2 ;  /* 0x0000000200027312 */ /* 0x004e240000101c00 */
[----:B0-----:R-:W-:Y:S01]  /*0350*/  IMAD.MOV.U32 R23, RZ, RZ, R3 ;  /* 0x000000ffff177224 */ /* 0x001fe200078e0003 */
[----:B------:R-:W-:Y:S06]  /*0360*/  BRA `(.L_x_7703) ;  /* 0x0000000c00687947 */ /* 0x000fec0003800000 */
.L_x_7699:
        /* <DEDUP_REMOVED lines=11> */
.L_x_7707:
[----:B------:R-:W2:Y:S02]  /*0420*/  LDG.E.U16 R0, desc[UR36][R4.64] ;  /* 0x0000002404007981 */ /* 0x000ea4000c1e1500 */
[----:B--2---:R-:W-:-:S05]  /*0430*/  HADD2.F32 R0, -RZ, R0.H0_H0 ;  /* 0x20000000ff007230 */ /* 0x004fca0000004100 */
[----:B------:R-:W-:-:S04]  /*0440*/  FMUL.FTZ R0, R0, 1 ;  /* 0x3f80000000007820 */ /* 0x000fc80000410000 */
[----:B------:R-:W0:Y:S02]  /*0450*/  F2F.F64.F32 R2, R0 ;  /* 0x0000000000027310 */ /* 0x000e240000201800 */
[----:B0-----:R-:W-:Y:S01]  /*0460*/  IMAD.MOV.U32 R23, RZ, RZ, R3 ;  /* 0x000000ffff177224 */ /* 0x001fe200078e0003 */
[----:B------:R-:W-:Y:S06]  /*0470*/  BRA `(.L_x_7703) ;  /* 0x0000000c00247947 */ /* 0x000fec0003800000 */
.L_x_7706:
        /* <DEDUP_REMOVED lines=11> */
.L_x_7709:
[----:B------:R-:W2:Y:S02]  /*0530*/  LDG.E.U16 R4, desc[UR36][R4.64] ;  /* 0x0000002404047981 */ /* 0x000ea4000c1e1500 */
[----:B--2---:R-:W-:-:S05]  /*0540*/  HADD2.F32 R0, -RZ, R4.H0_H0 ;  /* 0x20000004ff007230 */ /* 0x004fca0000004100 */
[----:B------:R-:W-:-:S04]  /*0550*/  FMUL.FTZ R0, R0, 1 ;  /* 0x3f80000000007820 */ /* 0x000fc80000410000 */
[----:B------:R-:W0:Y:S02]  /*0560*/  F2F.F64.F32 R2, R0 ;  /* 0x0000000000027310 */ /* 0x000e240000201800 */
[----:B0-----:R-:W-:Y:S01]  /*0570*/  IMAD.MOV.U32 R23, RZ, RZ, R3 ;  /* 0x000000ffff177224 */ /* 0x001fe200078e0003 */
[----:B------:R-:W-:Y:S06]  /*0580*/  BRA `(.L_x_7703) ;  /* 0x0000000800e07947 */ /* 0x000fec0003800000 */
.L_x_7708:
[----:B------:R0:W5:Y:S01]  /*0590*/  LDG.E R23, desc[UR36][R4.64+0x4] ;  /* 0x0000042404177981 */ /* 0x000162000c1e1900 */
[----:B------:R-:W-:Y:S05]  /*05a0*/  BRA `(.L_x_7703) ;  /* 0x0000000800d87947 */ /* 0x000fea0003800000 */
.L_x_7698:
        /* <DEDUP_REMOVED lines=12> */
.L_x_7712:
[----:B------:R1:W5:Y:S01]  /*0670*/  LDG.E R23, desc[UR36][R4.64+0x4] ;  /* 0x0000042404177981 */ /* 0x000362000c1e1900 */
[----:B------:R-:W-:Y:S05]  /*0680*/  BRA `(.L_x_7703) ;  /* 0x0000000800a07947 */ /* 0x000fea0003800000 */
.L_x_7711:
        /* <DEDUP_REMOVED lines=29> */
.L_x_7714:
        /* <DEDUP_REMOVED lines=13> */
[----:B------:R-:W-:-:S06]  /*0930*/  FMUL.FTZ R2, R2, 1 ;  /* 0x3f80000002027820 */ /* 0x000fcc0000410000 */
[----:B------:R-:W0:Y:S02]  /*0940*/  F2F.F64.F32 R2, R2 ;  /* 0x0000000200027310 */ /* 0x000e240000201800 */
[----:B0-----:R-:W-:Y:S01]  /*0950*/  IMAD.MOV.U32 R23, RZ, RZ, R3 ;  /* 0x000000ffff177224 */ /* 0x001fe200078e0003 */
[----:B------:R-:W-:Y:S06]  /*0960*/  BRA `(.L_x_7703) ;  /* 0x0000000400e87947 */ /* 0x000fec0003800000 */
.L_x_7713:
[----:B------:R-:W2:Y:S02]  /*0970*/  LDG.E.U16 R0, desc[UR36][R4.64] ;  /* 0x0000002404007981 */ /* 0x000ea4000c1e1500 */
[----:B--2---:R-:W-:-:S04]  /*0980*/  IMAD.U32 R0, R0, 0x10000, RZ ;  /* 0x0001000000007824 */ /* 0x004fc800078e00ff */
[----:B------:R-:W-:-:S04]  /*0990*/  FMUL.FTZ R0, R0, 1 ;  /* 0x3f80000000007820 */ /* 0x000fc80000410000 */
[----:B------:R-:W0:Y:S02]  /*09a0*/  F2F.F64.F32 R2, R0 ;  /* 0x0000000000027310 */ /* 0x000e240000201800 */
[----:B0-----:R-:W-:Y:S01]  /*09b0*/  IMAD.MOV.U32 R23, RZ, RZ, R3 ;  /* 0x000000ffff177224 */ /* 0x001fe200078e0003 */
[----:B------:R-:W-:Y:S06]  /*09c0*/  BRA `(.L_x_7703) ;  /* 0x0000000400d07947 */ /* 0x000fec0003800000 */
.L_x_7710:
        /* <DEDUP_REMOVED lines=12> */
.L_x_7717:
        /* <DEDUP_REMOVED lines=21> */
.L_x_7721:
[----:B------:R-:W-:Y:S05]  /*0be0*/  BSYNC B1 ;  /* 0x0000000000017941 */ /* 0x000fea0003800000 */
.L_x_7720:
[----:B------:R-:W-:Y:S01]  /*0bf0*/  LEA R3, R0, 0x3b800000, 0x17 ;  /* 0x3b80000000037811 */ /* 0x000fe200078eb8ff */
[----:B------:R-:W-:-:S05]  /*0c00*/  IMAD.SHL.U32 R0, R2, 0x100000, RZ ;  /* 0x0010000002007824 */ /* 0x000fca00078e00ff */
[----:B------:R-:W-:-:S07]  /*0c10*/  LOP3.LUT R0, R3, R0, R4, 0xfe, !PT ;  /* 0x0000000003007212 */ /* 0x000fce00078efe04 */
.L_x_7719:
[----:B------:R-:W-:Y:S05]  /*0c20*/  BSYNC B0 ;  /* 0x0000000000007941 */ /* 0x000fea0003800000 */
.L_x_7718:
[----:B------:R-:W-:-:S04]  /*0c30*/  FMUL.FTZ R0, R0, 1 ;  /* 0x3f80000000007820 */ /* 0x000fc80000410000 */
[----:B------:R-:W0:Y:S02]  /*0c40*/  F2F.F64.F32 R2, R0 ;  /* 0x0000000000027310 */ /* 0x000e240000201800 */
[----:B0-----:R-:W-:Y:S01]  /*0c50*/  IMAD.MOV.U32 R23, RZ, RZ, R3 ;  /* 0x000000ffff177224 */ /* 0x001fe200078e0003 */
[----:B------:R-:W-:Y:S06]  /*0c60*/  BRA `(.L_x_7703) ;  /* 0x0000000400287947 */ /* 0x000fec0003800000 */
.L_x_7716:
        /* <DEDUP_REMOVED lines=21> */
.L_x_7725:
[----:B------:R-:W-:Y:S05]  /*0dc0*/  BSYNC B1 ;  /* 0x0000000000017941 */ /* 0x000fea0003800000 */
.L_x_7724:
[----:B------:R-:W-:Y:S01]  /*0dd0*/  LEA R3, R0, 0x37800000, 0x17 ;  /* 0x3780000000037811 */ /* 0x000fe200078eb8ff */
[----:B------:R-:W-:-:S05]  /*0de0*/  IMAD.SHL.U32 R0, R2, 0x200000, RZ ;  /* 0x0020000002007824 */ /* 0x000fca00078e00ff */
[----:B------:R-:W-:-:S07]  /*0df0*/  LOP3.LUT R0, R3, R0, R4, 0xfe, !PT ;  /* 0x0000000003007212 */ /* 0x000fce00078efe04 */
.L_x_7723:
[----:B------:R-:W-:Y:S05]  /*0e00*/  BSYNC B0 ;  /* 0x0000000000007941 */ /* 0x000fea0003800000 */
.L_x_7722:
[----:B------:R-:W-:-:S04]  /*0e10*/  FMUL.FTZ R0, R0, 1 ;  /* 0x3f80000000007820 */ /* 0x000fc80000410000 */
[----:B------:R-:W0:Y:S02]  /*0e20*/  F2F.F64.F32 R2, R0 ;  /* 0x0000000000027310 */ /* 0x000e240000201800 */
[----:B0-----:R-:W-:Y:S01]  /*0e30*/  IMAD.MOV.U32 R23, RZ, RZ, R3 ;  /* 0x000000ffff177224 */ /* 0x001fe200078e0003 */
[----:B------:R-:W-:Y:S06]  /*0e40*/  BRA `(.L_x_7703) ;  /* 0x0000000000b07947 */ /* 0x000fec0003800000 */
.L_x_7715:
        /* <DEDUP_REMOVED lines=14> */
.L_x_7729:
[----:B------:R-:W-:Y:S05]  /*0f30*/  BSYNC B0 ;  /* 0x0000000000007941 */ /* 0x000fea0003800000 */
.L_x_7728:
[----:B------:R-:W-:-:S04]  /*0f40*/  FMUL.FTZ R0, R0, 1 ;  /* 0x3f80000000007820 */ /* 0x000fc80000410000 */
[----:B------:R-:W0:Y:S02]  /*0f50*/  F2F.F64.F32 R2, R0 ;  /* 0x0000000000027310 */ /* 0x000e240000201800 */
[----:B0-----:R-:W-:Y:S01]  /*0f60*/  IMAD.MOV.U32 R23, RZ, RZ, R3 ;  /* 0x000000ffff177224 */ /* 0x001fe200078e0003 */
[----:B------:R-:W-:Y:S06]  /*0f70*/  BRA `(.L_x_7703) ;  /* 0x0000000000647947 */ /* 0x000fec0003800000 */
.L_x_7702:
        /* <DEDUP_REMOVED lines=16> */
.L_x_7730:
[----:B------:R-:W-:Y:S01]  /*1080*/  IMAD.MOV.U32 R23, RZ, RZ, RZ ;  /* 0x000000ffff177224 */ /* 0x000fe200078e00ff */
[----:B------:R-:W-:Y:S06]  /*1090*/  BRA `(.L_x_7703) ;  /* 0x00000000001c7947 */ /* 0x000fec0003800000 */
.L_x_7727:
[----:B------:R-:W2:Y:S02]  /*10a0*/  LDG.E.64 R2, desc[UR36][R4.64] ;  /* 0x0000002404027981 */ /* 0x000ea4000c1e1b00 */
[----:B--2---:R-:W0:Y:S02]  /*10b0*/  I2F.F64.U64 R2, R2 ;  /* 0x0000000200027312 */ /* 0x004e240000301800 */
[----:B0-----:R-:W-:Y:S01]  /*10c0*/  IMAD.MOV.U32 R23, RZ, RZ, R3 ;  /* 0x000000ffff177224 */ /* 0x001fe200078e0003 */
[----:B------:R-:W-:Y:S06]  /*10d0*/  BRA `(.L_x_7703) ;  /* 0x00000000000c7947 */ /* 0x000fec0003800000 */
.L_x_7726:
[----:B------:R-:W2:Y:S02]  /*10e0*/  LDG.E R2, desc[UR36][R4.64] ;  /* 0x0000002404027981 */ /* 0x000ea4000c1e1900 */
[----:B--2---:R-:W0:Y:S02]  /*10f0*/  I2F.F64.U32 R2, R2 ;  /* 0x0000000200027312 */ /* 0x004e240000201800 */
[----:B0-----:R-:W-:-:S07]  /*1100*/  IMAD.MOV.U32 R23, RZ, RZ, R3 ;  /* 0x000000ffff177224 */ /* 0x001fce00078e0003 */
.L_x_7703:
[----:B------:R-:W2:Y:S02]  /*1110*/  S2R R16, SR_TID.X ;  /* 0x0000000000107919 */ /* 0x000ea40000002100 */
[----:B--2---:R-:W-:-:S07]  /*1120*/  VIADD R16, R16, 0x80 ;  /* 0x0000008010107836 */ /* 0x004fce0000000000 */
.L_x_7697:
[----:B------:R-:W-:Y:S05]  /*1130*/  BSYNC B6 ;  /* 0x0000000000067941 */ /* 0x000fea0003800000 */
.L_x_7696:
[----:B------:R-:W-:Y:S01]  /*1140*/  ISETP.GE.AND P0, PT, R16, R19, PT ;  /* 0x000000131000720c */ /* 0x000fe20003f06270 */
[----:B------:R-:W-:-:S12]  /*1150*/  BSSY B6, `(.L_x_7731) ;  /* 0x00000f6000067945 */ /* 0x000fd80003800000 */
[----:B------:R-:W-:Y:S05]  /*1160*/  @P0 BRA `(.L_x_7732) ;  /* 0x0000000c00d00947 */ /* 0x000fea0003800000 */
[----:B------:R-:W2:Y:S01]  /*1170*/  LDC.64 R2, c[0x0][0x230] ;  /* 0x00008c00ff027b82 */ /* 0x000ea20000000a00 */
[----:B------:R-:W-:Y:S01]  /*1180*/  IMAD R0, R18, 0x200, R16 ;  /* 0x0000020012007824 */ /* 0x000fe200078e0210 */
[----:B01----:R-:W-:Y:S01]  /*1190*/  PRMT R4, R22, 0x9910, RZ ;  /* 0x0000991016047816 */ /* 0x003fe200000000ff */
[----:B------:R-:W-:Y:S02]  /*11a0*/  ULDC UR4, c[0x0][0x240] ;  /* 0x0000900000047ab9 */ /* 0x000fe40000000800 */
[----:B------:R-:W-:Y:S02]  /*11b0*/  IMAD R5, R0, UR4, RZ ;  /* 0x0000000400057c24 */ /* 0x000fe4000f8e02ff */
[----:B------:R-:W-:-:S05]  /*11c0*/  IMAD.MOV.U32 R0, RZ, RZ, R4 ;  /* 0x000000ffff007224 */ /* 0x000fca00078e0004 */
[----:B------:R-:W-:Y:S02]  /*11d0*/  ISETP.GT.AND P1, PT, R0, 0x9, PT ;  /* 0x000000090000780c */ /* 0x000fe40003f24270 */
[----:B--2---:R-:W-:-:S05]  /*11e0*/  IADD3 R2, P0, R5, R2, RZ ;  /* 0x0000000205027210 */ /* 0x004fca0007f1e0ff */
        /* <DEDUP_REMOVED lines=13> */
.L_x_7736:
[----:B------:R-:W2:Y:S02]  /*12c0*/  LDG.E.U8 R24, desc[UR36][R2.64] ;  /* 0x0000002402187981 */ /* 0x000ea4000c1e1100 */
[----:B--2---:R-:W0:Y:S01]  /*12d0*/  I2F.F64.U16 R24, R24 ;  /* 0x0000001800187312 */ /* 0x004e220000101800 */
[----:B------:R-:W-:Y:S05]  /*12e0*/  BRA `(.L_x_7738) ;  /* 0x0000000c006c7947 */ /* 0x000fea0003800000 */
.L_x_7735:
        /* <DEDUP_REMOVED lines=9> */
.L_x_7740:
[----:B------:R-:W2:Y:S02]  /*1380*/  LDG.E R24, desc[UR36][R2.64] ;  /* 0x0000002402187981 */ /* 0x000ea4000c1e1900 */
[----:B--2---:R-:W0:Y:S01]  /*1390*/  I2F.F64 R24, R24 ;  /* 0x0000001800187312 */ /* 0x004e220000201c00 */
[----:B------:R-:W-:Y:S05]  /*13a0*/  BRA `(.L_x_7738) ;  /* 0x0000000c003c7947 */ /* 0x000fea0003800000 */
.L_x_7739:
[----:B------:R-:W2:Y:S02]  /*13b0*/  LDG.E.U16 R24, desc[UR36][R2.64] ;  /* 0x0000002402187981 */ /* 0x000ea4000c1e1500 */
[----:B--2---:R-:W0:Y:S01]  /*13c0*/  I2F.F64.S16 R24, R24 ;  /* 0x0000001800187312 */ /* 0x004e220000101c00 */
[----:B------:R-:W-:Y:S05]  /*13d0*/  BRA `(.L_x_7738) ;  /* 0x0000000c00307947 */ /* 0x000fea0003800000 */
.L_x_7734:
        /* <DEDUP_REMOVED lines=10> */
.L_x_7742:
[----:B------:R-:W2:Y:S02]  /*1480*/  LDG.E.U16 R0, desc[UR36][R2.64] ;  /* 0x0000002402007981 */ /* 0x000ea4000c1e1500 */
[----:B--2---:R-:W-:-:S05]  /*1490*/  HADD2.F32 R0, -RZ, R0.H0_H0 ;  /* 0x20000000ff007230 */ /* 0x004fca0000004100 */
[----:B------:R-:W-:-:S04]  /*14a0*/  FMUL.FTZ R0, R0, 1 ;  /* 0x3f80000000007820 */ /* 0x000fc80000410000 */
[----:B------:R0:W1:Y:S01]  /*14b0*/  F2F.F64.F32 R24, R0 ;  /* 0x0000000000187310 */ /* 0x0000620000201800 */
[----:B------:R-:W-:Y:S05]  /*14c0*/  BRA `(.L_x_7738) ;  /* 0x0000000800f47947 */ /* 0x000fea0003800000 */
.L_x_7741:
        /* <DEDUP_REMOVED lines=10> */
.L_x_7744:
[----:B------:R-:W2:Y:S02]  /*1570*/  LDG.E.U16 R2, desc[UR36][R2.64] ;  /* 0x0000002402027981 */ /* 0x000ea4000c1e1500 */
[----:B--2---:R-:W-:-:S05]  /*1580*/  HADD2.F32 R0, -RZ, R2.H0_H0 ;  /* 0x20000002ff007230 */ /* 0x004fca0000004100 */
[----:B------:R-:W-:-:S04]  /*1590*/  FMUL.FTZ R0, R0, 1 ;  /* 0x3f80000000007820 */ /* 0x000fc80000410000 */
[----:B------:R0:W1:Y:S01]  /*15a0*/  F2F.F64.F32 R24, R0 ;  /* 0x0000000000187310 */ /* 0x0000620000201800 */
[----:B------:R-:W-:Y:S05]  /*15b0*/  BRA `(.L_x_7738) ;  /* 0x0000000800b87947 */ /* 0x000fea0003800000 */
.L_x_7743:
[----:B------:R0:W5:Y:S01]  /*15c0*/  LDG.E R25, desc[UR36][R2.64+0x4] ;  /* 0x0000042402197981 */ /* 0x000162000c1e1900 */
[----:B------:R-:W-:Y:S05]  /*15d0*/  BRA `(.L_x_7738) ;  /* 0x0000000800b07947 */ /* 0x000fea0003800000 */
.L_x_7733:
        /* <DEDUP_REMOVED lines=12> */
.L_x_7747:
[----:B------:R0:W5:Y:S01]  /*16a0*/  LDG.E R25, desc[UR36][R2.64+0x4] ;  /* 0x0000042402197981 */ /* 0x000162000c1e1900 */
[----:B------:R-:W-:Y:S05]  /*16b0*/  BRA `(.L_x_7738) ;  /* 0x0000000800787947 */ /* 0x000fea0003800000 */
.L_x_7746:
        /* <DEDUP_REMOVED lines=28> */
.L_x_7749:
        /* <DEDUP_REMOVED lines=15> */
.L_x_7748:
[----:B------:R-:W2:Y:S02]  /*1970*/  LDG.E.U16 R0, desc[UR36][R2.64] ;  /* 0x0000002402007981 */ /* 0x000ea4000c1e1500 */
[----:B--2---:R-:W-:-:S04]  /*1980*/  IMAD.U32 R0, R0, 0x10000, RZ ;  /* 0x0001000000007824 */ /* 0x004fc800078e00ff */
[----:B------:R-:W-:-:S04]  /*1990*/  FMUL.FTZ R0, R0, 1 ;  /* 0x3f80000000007820 */ /* 0x000fc80000410000 */
[----:B------:R4:W0:Y:S01]  /*19a0*/  F2F.F64.F32 R24, R0 ;  /* 0x0000000000187310 */ /* 0x0008220000201800 */
[----:B------:R-:W-:Y:S05]  /*19b0*/  BRA `(.L_x_7738) ;  /* 0x0000000400b87947 */ /* 0x000fea0003800000 */
.L_x_7745:
        /* <DEDUP_REMOVED lines=11> */
.L_x_7752:
        /* <DEDUP_REMOVED lines=21> */
.L_x_7756:
[----:B------:R-:W-:Y:S05]  /*1bc0*/  BSYNC B1 ;  /* 0x0000000000017941 */ /* 0x000fea0003800000 */
.L_x_7755:
[----:B------:R-:W-:Y:S01]  /*1bd0*/  LEA R3, R0, 0x3b800000, 0x17 ;  /* 0x3b80000000037811 */ /* 0x000fe200078eb8ff */
[----:B------:R-:W-:-:S05]  /*1be0*/  IMAD.SHL.U32 R0, R2, 0x100000, RZ ;  /* 0x0010000002007824 */ /* 0x000fca00078e00ff */
[----:B------:R-:W-:-:S07]  /*1bf0*/  LOP3.LUT R0, R3, R0, R4, 0xfe, !PT ;  /* 0x0000000003007212 */ /* 0x000fce00078efe04 */
.L_x_7754:
[----:B------:R-:W-:Y:S05]  /*1c00*/  BSYNC B0 ;  /* 0x0000000000007941 */ /* 0x000fea0003800000 */
.L_x_7753:
[----:B------:R-:W-:-:S04]  /*1c10*/  FMUL.FTZ R0, R0, 1 ;  /* 0x3f80000000007820 */ /* 0x000fc80000410000 */
[----:B------:R0:W1:Y:S01]  /*1c20*/  F2F.F64.F32 R24, R0 ;  /* 0x0000000000187310 */ /* 0x0000620000201800 */
[----:B------:R-:W-:Y:S05]  /*1c30*/  BRA `(.L_x_7738) ;  /* 0x0000000400187947 */ /* 0x000fea0003800000 */
.L_x_7751:
        /* <DEDUP_REMOVED lines=21> */
.L_x_7760:
[----:B------:R-:W-:Y:S05]  /*1d90*/  BSYNC B1 ;  /* 0x0000000000017941 */ /* 0x000fea0003800000 */
.L_x_7759:
[----:B------:R-:W-:Y:S01]  /*1da0*/  LEA R3, R0, 0x37800000, 0x17 ;  /* 0x3780000000037811 */ /* 0x000fe200078eb8ff */
[----:B------:R-:W-:-:S05]  /*1db0*/  IMAD.SHL.U32 R0, R2, 0x200000, RZ ;  /* 0x0020000002007824 */ /* 0x000fca00078e00ff */
[----:B------:R-:W-:-:S07]  /*1dc0*/  LOP3.LUT R0, R3, R0, R4, 0xfe, !PT ;  /* 0x0000000003007212 */ /* 0x000fce00078efe04 */
.L_x_7758:
[----:B------:R-:W-:Y:S05]  /*1dd0*/  BSYNC B0 ;  /* 0x0000000000007941 */ /* 0x000fea0003800000 */
.L_x_7757:
[----:B------:R-:W-:-:S04]  /*1de0*/  FMUL.FTZ R0, R0, 1 ;  /* 0x3f80000000007820 */ /* 0x000fc80000410000 */
[----:B------:R0:W1:Y:S01]  /*1df0*/  F2F.F64.F32 R24, R0 ;  /* 0x0000000000187310 */ /* 0x0000620000201800 */
[----:B------:R-:W-:Y:S05]  /*1e00*/  BRA `(.L_x_7738) ;  /* 0x0000000000a47947 */ /* 0x000fea0003800000 */
.L_x_7750:
        /* <DEDUP_REMOVED lines=14> */
.L_x_7764:
[----:B------:R-:W-:Y:S05]  /*1ef0*/  BSYNC B0 ;  /* 0x0000000000007941 */ /* 0x000fea0003800000 */
.L_x_7763:
[----:B------:R-:W-:-:S04]  /*1f00*/  FMUL.FTZ R0, R0, 1 ;  /* 0x3f80000000007820 */ /* 0x000fc80000410000 */
[----:B------:R0:W1:Y:S01]  /*1f10*/  F2F.F64.F32 R24, R0 ;  /* 0x0000000000187310 */ /* 0x0000620000201800 */
[----:B------:R-:W-:Y:S05]  /*1f20*/  BRA `(.L_x_7738) ;  /* 0x00000000005c7947 */ /* 0x000fea0003800000 */
.L_x_7737:
        /* <DEDUP_REMOVED lines=16> */
.L_x_7765:
[----:B------:R-:W-:Y:S01]  /*2030*/  IMAD.MOV.U32 R25, RZ, RZ, RZ ;  /* 0x000000ffff197224 */ /* 0x000fe200078e00ff */
[----:B------:R-:W-:Y:S06]  /*2040*/  BRA `(.L_x_7738) ;  /* 0x0000000000147947 */ /* 0x000fec0003800000 */
.L_x_7762:
[----:B------:R-:W2:Y:S02]  /*2050*/  LDG.E.64 R2, desc[UR36][R2.64] ;  /* 0x0000002402027981 */ /* 0x000ea4000c1e1b00 */
[----:B--2---:R0:W1:Y:S01]  /*2060*/  I2F.F64.U64 R24, R2 ;  /* 0x0000000200187312 */ /* 0x0040620000301800 */
[----:B------:R-:W-:Y:S05]  /*2070*/  BRA `(.L_x_7738) ;  /* 0x0000000000087947 */ /* 0x000fea0003800000 */
.L_x_7761:
[----:B------:R-:W2:Y:S02]  /*2080*/  LDG.E R24, desc[UR36][R2.64] ;  /* 0x0000002402187981 */ /* 0x000ea4000c1e1900 */
[----:B--2---:R-:W0:Y:S02]  /*2090*/  I2F.F64.U32 R24, R24 ;  /* 0x0000001800187312 */ /* 0x004e240000201800 */
.L_x_7738:
[----:B------:R-:W-:-:S07]  /*20a0*/  VIADD R16, R16, 0x80 ;  /* 0x0000008010107836 */ /* 0x000fce0000000000 */
.L_x_7732:
[----:B------:R-:W-:Y:S05]  /*20b0*/  BSYNC B6 ;  /* 0x0000000000067941 */ /* 0x000fea0003800000 */
.L_x_7731:
[----:B------:R-:W-:Y:S01]  /*20c0*/  ISETP.GE.AND P0, PT, R16, R19, PT ;  /* 0x000000131000720c */ /* 0x000fe20003f06270 */
[----:B------:R-:W-:Y:S01]  /*20d0*/  BSSY B6, `(.L_x_7766) ;  /* 0x00000f8000067945 */ /* 0x000fe20003800000 */
[----:B------:R-:W-:Y:S02]  /*20e0*/  IMAD.MOV.U32 R17, RZ, RZ, RZ ;  /* 0x000000ffff117224 */ /* 0x000fe400078e00ff */
[----:B------:R-:W-:-:S09]  /*20f0*/  IMAD.MOV.U32 R27, RZ, RZ, RZ ;  /* 0x000000ffff1b7224 */ /* 0x000fd200078e00ff */
[----:B------:R-:W-:Y:S05]  /*2100*/  @P0 BRA `(.L_x_7767) ;  /* 0x0000000c00d00947 */ /* 0x000fea0003800000 */
[----:B0-----:R-:W0:Y:S01]  /*2110*/  LDC.64 R2, c[0x0][0x230] ;  /* 0x00008c00ff027b82 */ /* 0x001e220000000a00 */
[----:B----4-:R-:W-:Y:S01]  /*2120*/  IMAD R0, R18, 0x200, R16 ;  /* 0x0000020012007824 */ /* 0x010fe200078e0210 */
[----:B-12---:R-:W-:Y:S01]  /*2130*/  PRMT R4, R22, 0x9910, RZ ;  /* 0x0000991016047816 */ /* 0x006fe200000000ff */
        /* <DEDUP_REMOVED lines=18> */
.L_x_7771:
[----:B------:R-:W2:Y:S02]  /*2260*/  LDG.E.U8 R26, desc[UR36][R2.64] ;  /* 0x00000024021a7981 */ /* 0x000ea4000c1e1100 */
[----:B--2---:R-:W0:Y:S01]  /*2270*/  I2F.F64.U16 R26, R26 ;  /* 0x0000001a001a7312 */ /* 0x004e220000101800 */
[----:B------:R-:W-:Y:S05]  /*2280*/  BRA `(.L_x_7773) ;  /* 0x0000000c006c7947 */ /* 0x000fea0003800000 */
.L_x_7770:
        /* <DEDUP_REMOVED lines=9> */
.L_x_7775:
[----:B------:R-:W2:Y:S02]  /*2320*/  LDG.E R26, desc[UR36][R2.64] ;  /* 0x00000024021a7981 */ /* 0x000ea4000c1e1900 */
[----:B--2---:R-:W0:Y:S01]  /*2330*/  I2F.F64 R26, R26 ;  /* 0x0000001a001a7312 */ /* 0x004e220000201c00 */
[----:B------:R-:W-:Y:S05]  /*2340*/  BRA `(.L_x_7773) ;  /* 0x0000000c003c7947 */ /* 0x000fea0003800000 */
.L_x_7774:
[----:B------:R-:W2:Y:S02]  /*2350*/  LDG.E.U16 R26, desc[UR36][R2.64] ;  /* 0x00000024021a7981 */ /* 0x000ea4000c1e1500 */
[----:B--2---:R-:W0:Y:S01]  /*2360*/  I2F.F64.S16 R26, R26 ;  /* 0x0000001a001a7312 */ /* 0x004e220000101c00 */
[----:B------:R-:W-:Y:S05]  /*2370*/  BRA `(.L_x_7773) ;  /* 0x0000000c00307947 */ /* 0x000fea0003800000 */
.L_x_7769:
        /* <DEDUP_REMOVED lines=10> */
.L_x_7777:
[----:B------:R-:W2:Y:S02]  /*2420*/  LDG.E.U16 R0, desc[UR36][R2.64] ;  /* 0x0000002402007981 */ /* 0x000ea4000c1e1500 */
[----:B--2---:R-:W-:-:S05]  /*2430*/  HADD2.F32 R0, -RZ, R0.H0_H0 ;  /* 0x20000000ff007230 */ /* 0x004fca0000004100 */
[----:B------:R-:W-:-:S04]  /*2440*/  FMUL.FTZ R0, R0, 1 ;  /* 0x3f80000000007820 */ /* 0x000fc80000410000 */
[----:B------:R0:W1:Y:S01]  /*2450*/  F2F.F64.F32 R26, R0 ;  /* 0x00000000001a7310 */ /* 0x0000620000201800 */
[----:B------:R-:W-:Y:S05]  /*2460*/  BRA `(.L_x_7773) ;  /* 0x0000000800f47947 */ /* 0x000fea0003800000 */
.L_x_7776:
        /* <DEDUP_REMOVED lines=10> */
.L_x_7779:
[----:B------:R-:W2:Y:S02]  /*2510*/  LDG.E.U16 R2, desc[UR36][R2.64] ;  /* 0x0000002402027981 */ /* 0x000ea4000c1e1500 */
[----:B--2---:R-:W-:-:S05]  /*2520*/  HADD2.F32 R0, -RZ, R2.H0_H0 ;  /* 0x20000002ff007230 */ /* 0x004fca0000004100 */
[----:B------:R-:W-:-:S04]  /*2530*/  FMUL.FTZ R0, R0, 1 ;  /* 0x3f80000000007820 */ /* 0x000fc80000410000 */
[----:B------:R0:W1:Y:S01]  /*2540*/  F2F.F64.F32 R26, R0 ;  /* 0x00000000001a7310 */ /* 0x0000620000201800 */
[----:B------:R-:W-:Y:S05]  /*2550*/  BRA `(.L_x_7773) ;  /* 0x0000000800b87947 */ /* 0x000fea0003800000 */
.L_x_7778:
[----:B------:R0:W5:Y:S01]  /*2560*/  LDG.E R27, desc[UR36][R2.64+0x4] ;  /* 0x00000424021b7981 */ /* 0x000162000c1e1900 */
[----:B------:R-:W-:Y:S05]  /*2570*/  BRA `(.L_x_7773) ;  /* 0x0000000800b07947 */ /* 0x000fea0003800000 */
.L_x_7768:
        /* <DEDUP_REMOVED lines=12> */
.L_x_7782:
[----:B------:R0:W5:Y:S01]  /*2640*/  LDG.E R27, desc[UR36][R2.64+0x4] ;  /* 0x00000424021b7981 */ /* 0x000162000c1e1900 */
[----:B------:R-:W-:Y:S05]  /*2650*/  BRA `(.L_x_7773) ;  /* 0x0000000800787947 */ /* 0x000fea0003800000 */
.L_x_7781:
        /* <DEDUP_REMOVED lines=28> */
.L_x_7784:
        /* <DEDUP_REMOVED lines=15> */
.L_x_7783:
[----:B------:R-:W2:Y:S02]  /*2910*/  LDG.E.U16 R0, desc[UR36][R2.64] ;  /* 0x0000002402007981 */ /* 0x000ea4000c1e1500 */
[----:B--2---:R-:W-:-:S04]  /*2920*/  IMAD.U32 R0, R0, 0x10000, RZ ;  /* 0x0001000000007824 */ /* 0x004fc800078e00ff */
[----:B------:R-:W-:-:S04]  /*2930*/  FMUL.FTZ R0, R0, 1 ;  /* 0x3f80000000007820 */ /* 0x000fc80000410000 */
[----:B------:R0:W1:Y:S01]  /*2940*/  F2F.F64.F32 R26, R0 ;  /* 0x00000000001a7310 */ /* 0x0000620000201800 */
[----:B------:R-:W-:Y:S05]  /*2950*/  BRA `(.L_x_7773) ;  /* 0x0000000400b87947 */ /* 0x000fea0003800000 */
.L_x_7780:
        /* <DEDUP_REMOVED lines=11> */
.L_x_7787:
        /* <DEDUP_REMOVED lines=21> */
.L_x_7791:
[----:B------:R-:W-:Y:S05]  /*2b60*/  BSYNC B1 ;  /* 0x0000000000017941 */ /* 0x000fea0003800000 */
.L_x_7790:
[----:B------:R-:W-:Y:S01]  /*2b70*/  LEA R3, R0, 0x3b800000, 0x17 ;  /* 0x3b80000000037811 */ /* 0x000fe200078eb8ff */
[----:B------:R-:W-:-:S05]  /*2b80*/  IMAD.SHL.U32 R0, R2, 0x100000, RZ ;  /* 0x0010000002007824 */ /* 0x000fca00078e00ff */
[----:B------:R-:W-:-:S07]  /*2b90*/  LOP3.LUT R0, R3, R0, R4, 0xfe, !PT ;  /* 0x0000000003007212 */ /* 0x000fce00078efe04 */
.L_x_7789:
[----:B------:R-:W-:Y:S05]  /*2ba0*/  BSYNC B0 ;  /* 0x0000000000007941 */ /* 0x000fea0003800000 */
.L_x_7788:
[----:B------:R-:W-:-:S04]  /*2bb0*/  FMUL.FTZ R0, R0, 1 ;  /* 0x3f80000000007820 */ /* 0x000fc80000410000 */
[----:B------:R1:W2:Y:S01]  /*2bc0*/  F2F.F64.F32 R26, R0 ;  /* 0x00000000001a7310 */ /* 0x0002a20000201800 */
[----:B------:R-:W-:Y:S05]  /*2bd0*/  BRA `(.L_x_7773) ;  /* 0x0000000400187947 */ /* 0x000fea0003800000 */
.L_x_7786:
        /* <DEDUP_REMOVED lines=21> */
.L_x_7795:
[----:B------:R-:W-:Y:S05]  /*2d30*/  BSYNC B1 ;  /* 0x0000000000017941 */ /* 0x000fea0003800000 */
.L_x_7794:
[----:B------:R-:W-:Y:S01]  /*2d40*/  LEA R3, R0, 0x37800000, 0x17 ;  /* 0x3780000000037811 */ /* 0x000fe200078eb8ff */
[----:B------:R-:W-:-:S05]  /*2d50*/  IMAD.SHL.U32 R0, R2, 0x200000, RZ ;  /* 0x0020000002007824 */ /* 0x000fca00078e00ff */
[----:B------:R-:W-:-:S07]  /*2d60*/  LOP3.LUT R0, R3, R0, R4, 0xfe, !PT ;  /* 0x0000000003007212 */ /* 0x000fce00078efe04 */
.L_x_7793:
[----:B------:R-:W-:Y:S05]  /*2d70*/  BSYNC B0 ;  /* 0x0000000000007941 */ /* 0x000fea0003800000 */
.L_x_7792:
[----:B------:R-:W-:-:S04]  /*2d80*/  FMUL.FTZ R0, R0, 1 ;  /* 0x3f80000000007820 */ /* 0x000fc80000410000 */
[----:B------:R4:W0:Y:S01]  /*2d90*/  F2F.F64.F32 R26, R0 ;  /* 0x00000000001a7310 */ /* 0x0008220000201800 */
[----:B------:R-:W-:Y:S05]  /*2da0*/  BRA `(.L_x_7773) ;  /* 0x0000000000a47947 */ /* 0x000fea0003800000 */
.L_x_7785:
        /* <DEDUP_REMOVED lines=14> */
.L_x_7799:
[----:B------:R-:W-:Y:S05]  /*2e90*/  BSYNC B0 ;  /* 0x0000000000007941 */ /* 0x000fea0003800000 */
.L_x_7798:
[----:B------:R-:W-:-:S04]  /*2ea0*/  FMUL.FTZ R0, R0, 1 ;  /* 0x3f80000000007820 */ /* 0x000fc80000410000 */
[----:B------:R0:W1:Y:S01]  /*2eb0*/  F2F.F64.F32 R26, R0 ;  /* 0x00000000001a7310 */ /* 0x0000620000201800 */
[----:B------:R-:W-:Y:S05]  /*2ec0*/  BRA `(.L_x_7773) ;  /* 0x00000000005c7947 */ /* 0x000fea0003800000 */
.L_x_7772:
        /* <DEDUP_REMOVED lines=15> */
[----:B0--3-5:R-:W-:Y:S05]  /*2fc0*/  CALL.ABS.NOINC R2 ;  /* 0x0000000002007343 */ /* 0x029fea0003c00000 */
.L_x_7800:
[----:B------:R-:W-:Y:S01]  /*2fd0*/  IMAD.MOV.U32 R27, RZ, RZ, RZ ;  /* 0x000000ffff1b7224 */ /* 0x000fe200078e00ff */
[----:B------:R-:W-:Y:S06]  /*2fe0*/  BRA `(.L_x_7773) ;  /* 0x0000000000147947 */ /* 0x000fec0003800000 */
.L_x_7797:
[----:B------:R-:W2:Y:S02]  /*2ff0*/  LDG.E.64 R2, desc[UR36][R2.64] ;  /* 0x0000002402027981 */ /* 0x000ea4000c1e1b00 */
[----:B--2---:R0:W1:Y:S01]  /*3000*/  I2F.F64.U64 R26, R2 ;  /* 0x00000002001a7312 */ /* 0x0040620000301800 */
[----:B------:R-:W-:Y:S05]  /*3010*/  BRA `(.L_x_7773) ;  /* 0x0000000000087947 */ /* 0x000fea0003800000 */
.L_x_7796:
[----:B------:R-:W2:Y:S02]  /*3020*/  LDG.E R26, desc[UR36][R2.64] ;  /* 0x00000024021a7981 */ /* 0x000ea4000c1e1900 */
[----:B--2---:R-:W0:Y:S02]  /*3030*/  I2F.F64.U32 R26, R26 ;  /* 0x0000001a001a7312 */ /* 0x004e240000201800 */
.L_x_7773:
[----:B------:R-:W-:-:S07]  /*3040*/  VIADD R16, R16, 0x80 ;  /* 0x0000008010107836 */ /* 0x000fce0000000000 */
.L_x_7767:
[----:B------:R-:W-:Y:S05]  /*3050*/  BSYNC B6 ;  /* 0x0000000000067941 */ /* 0x000fea0003800000 */
.L_x_7766:
[----:B------:R-:W-:Y:S01]  /*3060*/  ISETP.GE.AND P0, PT, R16, R19, PT ;  /* 0x000000131000720c */ /* 0x000fe20003f06270 */
[----:B------:R-:W-:-:S12]  /*3070*/  BSSY B6, `(.L_x_7801) ;  /* 0x00000f3000067945 */ /* 0x000fd80003800000 */
[----:B------:R-:W-:Y:S05]  /*3080*/  @P0 BRA `(.L_x_7802) ;  /* 0x0000000c00c40947 */ /* 0x000fea0003800000 */
[----:B0-----:R-:W0:Y:S01]  /*3090*/  LDC.64 R2, c[0x0][0x230] ;  /* 0x00008c00ff027b82 */ /* 0x001e220000000a00 */
[----:B-1--4-:R-:W-:Y:S01]  /*30a0*/  PRMT R0, R22, 0x9910, RZ ;  /* 0x0000991016007816 */ /* 0x012fe200000000ff */
        /* <DEDUP_REMOVED lines=18> */
.L_x_7806:
[----:B------:R-:W4:Y:S02]  /*31d0*/  LDG.E.U8 R16, desc[UR36][R2.64] ;  /* 0x0000002402107981 */ /* 0x000f24000c1e1100 */
[----:B----4-:R-:W0:Y:S01]  /*31e0*/  I2F.F64.U16 R16, R16 ;  /* 0x0000001000107312 */ /* 0x010e220000101800 */
[----:B------:R-:W-:Y:S05]  /*31f0*/  BRA `(.L_x_7802) ;  /* 0x0000000c00687947 */ /* 0x000fea0003800000 */
.L_x_7805:
[----:B------:R-:W-:-:S13]  /*3200*/  ISETP.NE.AND P0, PT, R0, 0x2, PT ;  /* 0x000000020000780c */ /* 0x000fda0003f05270 */
[----:B------:R-:W-:Y:S05]  /*3210*/  @!P0 BRA `(.L_x_7808) ;  /* 0x0000000000288947 */ /* 0x000fea0003800000 */
[----:B------:R-:W-:-:S13]  /*3220*/  ISETP.NE.AND P0, PT, R0, 0x3, PT ;  /* 0x000000030000780c */ /* 0x000fda0003f05270 */
[----:B------:R-:W-:Y:S05]  /*3230*/  @!P0 BRA `(.L_x_7809) ;  /* 0x0000000000148947 */ /* 0x000fea0003800000 */
[----:B------:R-:W-:-:S13]  /*3240*/  ISETP.NE.AND P0, PT, R0, 0x4, PT ;  /* 0x000000040000780c */ /* 0x000fda0003f05270 */
[----:B------:R-:W-:Y:S05]  /*3250*/  @P0 BRA `(.L_x_7807) ;  /* 0x0000000800f80947 */ /* 0x000fea0003800000 */
[----:B------:R-:W4:Y:S02]  /*3260*/  LDG.E.64 R2, desc[UR36][R2.64] ;  /* 0x0000002402027981 */ /* 0x000f24000c1e1b00 */
[----:B----4-:R0:W1:Y:S01]  /*3270*/  I2F.F64.S64 R16, R2 ;  /* 0x0000000200107312 */ /* 0x0100620000301c00 */
[----:B------:R-:W-:Y:S05]  /*3280*/  BRA `(.L_x_7802) ;  /* 0x0000000c00447947 */ /* 0x000fea0003800000 */
.L_x_7809:
[----:B------:R-:W4:Y:S02]  /*3290*/  LDG.E R16, desc[UR36][R2.64] ;  /* 0x0000002402107981 */ /* 0x000f24000c1e1900 */
[----:B----4-:R-:W0:Y:S01]  /*32a0*/  I2F.F64 R16, R16 ;  /* 0x0000001000107312 */ /* 0x010e220000201c00 */
[----:B------:R-:W-:Y:S05]  /*32b0*/  BRA `(.L_x_7802) ;  /* 0x0000000c00387947 */ /* 0x000fea0003800000 */
.L_x_7808:
[----:B------:R-:W4:Y:S02]  /*32c0*/  LDG.E.U16 R16, desc[UR36][R2.64] ;  /* 0x0000002402107981 */ /* 0x000f24000c1e1500 */
[----:B----4-:R-:W0:Y:S01]  /*32d0*/  I2F.F64.S16 R16, R16 ;  /* 0x0000001000107312 */ /* 0x010e220000101c00 */
[----:B------:R-:W-:Y:S05]  /*32e0*/  BRA `(.L_x_7802) ;  /* 0x0000000c002c7947 */ /* 0x000fea0003800000 */
.L_x_7804:
        /* <DEDUP_REMOVED lines=10> */
.L_x_7811:
[----:B------:R-:W4:Y:S02]  /*3390*/  LDG.E.U16 R0, desc[UR36][R2.64] ;  /* 0x0000002402007981 */ /* 0x000f24000c1e1500 */
[----:B----4-:R-:W-:-:S05]  /*33a0*/  HADD2.F32 R0, -RZ, R0.H0_H0 ;  /* 0x20000000ff007230 */ /* 0x010fca0000004100 */
[----:B------:R-:W-:-:S04]  /*33b0*/  FMUL.FTZ R0, R0, 1 ;  /* 0x3f80000000007820 */ /* 0x000fc80000410000 */
[----:B------:R0:W1:Y:S01]  /*33c0*/  F2F.F64.F32 R16, R0 ;  /* 0x0000000000107310 */ /* 0x0000620000201800 */
[----:B------:R-:W-:Y:S05]  /*33d0*/  BRA `(.L_x_7802) ;  /* 0x0000000800f07947 */ /* 0x000fea0003800000 */
.L_x_7810:
        /* <DEDUP_REMOVED lines=10> */
.L_x_7813:
[----:B------:R-:W4:Y:S02]  /*3480*/  LDG.E.U16 R2, desc[UR36][R2.64] ;  /* 0x0000002402027981 */ /* 0x000f24000c1e1500 */
[----:B----4-:R-:W-:-:S05]  /*3490*/  HADD2.F32 R0, -RZ, R2.H0_H0 ;  /* 0x20000002ff007230 */ /* 0x010fca0000004100 */
[----:B------:R-:W-:-:S04]  /*34a0*/  FMUL.FTZ R0, R0, 1 ;  /* 0x3f80000000007820 */ /* 0x000fc80000410000 */
[----:B------:R0:W1:Y:S01]  /*34b0*/  F2F.F64.F32 R16, R0 ;  /* 0x0000000000107310 */ /* 0x0000620000201800 */
[----:B------:R-:W-:Y:S05]  /*34c0*/  BRA `(.L_x_7802) ;  /* 0x0000000800b47947 */ /* 0x000fea0003800000 */
.L_x_7812:
[----:B------:R0:W5:Y:S01]  /*34d0*/  LDG.E R17, desc[UR36][R2.64+0x4] ;  /* 0x0000042402117981 */ /* 0x000162000c1e1900 */
[----:B------:R-:W-:Y:S05]  /*34e0*/  BRA `(.L_x_7802) ;  /* 0x0000000800ac7947 */ /* 0x000fea0003800000 */
.L_x_7803:
        /* <DEDUP_REMOVED lines=12> */
.L_x_7816:
[----:B------:R0:W5:Y:S01]  /*35b0*/  LDG.E R17, desc[UR36][R2.64+0x4] ;  /* 0x0000042402117981 */ /* 0x000162000c1e1900 */
[----:B------:R-:W-:Y:S05]  /*35c0*/  BRA `(.L_x_7802) ;  /* 0x0000000800747947 */ /* 0x000fea0003800000 */
.L_x_7815:
        /* <DEDUP_REMOVED lines=9> */
[----:B--2---:R-:W-:-:S04]  /*3660*/  LOP3.LUT R4, R0, 0x7f000000, RZ, 0xc0, !PT ;  /* 0x7f00000000047812 */ /* 0x004fc800078ec0ff */
        /* <DEDUP_REMOVED lines=18> */
.L_x_7818:
[----:B------:R-:W4:Y:S02]  /*3790*/  LDG.E.U8 R2, desc[UR36][R2.64] ;  /* 0x0000002402027981 */ /* 0x000f24000c1e1100 */
[C---:B----4-:R-:W-:Y:S02]  /*37a0*/  IMAD.SHL.U32 R0, R2.reuse, 0x2000000, RZ ;  /* 0x0200000002007824 */ /* 0x050fe400078e00ff */
[----:B------:R-:W-:-:S03]  /*37b0*/  IMAD.SHL.U32 R5, R2, 0x1000000, RZ ;  /* 0x0100000002057824 */ /* 0x000fc600078e00ff */
[----:B------:R-:W-:-:S13]  /*37c0*/  ISETP.GE.U32.AND P0, PT, R0, 0x8000000, PT ;  /* 0x080000000000780c */ /* 0x000fda0003f06070 */
[C---:B------:R-:W-:Y:S02]  /*37d0*/  @!P0 IMAD.SHL.U32 R0, R2.reuse, 0x100, RZ ;  /* 0x0000010002008824 */ /* 0x040fe400078e00ff */
[----:B--2---:R-:W-:-:S03]  /*37e0*/  @P0 IMAD.SHL.U32 R4, R2, 0x200000, RZ ;  /* 0x0020000002040824 */ /* 0x004fc600078e00ff */
        /* <DEDUP_REMOVED lines=9> */
.L_x_7817:
[----:B------:R-:W4:Y:S02]  /*3880*/  LDG.E.U16 R0, desc[UR36][R2.64] ;  /* 0x0000002402007981 */ /* 0x000f24000c1e1500 */
[----:B----4-:R-:W-:-:S04]  /*3890*/  IMAD.U32 R0, R0, 0x10000, RZ ;  /* 0x0001000000007824 */ /* 0x010fc800078e00ff */
[----:B------:R-:W-:-:S04]  /*38a0*/  FMUL.FTZ R0, R0, 1 ;  /* 0x3f80000000007820 */ /* 0x000fc80000410000 */
[----:B------:R0:W1:Y:S01]  /*38b0*/  F2F.F64.F32 R16, R0 ;  /* 0x0000000000107310 */ /* 0x0000620000201800 */
[----:B------:R-:W-:Y:S05]  /*38c0*/  BRA `(.L_x_7802) ;  /* 0x0000000400b47947 */ /* 0x000fea0003800000 */
.L_x_7814:
        /* <DEDUP_REMOVED lines=11> */
.L_x_7821:
        /* <DEDUP_REMOVED lines=21> */
.L_x_7825:
[----:B------:R-:W-:Y:S05]  /*3ad0*/  BSYNC B1 ;  /* 0x0000000000017941 */ /* 0x000fea0003800000 */
.L_x_7824:
[----:B------:R-:W-:Y:S01]  /*3ae0*/  LEA R3, R0, 0x3b800000, 0x17 ;  /* 0x3b80000000037811 */ /* 0x000fe200078eb8ff */
[----:B------:R-:W-:-:S05]  /*3af0*/  IMAD.SHL.U32 R0, R2, 0x100000, RZ ;  /* 0x0010000002007824 */ /* 0x000fca00078e00ff */
[----:B------:R-:W-:-:S07]  /*3b00*/  LOP3.LUT R0, R3, R0, R4, 0xfe, !PT ;  /* 0x0000000003007212 */ /* 0x000fce00078efe04 */
.L_x_7823:
[----:B------:R-:W-:Y:S05]  /*3b10*/  BSYNC B0 ;  /* 0x0000000000007941 */ /* 0x000fea0003800000 */
.L_x_7822:
[----:B------:R-:W-:-:S04]  /*3b20*/  FMUL.FTZ R0, R0, 1 ;  /* 0x3f80000000007820 */ /* 0x000fc80000410000 */
[----:B------:R0:W1:Y:S01]  /*3b30*/  F2F.F64.F32 R16, R0 ;  /* 0x0000000000107310 */ /* 0x0000620000201800 */
[----:B------:R-:W-:Y:S05]  /*3b40*/  BRA `(.L_x_7802) ;  /* 0x0000000400147947 */ /* 0x000fea0003800000 */
.L_x_7820:
        /* <DEDUP_REMOVED lines=21> */
.L_x_7829:
[----:B------:R-:W-:Y:S05]  /*3ca0*/  BSYNC B1 ;  /* 0x0000000000017941 */ /* 0x000fea0003800000 */
.L_x_7828:
[----:B------:R-:W-:Y:S01]  /*3cb0*/  LEA R3, R0, 0x37800000, 0x17 ;  /* 0x3780000000037811 */ /* 0x000fe200078eb8ff */
[----:B------:R-:W-:-:S05]  /*3cc0*/  IMAD.SHL.U32 R0, R2, 0x200000, RZ ;  /* 0x0020000002007824 */ /* 0x000fca00078e00ff */
[----:B------:R-:W-:-:S07]  /*3cd0*/  LOP3.LUT R0, R3, R0, R4, 0xfe, !PT ;  /* 0x0000000003007212 */ /* 0x000fce00078efe04 */
.L_x_7827:
[----:B------:R-:W-:Y:S05]  /*3ce0*/  BSYNC B0 ;  /* 0x0000000000007941 */ /* 0x000fea0003800000 */
.L_x_7826:
[----:B------:R-:W-:-:S04]  /*3cf0*/  FMUL.FTZ R0, R0, 1 ;  /* 0x3f80000000007820 */ /* 0x000fc80000410000 */
[----:B------:R0:W1:Y:S01]  /*3d00*/  F2F.F64.F32 R16, R0 ;  /* 0x0000000000107310 */ /* 0x0000620000201800 */
[----:B------:R-:W-:Y:S05]  /*3d10*/  BRA `(.L_x_7802) ;  /* 0x0000000000a07947 */ /* 0x000fea0003800000 */
.L_x_7819:
        /* <DEDUP_REMOVED lines=14> */
.L_x_7833:
[----:B------:R-:W-:Y:S05]  /*3e00*/  BSYNC B0 ;  /* 0x0000000000007941 */ /* 0x000fea0003800000 */
.L_x_7832:
[----:B------:R-:W-:-:S04]  /*3e10*/  FMUL.FTZ R0, R0, 1 ;  /* 0x3f80000000007820 */ /* 0x000fc80000410000 */
[----:B------:R0:W1:Y:S01]  /*3e20*/  F2F.F64.F32 R16, R0 ;  /* 0x0000000000107310 */ /* 0x0000620000201800 */
[----:B------:R-:W-:Y:S05]  /*3e30*/  BRA `(.L_x_7802) ;  /* 0x0000000000587947 */ /* 0x000fea0003800000 */
.L_x_7807:
        /* <DEDUP_REMOVED lines=16> */
.L_x_7834:
[----:B------:R-:W-:Y:S05]  /*3f40*/  BRA `(.L_x_7802) ;  /* 0x0000000000147947 */ /* 0x000fea0003800000 */
.L_x_7831:
[----:B------:R-:W4:Y:S02]  /*3f50*/  LDG.E.64 R2, desc[UR36][R2.64] ;  /* 0x0000002402027981 */ /* 0x000f24000c1e1b00 */
[----:B----4-:R0:W1:Y:S01]  /*3f60*/  I2F.F64.U64 R16, R2 ;  /* 0x0000000200107312 */ /* 0x0100620000301800 */
[----:B------:R-:W-:Y:S05]  /*3f70*/  BRA `(.L_x_7802) ;  /* 0x0000000000087947 */ /* 0x000fea0003800000 */
.L_x_7830:
[----:B------:R-:W4:Y:S02]  /*3f80*/  LDG.E R16, desc[UR36][R2.64] ;  /* 0x0000002402107981 */ /* 0x000f24000c1e1900 */
[----:B----4-:R-:W0:Y:S02]  /*3f90*/  I2F.F64.U32 R16, R16 ;  /* 0x0000001000107312 */ /* 0x010e240000201800 */
.L_x_7802:
[----:B------:R-:W-:Y:S05]  /*3fa0*/  BSYNC B6 ;  /* 0x0000000000067941 */ /* 0x000fea0003800000 */
.L_x_7801:
[----:B------:R-:W4:Y:S01]  /*3fb0*/  S2R R22, SR_TID.X ;  /* 0x0000000000167919 */ /* 0x000f220000002100 */
[----:B012---:R-:W0:Y:S01]  /*3fc0*/  LDC.64 R4, c[0x0][0x220] ;  /* 0x00008800ff047b82 */ /* 0x007e220000000a00 */
[----:B------:R-:W-:Y:S07]  /*3fd0*/  BSSY B6, `(.L_x_7835) ;  /* 0x0000122000067945 */ /* 0x000fee0003800000 */
[----:B------:R-:W1:Y:S01]  /*3fe0*/  LDC.U8 R2, c[0x0][0x244] ;  /* 0x00009100ff027b82 */ /* 0x000e620000000000 */
[C---:B0----5:R-:W-:Y:S01]  /*3ff0*/  LOP3.LUT R23, R5.reuse, 0x80000000, R23, 0xb8, !PT ;  /* 0x8000000005177812 */ /* 0x061fe200078eb817 */
[--C-:B------:R-:W-:Y:S01]  /*4000*/  IMAD.MOV.U32 R28, RZ, RZ, R4.reuse ;  /* 0x000000ffff1c7224 */ /* 0x100fe200078e0004 */
[C---:B---3--:R-:W-:Y:S01]  /*4010*/  LOP3.LUT R29, R5.reuse, 0x80000000, R25, 0xb8, !PT ;  /* 0x80000000051d7812 */ /* 0x048fe200078eb819 */
[--C-:B------:R-:W-:Y:S01]  /*4020*/  IMAD.MOV.U32 R24, RZ, RZ, R4.reuse ;  /* 0x000000ffff187224 */ /* 0x100fe200078e0004 */
[C---:B------:R-:W-:Y:S01]  /*4030*/  LOP3.LUT R25, R5.reuse, 0x80000000, R27, 0xb8, !PT ;  /* 0x8000000005197812 */ /* 0x040fe200078eb81b */
[----:B------:R-:W-:Y:S01]  /*4040*/  IMAD.MOV.U32 R16, RZ, RZ, R4 ;  /* 0x000000ffff107224 */ /* 0x000fe200078e0004 */
[----:B------:R-:W-:Y:S01]  /*4050*/  LOP3.LUT R17, R5, 0x80000000, R17, 0xb8, !PT ;  /* 0x8000000005117812 */ /* 0x000fe200078eb811 */
[----:B------:R-:W-:Y:S01]  /*4060*/  IMAD.MOV.U32 R5, RZ, RZ, R23 ;  /* 0x000000ffff057224 */ /* 0x000fe200078e0017 */
[----:B----4-:R-:W-:-:S13]  /*4070*/  ISETP.GE.AND P0, PT, R22, R19, PT ;  /* 0x000000131600720c */ /* 0x010fda0003f06270 */
        /* <DEDUP_REMOVED lines=23> */
.L_x_7840:
[----:B------:R-:W0:Y:S02]  /*41f0*/  F2I.S64.F64.TRUNC R4, R4 ;  /* 0x0000000400047311 */ /* 0x000e24000030d900 */
[----:B0-----:R-:W-:-:S05]  /*4200*/  IMAD.MOV.U32 R3, RZ, RZ, R4 ;  /* 0x000000ffff037224 */ /* 0x001fca00078e0004 */
[----:B------:R0:W-:Y:S01]  /*4210*/  STG.E.U8 desc[UR36][R8.64], R3 ;  /* 0x0000000308007986 */ /* 0x0001e2000c101124 */
[----:B------:R-:W-:Y:S05]  /*4220*/  BRA `(.L_x_7836) ;  /* 0x0000000c00f07947 */ /* 0x000fea0003800000 */
.L_x_7839:
        /* <DEDUP_REMOVED lines=9> */
.L_x_7843:
[----:B------:R-:W0:Y:S02]  /*42c0*/  F2I.F64.TRUNC R5, R4 ;  /* 0x0000000400057311 */ /* 0x000e24000030d100 */
[----:B0-----:R0:W-:Y:S01]  /*42d0*/  STG.E desc[UR36][R8.64], R5 ;  /* 0x0000000508007986 */ /* 0x0011e2000c101924 */
[----:B------:R-:W-:Y:S05]  /*42e0*/  BRA `(.L_x_7836) ;  /* 0x0000000c00c07947 */ /* 0x000fea0003800000 */
.L_x_7842:
[----:B------:R-:W0:Y:S02]  /*42f0*/  F2I.F64.TRUNC R5, R4 ;  /* 0x0000000400057311 */ /* 0x000e24000030d100 */
[----:B0-----:R0:W-:Y:S01]  /*4300*/  STG.E.U16 desc[UR36][R8.64], R5 ;  /* 0x0000000508007986 */ /* 0x0011e2000c101524 */
[----:B------:R-:W-:Y:S05]  /*4310*/  BRA `(.L_x_7836) ;  /* 0x0000000c00b47947 */ /* 0x000fea0003800000 */
.L_x_7838:
        /* <DEDUP_REMOVED lines=13> */
.L_x_7845:
        /* <DEDUP_REMOVED lines=8> */
.L_x_7844:
        /* <DEDUP_REMOVED lines=14> */
.L_x_7847:
        /* <DEDUP_REMOVED lines=9> */
.L_x_7846:
[----:B------:R0:W-:Y:S01]  /*45e0*/  STG.E.64 desc[UR36][R8.64], R4 ;  /* 0x0000000408007986 */ /* 0x0001e2000c101b24 */
[----:B------:R-:W-:Y:S05]  /*45f0*/  BRA `(.L_x_7836) ;  /* 0x0000000800fc7947 */ /* 0x000fea0003800000 */
.L_x_7837:
        /* <DEDUP_REMOVED lines=12> */
.L_x_7850:
[----:B------:R-:W-:-:S05]  /*46c0*/  CS2R R6, SRZ ;  /* 0x0000000000067805 */ /* 0x000fca000001ff00 */
[----:B------:R0:W-:Y:S01]  /*46d0*/  STG.E.128 desc[UR36][R8.64], R4 ;  /* 0x0000000408007986 */ /* 0x0001e2000c101d24 */
[----:B------:R-:W-:Y:S05]  /*46e0*/  BRA `(.L_x_7836) ;  /* 0x0000000800c07947 */ /* 0x000fea0003800000 */
.L_x_7849:
        /* <DEDUP_REMOVED lines=25> */
.L_x_7854:
[----:B------:R-:W-:Y:S05]  /*4880*/  BSYNC B0 ;  /* 0x0000000000007941 */ /* 0x000fea0003800000 */
.L_x_7853:
[----:B------:R-:W-:-:S05]  /*4890*/  LOP3.LUT R7, R0, R7, RZ, 0xfc, !PT ;  /* 0x0000000700077212 */ /* 0x000fca00078efcff */
[----:B------:R0:W-:Y:S01]  /*48a0*/  STG.E.U8 desc[UR36][R8.64], R7 ;  /* 0x0000000708007986 */ /* 0x0001e2000c101124 */
[----:B------:R-:W-:Y:S05]  /*48b0*/  BRA `(.L_x_7836) ;  /* 0x00000008004c7947 */ /* 0x000fea0003800000 */
.L_x_7852:
        /* <DEDUP_REMOVED lines=17> */
.L_x_7856:
[----:B------:R-:W-:Y:S01]  /*49d0*/  IMAD.MOV.U32 R0, RZ, RZ, 0x7f ;  /* 0x0000007fff007424 */ /* 0x000fe200078e00ff */
[----:B------:R-:W-:-:S04]  /*49e0*/  ISETP.GT.U32.AND P0, PT, R3, 0x7f800000, PT ;  /* 0x7f8000000300780c */ /* 0x000fc80003f04070 */
[----:B------:R-:W-:-:S09]  /*49f0*/  SEL R0, R0, 0x7c, P0 ;  /* 0x0000007c00007807 */ /* 0x000fd20000000000 */
.L_x_7857:
[----:B------:R-:W-:Y:S05]  /*4a00*/  BSYNC B0 ;  /* 0x0000000000007941 */ /* 0x000fea0003800000 */
.L_x_7855:
[----:B------:R-:W-:-:S04]  /*4a10*/  LOP3.LUT R3, R7, 0x80000000, RZ, 0xc0, !PT ;  /* 0x8000000007037812 */ /* 0x000fc800078ec0ff */
[----:B------:R-:W-:-:S04]  /*4a20*/  SHF.R.U32.HI R3, RZ, 0x18, R3 ;  /* 0x00000018ff037819 */ /* 0x000fc80000011603 */
[----:B------:R-:W-:-:S05]  /*4a30*/  LOP3.LUT R3, R0, R3, RZ, 0xfc, !PT ;  /* 0x0000000300037212 */ /* 0x000fca00078efcff */
[----:B------:R0:W-:Y:S01]  /*4a40*/  STG.E.U8 desc[UR36][R8.64], R3 ;  /* 0x0000000308007986 */ /* 0x0001e2000c101124 */
[----:B------:R-:W-:Y:S05]  /*4a50*/  BRA `(.L_x_7836) ;  /* 0x0000000400e47947 */ /* 0x000fea0003800000 */
.L_x_7851:
        /* <DEDUP_REMOVED lines=8> */
.L_x_7848:
        /* <DEDUP_REMOVED lines=11> */
.L_x_7860:
        /* <DEDUP_REMOVED lines=21> */
.L_x_7863:
[----:B------:R-:W-:-:S04]  /*4ce0*/  LOP3.LUT R0, R7, 0x80000000, RZ, 0xc0, !PT ;  /* 0x8000000007007812 */ /* 0x000fc800078ec0ff */
[----:B------:R-:W-:-:S04]  /*4cf0*/  SHF.R.U32.HI R0, RZ, 0x18, R0 ;  /* 0x00000018ff007819 */ /* 0x000fc80000011600 */
[----:B------:R-:W-:-:S07]  /*4d00*/  LOP3.LUT R0, R3, R0, RZ, 0xfc, !PT ;  /* 0x0000000003007212 */ /* 0x000fce00078efcff */
.L_x_7862:
[----:B------:R-:W-:Y:S05]  /*4d10*/  BSYNC B0 ;  /* 0x0000000000007941 */ /* 0x000fea0003800000 */
.L_x_7861:
[----:B------:R3:W-:Y:S01]  /*4d20*/  STG.E.U8 desc[UR36][R8.64], R0 ;  /* 0x0000000008007986 */ /* 0x0007e2000c101124 */
[----:B------:R-:W-:Y:S05]  /*4d30*/  BRA `(.L_x_7836) ;  /* 0x00000004002c7947 */ /* 0x000fea0003800000 */
.L_x_7859:
        /* <DEDUP_REMOVED lines=21> */
.L_x_7866:
[----:B------:R-:W-:-:S04]  /*4e90*/  LOP3.LUT R0, R7, 0x80000000, RZ, 0xc0, !PT ;  /* 0x8000000007007812 */ /* 0x000fc800078ec0ff */
[----:B------:R-:W-:-:S04]  /*4ea0*/  SHF.R.U32.HI R0, RZ, 0x18, R0 ;  /* 0x00000018ff007819 */ /* 0x000fc80000011600 */
[----:B------:R-:W-:-:S07]  /*4eb0*/  LOP3.LUT R0, R3, R0, RZ, 0xfc, !PT ;  /* 0x0000000003007212 */ /* 0x000fce00078efcff */
.L_x_7865:
[----:B------:R-:W-:Y:S05]  /*4ec0*/  BSYNC B0 ;  /* 0x0000000000007941 */ /* 0x000fea0003800000 */
.L_x_7864:
[----:B------:R0:W-:Y:S01]  /*4ed0*/  STG.E.U8 desc[UR36][R8.64], R0 ;  /* 0x0000000008007986 */ /* 0x0001e2000c101124 */
[----:B------:R-:W-:Y:S05]  /*4ee0*/  BRA `(.L_x_7836) ;  /* 0x0000000000c07947 */ /* 0x000fea0003800000 */
.L_x_7858:
        /* <DEDUP_REMOVED lines=26> */
.L_x_7841:
        /* <DEDUP_REMOVED lines=16> */
.L_x_7869:
[----:B------:R-:W-:Y:S05]  /*5190*/  BRA `(.L_x_7836) ;  /* 0x0000000000147947 */ /* 0x000fea0003800000 */
.L_x_7868:
[----:B------:R-:W0:Y:S02]  /*51a0*/  F2I.U64.F64.TRUNC R4, R4 ;  /* 0x0000000400047311 */ /* 0x000e24000030d800 */
[----:B0-----:R2:W-:Y:S01]  /*51b0*/  STG.E.64 desc[UR36][R8.64], R4 ;  /* 0x0000000408007986 */ /* 0x0015e2000c101b24 */
[----:B------:R-:W-:Y:S05]  /*51c0*/  BRA `(.L_x_7836) ;  /* 0x0000000000087947 */ /* 0x000fea0003800000 */
.L_x_7867:
[----:B------:R-:W0:Y:S02]  /*51d0*/  F2I.U32.F64.TRUNC R5, R4 ;  /* 0x0000000400057311 */ /* 0x000e24000030d000 */
[----:B0-----:R0:W-:Y:S02]  /*51e0*/  STG.E desc[UR36][R8.64], R5 ;  /* 0x0000000508007986 */ /* 0x0011e4000c101924 */
.L_x_7836:
[----:B------:R-:W-:Y:S05]  /*51f0*/  BSYNC B6 ;  /* 0x0000000000067941 */ /* 0x000fea0003800000 */
.L_x_7835:
        /* <DEDUP_REMOVED lines=24> */
.L_x_7875:
[----:B------:R-:W0:Y:S02]  /*5380*/  F2I.S64.F64.TRUNC R28, R28 ;  /* 0x0000001c001c7311 */ /* 0x000e24000030d900 */
[----:B0-----:R-:W-:-:S05]  /*5390*/  IMAD.MOV.U32 R3, RZ, RZ, R28 ;  /* 0x000000ffff037224 */ /* 0x001fca00078e001c */
[----:B------:R0:W-:Y:S01]  /*53a0*/  STG.E.U8 desc[UR36][R4.64], R3 ;  /* 0x0000000304007986 */ /* 0x0001e2000c101124 */
[----:B------:R-:W-:Y:S05]  /*53b0*/  BRA `(.L_x_7877) ;  /* 0x0000000c00f07947 */ /* 0x000fea0003800000 */
.L_x_7874:
        /* <DEDUP_REMOVED lines=9> */
.L_x_7879:
[----:B------:R-:W0:Y:S02]  /*5450*/  F2I.F64.TRUNC R29, R28 ;  /* 0x0000001c001d7311 */ /* 0x000e24000030d100 */
[----:B0-----:R0:W-:Y:S01]  /*5460*/  STG.E desc[UR36][R4.64], R29 ;  /* 0x0000001d04007986 */ /* 0x0011e2000c101924 */
[----:B------:R-:W-:Y:S05]  /*5470*/  BRA `(.L_x_7877) ;  /* 0x0000000c00c07947 */ /* 0x000fea0003800000 */
.L_x_7878:
[----:B------:R-:W0:Y:S02]  /*5480*/  F2I.F64.TRUNC R29, R28 ;  /* 0x0000001c001d7311 */ /* 0x000e24000030d100 */
[----:B0-----:R0:W-:Y:S01]  /*5490*/  STG.E.U16 desc[UR36][R4.64], R29 ;  /* 0x0000001d04007986 */ /* 0x0011e2000c101524 */
[----:B------:R-:W-:Y:S05]  /*54a0*/  BRA `(.L_x_7877) ;  /* 0x0000000c00b47947 */ /* 0x000fea0003800000 */
.L_x_7873:
        /* <DEDUP_REMOVED lines=13> */
.L_x_7881:
        /* <DEDUP_REMOVED lines=8> */
.L_x_7880:
        /* <DEDUP_REMOVED lines=14> */
.L_x_7883:
        /* <DEDUP_REMOVED lines=9> */
.L_x_7882:
[----:B------:R0:W-:Y:S01]  /*5770*/  STG.E.64 desc[UR36][R4.64], R28 ;  /* 0x0000001c04007986 */ /* 0x0001e2000c101b24 */
[----:B------:R-:W-:Y:S05]  /*5780*/  BRA `(.L_x_7877) ;  /* 0x0000000800fc7947 */ /* 0x000fea0003800000 */
.L_x_7872:
        /* <DEDUP_REMOVED lines=12> */
.L_x_7886:
[----:B------:R-:W-:-:S05]  /*5850*/  CS2R R30, SRZ ;  /* 0x00000000001e7805 */ /* 0x000fca000001ff00 */
[----:B------:R0:W-:Y:S01]  /*5860*/  STG.E.128 desc[UR36][R4.64], R28 ;  /* 0x0000001c04007986 */ /* 0x0001e2000c101d24 */
[----:B------:R-:W-:Y:S05]  /*5870*/  BRA `(.L_x_7877) ;  /* 0x0000000800c07947 */ /* 0x000fea0003800000 */
.L_x_7885:
        /* <DEDUP_REMOVED lines=25> */
.L_x_7890:
[----:B------:R-:W-:Y:S05]  /*5a10*/  BSYNC B0 ;  /* 0x0000000000007941 */ /* 0x000fea0003800000 */
.L_x_7889:
[----:B------:R-:W-:-:S05]  /*5a20*/  LOP3.LUT R7, R0, R7, RZ, 0xfc, !PT ;  /* 0x0000000700077212 */ /* 0x000fca00078efcff */
[----:B------:R0:W-:Y:S01]  /*5a30*/  STG.E.U8 desc[UR36][R4.64], R7 ;  /* 0x0000000704007986 */ /* 0x0001e2000c101124 */
[----:B------:R-:W-:Y:S05]  /*5a40*/  BRA `(.L_x_7877) ;  /* 0x00000008004c7947 */ /* 0x000fea0003800000 */
.L_x_7888:
        /* <DEDUP_REMOVED lines=17> */
.L_x_7892:
[----:B------:R-:W-:Y:S01]  /*5b60*/  IMAD.MOV.U32 R0, RZ, RZ, 0x7f ;  /* 0x0000007fff007424 */ /* 0x000fe200078e00ff */
[----:B------:R-:W-:-:S04]  /*5b70*/  ISETP.GT.U32.AND P0, PT, R3, 0x7f800000, PT ;  /* 0x7f8000000300780c */ /* 0x000fc80003f04070 */
[----:B------:R-:W-:-:S09]  /*5b80*/  SEL R0, R0, 0x7c, P0 ;  /* 0x0000007c00007807 */ /* 0x000fd20000000000 */
.L_x_7893:
[----:B------:R-:W-:Y:S05]  /*5b90*/  BSYNC B0 ;  /* 0x0000000000007941 */ /* 0x000fea0003800000 */
.L_x_7891:
[----:B------:R-:W-:-:S04]  /*5ba0*/  LOP3.LUT R3, R7, 0x80000000, RZ, 0xc0, !PT ;  /* 0x8000000007037812 */ /* 0x000fc800078ec0ff */
[----:B------:R-:W-:-:S04]  /*5bb0*/  SHF.R.U32.HI R3, RZ, 0x18, R3 ;  /* 0x00000018ff037819 */ /* 0x000fc80000011603 */
[----:B------:R-:W-:-:S05]  /*5bc0*/  LOP3.LUT R3, R0, R3, RZ, 0xfc, !PT ;  /* 0x0000000300037212 */ /* 0x000fca00078efcff */
[----:B------:R0:W-:Y:S01]  /*5bd0*/  STG.E.U8 desc[UR36][R4.64], R3 ;  /* 0x0000000304007986 */ /* 0x0001e2000c101124 */
[----:B------:R-:W-:Y:S05]  /*5be0*/  BRA `(.L_x_7877) ;  /* 0x0000000400e47947 */ /* 0x000fea0003800000 */
.L_x_7887:
        /* <DEDUP_REMOVED lines=8> */
.L_x_7884:
        /* <DEDUP_REMOVED lines=11> */
.L_x_7896:
        /* <DEDUP_REMOVED lines=21> */
.L_x_7899:
[----:B------:R-:W-:-:S04]  /*5e70*/  LOP3.LUT R0, R7, 0x80000000, RZ, 0xc0, !PT ;  /* 0x8000000007007812 */ /* 0x000fc800078ec0ff */
[----:B------:R-:W-:-:S04]  /*5e80*/  SHF.R.U32.HI R0, RZ, 0x18, R0 ;  /* 0x00000018ff007819 */ /* 0x000fc80000011600 */
[----:B------:R-:W-:-:S07]  /*5e90*/  LOP3.LUT R0, R3, R0, RZ, 0xfc, !PT ;  /* 0x0000000003007212 */ /* 0x000fce00078efcff */
.L_x_7898:
[----:B------:R-:W-:Y:S05]  /*5ea0*/  BSYNC B0 ;  /* 0x0000000000007941 */ /* 0x000fea0003800000 */
.L_x_7897:
[----:B------:R3:W-:Y:S01]  /*5eb0*/  STG.E.U8 desc[UR36][R4.64], R0 ;  /* 0x0000000004007986 */ /* 0x0007e2000c101124 */
[----:B------:R-:W-:Y:S05]  /*5ec0*/  BRA `(.L_x_7877) ;  /* 0x00000004002c7947 */ /* 0x000fea0003800000 */
.L_x_7895:
        /* <DEDUP_REMOVED lines=21> */
.L_x_7902:
[----:B------:R-:W-:-:S04]  /*6020*/  LOP3.LUT R0, R7, 0x80000000, RZ, 0xc0, !PT ;  /* 0x8000000007007812 */ /* 0x000fc800078ec0ff */
[----:B------:R-:W-:-:S04]  /*6030*/  SHF.R.U32.HI R0, RZ, 0x18, R0 ;  /* 0x00000018ff007819 */ /* 0x000fc80000011600 */
[----:B------:R-:W-:-:S07]  /*6040*/  LOP3.LUT R0, R3, R0, RZ, 0xfc, !PT ;  /* 0x0000000003007212 */ /* 0x000fce00078efcff */
.L_x_7901:
[----:B------:R-:W-:Y:S05]  /*6050*/  BSYNC B0 ;  /* 0x0000000000007941 */ /* 0x000fea0003800000 */
.L_x_7900:
[----:B------:R0:W-:Y:S01]  /*6060*/  STG.E.U8 desc[UR36][R4.64], R0 ;  /* 0x0000000004007986 */ /* 0x0001e2000c101124 */
[----:B------:R-:W-:Y:S05]  /*6070*/  BRA `(.L_x_7877) ;  /* 0x0000000000c07947 */ /* 0x000fea0003800000 */
.L_x_7894:
        /* <DEDUP_REMOVED lines=26> */
.L_x_7876:
        /* <DEDUP_REMOVED lines=16> */
.L_x_7905:
[----:B------:R-:W-:Y:S05]  /*6320*/  BRA `(.L_x_7877) ;  /* 0x0000000000147947 */ /* 0x000fea0003800000 */
.L_x_7904:
[----:B------:R-:W0:Y:S02]  /*6330*/  F2I.U64.F64.TRUNC R28, R28 ;  /* 0x0000001c001c7311 */ /* 0x000e24000030d800 */
[----:B0-----:R2:W-:Y:S01]  /*6340*/  STG.E.64 desc[UR36][R4.64], R28 ;  /* 0x0000001c04007986 */ /* 0x0015e2000c101b24 */
[----:B------:R-:W-:Y:S05]  /*6350*/  BRA `(.L_x_7877) ;  /* 0x0000000000087947 */ /* 0x000fea0003800000 */
.L_x_7903:
[----:B------:R-:W0:Y:S02]  /*6360*/  F2I.U32.F64.TRUNC R29, R28 ;  /* 0x0000001c001d7311 */ /* 0x000e24000030d000 */
[----:B0-----:R0:W-:Y:S02]  /*6370*/  STG.E desc[UR36][R4.64], R29 ;  /* 0x0000001d04007986 */ /* 0x0011e4000c101924 */
.L_x_7877:
        /* <DEDUP_REMOVED lines=24> */
.L_x_7909:
[----:B------:R-:W0:Y:S02]  /*6500*/  F2I.S64.F64.TRUNC R24, R24 ;  /* 0x0000001800187311 */ /* 0x000e24000030d900 */
[----:B0-----:R-:W-:-:S05]  /*6510*/  IMAD.MOV.U32 R3, RZ, RZ, R24 ;  /* 0x000000ffff037224 */ /* 0x001fca00078e0018 */
[----:B------:R3:W-:Y:S01]  /*6520*/  STG.E.U8 desc[UR36][R4.64], R3 ;  /* 0x0000000304007986 */ /* 0x0007e2000c101124 */
[----:B------:R-:W-:Y:S05]  /*6530*/  BRA `(.L_x_7911) ;  /* 0x0000000c00f07947 */ /* 0x000fea0003800000 */
.L_x_7908:
        /* <DEDUP_REMOVED lines=9> */
.L_x_7913:
[----:B------:R-:W0:Y:S02]  /*65d0*/  F2I.F64.TRUNC R25, R24 ;  /* 0x0000001800197311 */ /* 0x000e24000030d100 */
[----:B0-----:R2:W-:Y:S01]  /*65e0*/  STG.E desc[UR36][R4.64], R25 ;  /* 0x0000001904007986 */ /* 0x0015e2000c101924 */
[----:B------:R-:W-:Y:S05]  /*65f0*/  BRA `(.L_x_7911) ;  /* 0x0000000c00c07947 */ /* 0x000fea0003800000 */
.L_x_7912:
[----:B------:R-:W0:Y:S02]  /*6600*/  F2I.F64.TRUNC R25, R24 ;  /* 0x0000001800197311 */ /* 0x000e24000030d100 */
[----:B0-----:R0:W-:Y:S01]  /*6610*/  STG.E.U16 desc[UR36][R4.64], R25 ;  /* 0x0000001904007986 */ /* 0x0011e2000c101524 */
[----:B------:R-:W-:Y:S05]  /*6620*/  BRA `(.L_x_7911) ;  /* 0x0000000c00b47947 */ /* 0x000fea0003800000 */
.L_x_7907:
        /* <DEDUP_REMOVED lines=13> */
.L_x_7915:
        /* <DEDUP_REMOVED lines=8> */
.L_x_7914:
        /* <DEDUP_REMOVED lines=14> */
.L_x_7917:
        /* <DEDUP_REMOVED lines=9> */
.L_x_7916:
[----:B------:R0:W-:Y:S01]  /*68f0*/  STG.E.64 desc[UR36][R4.64], R24 ;  /* 0x0000001804007986 */ /* 0x0001e2000c101b24 */
[----:B------:R-:W-:Y:S05]  /*6900*/  BRA `(.L_x_7911) ;  /* 0x0000000800fc7947 */ /* 0x000fea0003800000 */
.L_x_7906:
        /* <DEDUP_REMOVED lines=12> */
.L_x_7920:
[----:B------:R-:W-:-:S05]  /*69d0*/  CS2R R26, SRZ ;  /* 0x00000000001a7805 */ /* 0x000fca000001ff00 */
[----:B------:R0:W-:Y:S01]  /*69e0*/  STG.E.128 desc[UR36][R4.64], R24 ;  /* 0x0000001804007986 */ /* 0x0001e2000c101d24 */
[----:B------:R-:W-:Y:S05]  /*69f0*/  BRA `(.L_x_7911) ;  /* 0x0000000800c07947 */ /* 0x000fea0003800000 */
.L_x_7919:
        /* <DEDUP_REMOVED lines=25> */
.L_x_7924:
[----:B------:R-:W-:Y:S05]  /*6b90*/  BSYNC B0 ;  /* 0x0000000000007941 */ /* 0x000fea0003800000 */
.L_x_7923:
[----:B------:R-:W-:-:S05]  /*6ba0*/  LOP3.LUT R7, R0, R7, RZ, 0xfc, !PT ;  /* 0x0000000700077212 */ /* 0x000fca00078efcff */
[----:B------:R0:W-:Y:S01]  /*6bb0*/  STG.E.U8 desc[UR36][R4.64], R7 ;  /* 0x0000000704007986 */ /* 0x0001e2000c101124 */
[----:B------:R-:W-:Y:S05]  /*6bc0*/  BRA `(.L_x_7911) ;  /* 0x00000008004c7947 */ /* 0x000fea0003800000 */
.L_x_7922:
        /* <DEDUP_REMOVED lines=17> */
.L_x_7926:
[----:B------:R-:W-:Y:S01]  /*6ce0*/  IMAD.MOV.U32 R0, RZ, RZ, 0x7f ;  /* 0x0000007fff007424 */ /* 0x000fe200078e00ff */
[----:B------:R-:W-:-:S04]  /*6cf0*/  ISETP.GT.U32.AND P0, PT, R3, 0x7f800000, PT ;  /* 0x7f8000000300780c */ /* 0x000fc80003f04070 */
[----:B------:R-:W-:-:S09]  /*6d00*/  SEL R0, R0, 0x7c, P0 ;  /* 0x0000007c00007807 */ /* 0x000fd20000000000 */
.L_x_7927:
[----:B------:R-:W-:Y:S05]  /*6d10*/  BSYNC B0 ;  /* 0x0000000000007941 */ /* 0x000fea0003800000 */
.L_x_7925:
[----:B------:R-:W-:-:S04]  /*6d20*/  LOP3.LUT R3, R7, 0x80000000, RZ, 0xc0, !PT ;  /* 0x8000000007037812 */ /* 0x000fc800078ec0ff */
[----:B------:R-:W-:-:S04]  /*6d30*/  SHF.R.U32.HI R3, RZ, 0x18, R3 ;  /* 0x00000018ff037819 */ /* 0x000fc80000011603 */
[----:B------:R-:W-:-:S05]  /*6d40*/  LOP3.LUT R3, R0, R3, RZ, 0xfc, !PT ;  /* 0x0000000300037212 */ /* 0x000fca00078efcff */
[----:B------:R0:W-:Y:S01]  /*6d50*/  STG.E.U8 desc[UR36][R4.64], R3 ;  /* 0x0000000304007986 */ /* 0x0001e2000c101124 */
[----:B------:R-:W-:Y:S05]  /*6d60*/  BRA `(.L_x_7911) ;  /* 0x0000000400e47947 */ /* 0x000fea0003800000 */
.L_x_7921:
        /* <DEDUP_REMOVED lines=8> */
.L_x_7918:
        /* <DEDUP_REMOVED lines=11> */
.L_x_7930:
        /* <DEDUP_REMOVED lines=21> */
.L_x_7933:
[----:B------:R-:W-:-:S04]  /*6ff0*/  LOP3.LUT R0, R7, 0x80000000, RZ, 0xc0, !PT ;  /* 0x8000000007007812 */ /* 0x000fc800078ec0ff */
[----:B------:R-:W-:-:S04]  /*7000*/  SHF.R.U32.HI R0, RZ, 0x18, R0 ;  /* 0x00000018ff007819 */ /* 0x000fc80000011600 */
[----:B------:R-:W-:-:S07]  /*7010*/  LOP3.LUT R0, R3, R0, RZ, 0xfc, !PT ;  /* 0x0000000003007212 */ /* 0x000fce00078efcff */
.L_x_7932:
[----:B------:R-:W-:Y:S05]  /*7020*/  BSYNC B0 ;  /* 0x0000000000007941 */ /* 0x000fea0003800000 */
.L_x_7931:
[----:B------:R0:W-:Y:S01]  /*7030*/  STG.E.U8 desc[UR36][R4.64], R0 ;  /* 0x0000000004007986 */ /* 0x0001e2000c101124 */
[----:B------:R-:W-:Y:S05]  /*7040*/  BRA `(.L_x_7911) ;  /* 0x00000004002c7947 */ /* 0x000fea0003800000 */
.L_x_7929:
        /* <DEDUP_REMOVED lines=21> */
.L_x_7936:
[----:B------:R-:W-:-:S04]  /*71a0*/  LOP3.LUT R0, R7, 0x80000000, RZ, 0xc0, !PT ;  /* 0x8000000007007812 */ /* 0x000fc800078ec0ff */
[----:B------:R-:W-:-:S04]  /*71b0*/  SHF.R.U32.HI R0, RZ, 0x18, R0 ;  /* 0x00000018ff007819 */ /* 0x000fc80000011600 */
[----:B------:R-:W-:-:S07]  /*71c0*/  LOP3.LUT R0, R3, R0, RZ, 0xfc, !PT ;  /* 0x0000000003007212 */ /* 0x000fce00078efcff */
.L_x_7935:
[----:B------:R-:W-:Y:S05]  /*71d0*/  BSYNC B0 ;  /* 0x0000000000007941 */ /* 0x000fea0003800000 */
.L_x_7934:
[----:B------:R0:W-:Y:S01]  /*71e0*/  STG.E.U8 desc[UR36][R4.64], R0 ;  /* 0x0000000004007986 */ /* 0x0001e2000c101124 */
[----:B------:R-:W-:Y:S05]  /*71f0*/  BRA `(.L_x_7911) ;  /* 0x0000000000c07947 */ /* 0x000fea0003800000 */
.L_x_7928:
        /* <DEDUP_REMOVED lines=26> */
.L_x_7910:
        /* <DEDUP_REMOVED lines=16> */
.L_x_7939:
[----:B------:R-:W-:Y:S05]  /*74a0*/  BRA `(.L_x_7911) ;  /* 0x0000000000147947 */ /* 0x000fea0003800000 */
.L_x_7938:
[----:B------:R-:W0:Y:S02]  /*74b0*/  F2I.U64.F64.TRUNC R24, R24 ;  /* 0x0000001800187311 */ /* 0x000e24000030d800 */
[----:B0-----:R0:W-:Y:S01]  /*74c0*/  STG.E.64 desc[UR36][R4.64], R24 ;  /* 0x0000001804007986 */ /* 0x0011e2000c101b24 */
[----:B------:R-:W-:Y:S05]  /*74d0*/  BRA `(.L_x_7911) ;  /* 0x0000000000087947 */ /* 0x000fea0003800000 */
.L_x_7937:
[----:B------:R-:W0:Y:S02]  /*74e0*/  F2I.U32.F64.TRUNC R25, R24 ;  /* 0x0000001800197311 */ /* 0x000e24000030d000 */
[----:B0-----:R0:W-:Y:S02]  /*74f0*/  STG.E desc[UR36][R4.64], R25 ;  /* 0x0000001904007986 */ /* 0x0011e4000c101924 */
.L_x_7911:
[----:B------:R-:W-:-:S07]  /*7500*/  VIADD R22, R22, 0x80 ;  /* 0x0000008016167836 */ /* 0x000fce0000000000 */
.L_x_7871:
[----:B------:R-:W-:Y:S05]  /*7510*/  BSYNC B6 ;  /* 0x0000000000067941 */ /* 0x000fea0003800000 */
.L_x_7870:
        /* <DEDUP_REMOVED lines=22> */
.L_x_7943:
[----:B------:R-:W0:Y:S02]  /*7680*/  F2I.S64.F64.TRUNC R16, R16 ;  /* 0x0000001000107311 */ /* 0x000e24000030d900 */
[----:B0-----:R-:W-:-:S05]  /*7690*/  IMAD.MOV.U32 R3, RZ, RZ, R16 ;  /* 0x000000ffff037224 */ /* 0x001fca00078e0010 */
[----:B------:R-:W-:Y:S01]  /*76a0*/  STG.E.U8 desc[UR36][R4.64], R3 ;  /* 0x0000000304007986 */ /* 0x000fe2000c101124 */
[----:B------:R-:W-:Y:S05]  /*76b0*/  EXIT ;  /* 0x000000000000794d */ /* 0x000fea0003800000 */
.L_x_7942:
        /* <DEDUP_REMOVED lines=9> */
.L_x_7946:
[----:B------:R-:W0:Y:S02]  /*7750*/  F2I.F64.TRUNC R17, R16 ;  /* 0x0000001000117311 */ /* 0x000e24000030d100 */
[----:B0-----:R-:W-:Y:S01]  /*7760*/  STG.E desc[UR36][R4.64], R17 ;  /* 0x0000001104007986 */ /* 0x001fe2000c101924 */
[----:B------:R-:W-:Y:S05]  /*7770*/  EXIT ;  /* 0x000000000000794d */ /* 0x000fea0003800000 */
.L_x_7945:
[----:B------:R-:W0:Y:S02]  /*7780*/  F2I.F64.TRUNC R17, R16 ;  /* 0x0000001000117311 */ /* 0x000e24000030d100 */
[----:B0-----:R-:W-:Y:S01]  /*7790*/  STG.E.U16 desc[UR36][R4.64], R17 ;  /* 0x0000001104007986 */ /* 0x001fe2000c101524 */
[----:B------:R-:W-:Y:S05]  /*77a0*/  EXIT ;  /* 0x000000000000794d */ /* 0x000fea0003800000 */
.L_x_7941:
        /* <DEDUP_REMOVED lines=13> */
.L_x_7948:
        /* <DEDUP_REMOVED lines=8> */
.L_x_7947:
        /* <DEDUP_REMOVED lines=14> */
.L_x_7950:
        /* <DEDUP_REMOVED lines=9> */
.L_x_7949:
[----:B------:R-:W-:Y:S01]  /*7a70*/  STG.E.64 desc[UR36][R4.64], R16 ;  /* 0x0000001004007986 */ /* 0x000fe2000c101b24 */
[----:B------:R-:W-:Y:S05]  /*7a80*/  EXIT ;  /* 0x000000000000794d */ /* 0x000fea0003800000 */
.L_x_7940:
        /* <DEDUP_REMOVED lines=12> */
.L_x_7953:
[----:B------:R-:W-:-:S05]  /*7b50*/  CS2R R18, SRZ ;  /* 0x0000000000127805 */ /* 0x000fca000001ff00 */
[----:B------:R-:W-:Y:S01]  /*7b60*/  STG.E.128 desc[UR36][R4.64], R16 ;  /* 0x0000001004007986 */ /* 0x000fe2000c101d24 */
[----:B------:R-:W-:Y:S05]  /*7b70*/  EXIT ;  /* 0x000000000000794d */ /* 0x000fea0003800000 */
.L_x_7952:
        /* <DEDUP_REMOVED lines=25> */
.L_x_7957:
[----:B------:R-:W-:Y:S05]  /*7d10*/  BSYNC B0 ;  /* 0x0000000000007941 */ /* 0x000fea0003800000 */
.L_x_7956:
[----:B------:R-:W-:-:S05]  /*7d20*/  LOP3.LUT R3, R0, R3, RZ, 0xfc, !PT ;  /* 0x0000000300037212 */ /* 0x000fca00078efcff */
[----:B------:R-:W-:Y:S01]  /*7d30*/  STG.E.U8 desc[UR36][R4.64], R3 ;  /* 0x0000000304007986 */ /* 0x000fe2000c101124 */
[----:B------:R-:W-:Y:S05]  /*7d40*/  EXIT ;  /* 0x000000000000794d */ /* 0x000fea0003800000 */
.L_x_7955:
        /* <DEDUP_REMOVED lines=17> */
.L_x_7959:
[----:B------:R-:W-:Y:S01]  /*7e60*/  IMAD.MOV.U32 R0, RZ, RZ, 0x7f ;  /* 0x0000007fff007424 */ /* 0x000fe200078e00ff */
[----:B------:R-:W-:-:S04]  /*7e70*/  ISETP.GT.U32.AND P0, PT, R2, 0x7f800000, PT ;  /* 0x7f8000000200780c */ /* 0x000fc80003f04070 */
[----:B------:R-:W-:-:S09]  /*7e80*/  SEL R0, R0, 0x7c, P0 ;  /* 0x0000007c00007807 */ /* 0x000fd20000000000 */
.L_x_7960:
[----:B------:R-:W-:Y:S05]  /*7e90*/  BSYNC B0 ;  /* 0x0000000000007941 */ /* 0x000fea0003800000 */
.L_x_7958:
[----:B------:R-:W-:-:S04]  /*7ea0*/  LOP3.LUT R2, R3, 0x80000000, RZ, 0xc0, !PT ;  /* 0x8000000003027812 */ /* 0x000fc800078ec0ff */
[----:B------:R-:W-:-:S04]  /*7eb0*/  SHF.R.U32.HI R3, RZ, 0x18, R2 ;  /* 0x00000018ff037819 */ /* 0x000fc80000011602 */
[----:B------:R-:W-:-:S05]  /*7ec0*/  LOP3.LUT R3, R0, R3, RZ, 0xfc, !PT ;  /* 0x0000000300037212 */ /* 0x000fca00078efcff */
[----:B------:R-:W-:Y:S01]  /*7ed0*/  STG.E.U8 desc[UR36][R4.64], R3 ;  /* 0x0000000304007986 */ /* 0x000fe2000c101124 */
[----:B------:R-:W-:Y:S05]  /*7ee0*/  EXIT ;  /* 0x000000000000794d */ /* 0x000fea0003800000 */
.L_x_7954:
        /* <DEDUP_REMOVED lines=8> */
.L_x_7951:
        /* <DEDUP_REMOVED lines=11> */
.L_x_7963:
        /* <DEDUP_REMOVED lines=21> */
.L_x_7966:
[----:B------:R-:W-:-:S04]  /*8170*/  LOP3.LUT R2, R7, 0x80000000, RZ, 0xc0, !PT ;  /* 0x8000000007027812 */ /* 0x000fc800078ec0ff */
[----:B------:R-:W-:-:S04]  /*8180*/  SHF.R.U32.HI R3, RZ, 0x18, R2 ;  /* 0x00000018ff037819 */ /* 0x000fc80000011602 */
[----:B------:R-:W-:-:S04]  /*8190*/  LOP3.LUT R0, R0, R3, RZ, 0xfc, !PT ;  /* 0x0000000300007212 */ /* 0x000fc800078efcff */
[----:B------:R-:W-:-:S07]  /*81a0*/  PRMT R2, R0, 0x7610, R2 ;  /* 0x0000761000027816 */ /* 0x000fce0000000002 */
.L_x_7965:
[----:B------:R-:W-:Y:S05]  /*81b0*/  BSYNC B0 ;  /* 0x0000000000007941 */ /* 0x000fea0003800000 */
.L_x_7964:
[----:B------:R-:W-:Y:S01]  /*81c0*/  STG.E.U8 desc[UR36][R4.64], R2 ;  /* 0x0000000204007986 */ /* 0x000fe2000c101124 */
[----:B------:R-:W-:Y:S05]  /*81d0*/  EXIT ;  /* 0x000000000000794d */ /* 0x000fea0003800000 */
.L_x_7962:
        /* <DEDUP_REMOVED lines=21> */
.L_x_7969:
[----:B------:R-:W-:-:S04]  /*8330*/  LOP3.LUT R2, R7, 0x80000000, RZ, 0xc0, !PT ;  /* 0x8000000007027812 */ /* 0x000fc800078ec0ff */
[----:B------:R-:W-:-:S04]  /*8340*/  SHF.R.U32.HI R3, RZ, 0x18, R2 ;  /* 0x00000018ff037819 */ /* 0x000fc80000011602 */
[----:B------:R-:W-:-:S04]  /*8350*/  LOP3.LUT R0, R0, R3, RZ, 0xfc, !PT ;  /* 0x0000000300007212 */ /* 0x000fc800078efcff */
[----:B------:R-:W-:-:S07]  /*8360*/  PRMT R2, R0, 0x7610, R2 ;  /* 0x0000761000027816 */ /* 0x000fce0000000002 */
.L_x_7968:
[----:B------:R-:W-:Y:S05]  /*8370*/  BSYNC B0 ;  /* 0x0000000000007941 */ /* 0x000fea0003800000 */
.L_x_7967:
[----:B------:R-:W-:Y:S01]  /*8380*/  STG.E.U8 desc[UR36][R4.64], R2 ;  /* 0x0000000204007986 */ /* 0x000fe2000c101124 */
[----:B------:R-:W-:Y:S05]  /*8390*/  EXIT ;  /* 0x000000000000794d */ /* 0x000fea0003800000 */
.L_x_7961:
        /* <DEDUP_REMOVED lines=26> */
.L_x_7944:
        /* <DEDUP_REMOVED lines=16> */
.L_x_7972:
[----:B------:R-:W-:Y:S05]  /*8640*/  EXIT ;  /* 0x000000000000794d */ /* 0x000fea0003800000 */
.L_x_7971:
[----:B------:R-:W0:Y:S02]  /*8650*/  F2I.U64.F64.TRUNC R16, R16 ;  /* 0x0000001000107311 */ /* 0x000e24000030d800 */
[----:B0-----:R-:W-:Y:S01]  /*8660*/  STG.E.64 desc[UR36][R4.64], R16 ;  /* 0x0000001004007986 */ /* 0x001fe2000c101b24 */
[----:B------:R-:W-:Y:S05]  /*8670*/  EXIT ;  /* 0x000000000000794d */ /* 0x000fea0003800000 */
.L_x_7970:
[----:B------:R-:W0:Y:S02]  /*8680*/  F2I.U32.F64.TRUNC R17, R16 ;  /* 0x0000001000117311 */ /* 0x000e24000030d000 */
[----:B0-----:R-:W-:Y:S01]  /*8690*/  STG.E desc[UR36][R4.64], R17 ;  /* 0x0000001104007986 */ /* 0x001fe2000c101924 */
[----:B------:R-:W-:Y:S05]  /*86a0*/  EXIT ;  /* 0x000000000000794d */ /* 0x000fea0003800000 */
.L_x_7973:
        /* <DEDUP_REMOVED lines=13> */
.L_x_8087:


//--------------------- .text._ZN2at6native18elementwise_kernelILi128ELi2EZNS0_22gpu_kernel_impl_nocastINS0_13AUnaryFunctorIdddZZZNS0_20copysign_kernel_cudaERNS_18TensorIteratorBaseEENKUlvE_clEvENKUlvE_clEvEUlddE_EEEEvS5_RKT_EUliE_EEviT1_ --------------------------
	.section	.text._ZN2at6native18elementwise_kernelILi128ELi2EZNS0_22gpu_kernel_impl_nocastINS0_13AUnaryFunctorIdddZZZNS0_20copysign_kernel_cudaERNS_18TensorIteratorBaseEENKUlvE_clEvENKUlvE_clEvEUlddE_EEEEvS5_RKT_EUliE_EEviT1_,"ax",@progbits
	.align	128
        .global         _ZN2at6native18elementwise_kernelILi128ELi2EZNS0_22gpu_kernel_impl_nocastINS0_13AUnaryFunctorIdddZZZNS0_20copysign_kernel_cudaERNS_18TensorIteratorBaseEENKUlvE_clEvENKUlvE_clEvEUlddE_EEEEvS5_RKT_EUliE_EEviT1_
        .type           _ZN2at6native18elementwise_kernelILi128ELi2EZNS0_22gpu_kernel_impl_nocastINS0_13AUnaryFunctorIdddZZZNS0_20copysign_kernel_cudaERNS_18TensorIteratorBaseEENKUlvE_clEvENKUlvE_clEvEUlddE_EEEEvS5_RKT_EUliE_EEviT1_,@function
        .size           _ZN2at6native18elementwise_kernelILi128ELi2EZNS0_22gpu_kernel_impl_nocastINS0_13AUnaryFunctorIdddZZZNS0_20copysign_kernel_cudaERNS_18TensorIteratorBaseEENKUlvE_clEvENKUlvE_clEvEUlddE_EEEEvS5_RKT_EUliE_EEviT1_,(.L_x_8088 - _ZN2at6native18elementwise_kernelILi128ELi2EZNS0_22gpu_kernel_impl_nocastINS0_13AUnaryFunctorIdddZZZNS0_20copysign_kernel_cudaERNS_18TensorIteratorBaseEENKUlvE_clEvENKUlvE_clEvEUlddE_EEEEvS5_RKT_EUliE_EEviT1_)
        .other          _ZN2at6native18elementwise_kernelILi128ELi2EZNS0_22gpu_kernel_impl_nocastINS0_13AUnaryFunctorIdddZZZNS0_20copysign_kernel_cudaERNS_18TensorIteratorBaseEENKUlvE_clEvENKUlvE_clEvEUlddE_EEEEvS5_RKT_EUliE_EEviT1_,@"STO_CUDA_ENTRY STV_DEFAULT"
_ZN2at6native18elementwise_kernelILi128ELi2EZNS0_22gpu_kernel_impl_nocastINS0_13AUnaryFunctorIdddZZZNS0_20copysign_kernel_cudaERNS_18TensorIteratorBaseEENKUlvE_clEvENKUlvE_clEvEUlddE_EEEEvS5_RKT_EUliE_EEviT1_:
.text._ZN2at6native18elementwise_kernelILi128ELi2EZNS0_22gpu_kernel_impl_nocastINS0_13AUnaryFunctorIdddZZZNS0_20copysign_kernel_cudaERNS_18TensorIteratorBaseEENKUlvE_clEvENKUlvE_clEvEUlddE_EEEEvS5_RKT_EUliE_EEviT1_:
        /* <DEDUP_REMOVED lines=312> */
.L_x_7976:
[----:B------:R-:W-:Y:S01]  /*1380*/  ULDC.64 UR8, c[0x0][0x418] ;  /* 0x0001060000087ab9 */ /* 0x000fe20000000a00 */
[----:B------:R-:W0:Y:S01]  /*1390*/  LDC.64 R8, c[0x0][0x428] ;  /* 0x00010a00ff087b82 */ /* 0x000e220000000a00 */
[----:B------:R-:W-:-:S04]  /*13a0*/  IADD3 R4, P0, R2, UR8, RZ ;  /* 0x0000000802047c10 */ /* 0x000fc8000ff1e0ff */
[----:B------:R-:W-:Y:S01]  /*13b0*/  IADD3.X R5, RZ, UR9, RZ, P0, !PT ;  /* 0x00000009ff057c10 */ /* 0x000fe200087fe4ff */
[----:B------:R-:W-:-:S04]  /*13c0*/  ULDC.64 UR8, c[0x0][0x410] ;  /* 0x0001040000087ab9 */ /* 0x000fc80000000a00 */
[----:B------:R-:W2:Y:S01]  /*13d0*/  LDG.E R4, desc[UR4][R4.64+0x4] ;  /* 0x0000040404047981 */ /* 0x000ea2000c1e1900 */
[----:B------:R-:W-:-:S05]  /*13e0*/  IADD3 R6, P0, R3, UR8, RZ ;  /* 0x0000000803067c10 */ /* 0x000fca000ff1e0ff */
[----:B------:R-:W-:Y:S01]  /*13f0*/  IMAD.X R7, RZ, RZ, UR9, P0 ;  /* 0x00000009ff077e24 */ /* 0x000fe200080e06ff */
[----:B0-----:R-:W-:Y:S02]  /*1400*/  MOV R2, R8 ;  /* 0x0000000800027202 */ /* 0x001fe40000000f00 */
[----:B--2---:R-:W-:Y:S02]  /*1410*/  LOP3.LUT R3, R9, 0x80000000, R4, 0xb8, !PT ;  /* 0x8000000009037812 */ /* 0x004fe400078eb804 */
[----:B------:R-:W-:-:S03]  /*1420*/  IADD3 R9, R0, 0x80, RZ ;  /* 0x0000008000097810 */ /* 0x000fc60007ffe0ff */
[----:B------:R0:W-:Y:S04]  /*1430*/  STG.E.64 desc[UR4][R6.64], R2 ;  /* 0x0000000206007986 */ /* 0x0001e8000c101b04 */
.L_x_7975:
[----:B------:R-:W-:Y:S05]  /*1440*/  BSYNC B0 ;  /* 0x0000000000007941 */ /* 0x000fea0003800000 */
.L_x_7974:
[----:B------:R-:W-:-:S13]  /*1450*/  ISETP.GE.AND P0, PT, R9, UR6, PT ;  /* 0x0000000609007c0c */ /* 0x000fda000bf06270 */
[----:B------:R-:W-:Y:S05]  /*1460*/  @P0 EXIT ;  /* 0x000000000000094d */ /* 0x000fea0003800000 */
[----:B------:R-:W1:Y:S01]  /*1470*/  LDC R8, c[0x0][0x218] ;  /* 0x00008600ff087b82 */ /* 0x000e620000000800 */
[----:B------:R-:W-:Y:S01]  /*1480*/  HFMA2.MMA R0, -RZ, RZ, 0, 0 ;  /* 0x00000000ff007435 */ /* 0x000fe200000001ff */
[----:B0-----:R-:W-:Y:S02]  /*1490*/  MOV R3, RZ ;  /* 0x000000ff00037202 */ /* 0x001fe40000000f00 */
        /* <DEDUP_REMOVED lines=300> */
.L_x_7977:
[----:B------:R-:W-:Y:S01]  /*2760*/  ULDC.64 UR6, c[0x0][0x418] ;  /* 0x0001060000067ab9 */ /* 0x000fe20000000a00 */
[----:B------:R-:W0:Y:S01]  /*2770*/  LDC.64 R8, c[0x0][0x428] ;  /* 0x00010a00ff087b82 */ /* 0x000e220000000a00 */
[----:B------:R-:W-:-:S04]  /*2780*/  IADD3 R4, P0, R0, UR6, RZ ;  /* 0x0000000600047c10 */ /* 0x000fc8000ff1e0ff */
[----:B------:R-:W-:Y:S01]  /*2790*/  IADD3.X R5, RZ, UR7, RZ, P0, !PT ;  /* 0x00000007ff057c10 */ /* 0x000fe200087fe4ff */
[----:B------:R-:W-:-:S04]  /*27a0*/  ULDC.64 UR6, c[0x0][0x410] ;  /* 0x0001040000067ab9 */ /* 0x000fc80000000a00 */
[----:B------:R-:W2:Y:S01]  /*27b0*/  LDG.E R4, desc[UR4][R4.64+0x4] ;  /* 0x0000040404047981 */ /* 0x000ea2000c1e1900 */
[----:B------:R-:W-:-:S04]  /*27c0*/  IADD3 R6, P0, R3, UR6, RZ ;  /* 0x0000000603067c10 */ /* 0x000fc8000ff1e0ff */
[----:B------:R-:W-:Y:S02]  /*27d0*/  IADD3.X R7, RZ, UR7, RZ, P0, !PT ;  /* 0x00000007ff077c10 */ /* 0x000fe400087fe4ff */
[----:B0-----:R-:W-:Y:S02]  /*27e0*/  MOV R2, R8 ;  /* 0x0000000800027202 */ /* 0x001fe40000000f00 */
[----:B--2---:R-:W-:-:S05]  /*27f0*/  LOP3.LUT R3, R9, 0x80000000, R4, 0xb8, !PT ;  /* 0x8000000009037812 */ /* 0x004fca00078eb804 */
[----:B------:R-:W-:Y:S01]  /*2800*/  STG.E.64 desc[UR4][R6.64], R2 ;  /* 0x0000000206007986 */ /* 0x000fe2000c101b04 */
[----:B------:R-:W-:Y:S05]  /*2810*/  EXIT ;  /* 0x000000000000794d */ /* 0x000fea0003800000 */
.L_x_7978:
        /* <DEDUP_REMOVED lines=14> */
.L_x_8088:


//--------------------- .text._ZN2at6native27unrolled_elementwise_kernelINS0_13AUnaryFunctorIdddZZZNS0_20copysign_kernel_cudaERNS_18TensorIteratorBaseEENKUlvE_clEvENKUlvE_clEvEUlddE_EESt5arrayIPcLm2EELi4E23TrivialOffsetCalculatorILi1EjESD_NS0_6memory15LoadWithoutCastENSE_16StoreWithoutCastEEEviT_T0_T2_T3_T4_T5_ --------------------------
	.section	.text._ZN2at6native27unrolled_elementwise_kernelINS0_13AUnaryFunctorIdddZZZNS0_20copysign_kernel_cudaERNS_18TensorIteratorBaseEENKUlvE_clEvENKUlvE_clEvEUlddE_EESt5arrayIPcLm2EELi4E23TrivialOffsetCalculatorILi1EjESD_NS0_6memory15LoadWithoutCastENSE_16StoreWithoutCastEEEviT_T0_T2_T3_T4_T5_,"ax",@progbits
	.align	128
        .global         _ZN2at6native27unrolled_elementwise_kernelINS0_13AUnaryFunctorIdddZZZNS0_20copysign_kernel_cudaERNS_18TensorIteratorBaseEENKUlvE_clEvENKUlvE_clEvEUlddE_EESt5arrayIPcLm2EELi4E23TrivialOffsetCalculatorILi1EjESD_NS0_6memory15LoadWithoutCastENSE_16StoreWithoutCastEEEviT_T0_T2_T3_T4_T5_
        .type           _ZN2at6native27unrolled_elementwise_kernelINS0_13AUnaryFunctorIdddZZZNS0_20copysign_kernel_cudaERNS_18TensorIteratorBaseEENKUlvE_clEvENKUlvE_clEvEUlddE_EESt5arrayIPcLm2EELi4E23TrivialOffsetCalculatorILi1EjESD_NS0_6memory15LoadWithoutCastENSE_16StoreWithoutCastEEEviT_T0_T2_T3_T4_T5_,@function
        .size           _ZN2at6native27unrolled_elementwise_kernelINS0_13AUnaryFunctorIdddZZZNS0_20copysign_kernel_cudaERNS_18TensorIteratorBaseEENKUlvE_clEvENKUlvE_clEvEUlddE_EESt5arrayIPcLm2EELi4E23TrivialOffsetCalculatorILi1EjESD_NS0_6memory15LoadWithoutCastENSE_16StoreWithoutCastEEEviT_T0_T2_T3_T4_T5_,(.L_x_8089 - _ZN2at6native27unrolled_elementwise_kernelINS0_13AUnaryFunctorIdddZZZNS0_20copysign_kernel_cudaERNS_18TensorIteratorBaseEENKUlvE_clEvENKUlvE_clEvEUlddE_EESt5arrayIPcLm2EELi4E23TrivialOffsetCalculatorILi1EjESD_NS0_6memory15LoadWithoutCastENSE_16StoreWithoutCastEEEviT_T0_T2_T3_T4_T5_)
        .other          _ZN2at6native27unrolled_elementwise_kernelINS0_13AUnaryFunctorIdddZZZNS0_20copysign_kernel_cudaERNS_18TensorIteratorBaseEENKUlvE_clEvENKUlvE_clEvEUlddE_EESt5arrayIPcLm2EELi4E23TrivialOffsetCalculatorILi1EjESD_NS0_6memory15LoadWithoutCastENSE_16StoreWithoutCastEEEviT_T0_T2_T3_T4_T5_,@"STO_CUDA_ENTRY STV_DEFAULT"
_ZN2at6native27unrolled_elementwise_kernelINS0_13AUnaryFunctorIdddZZZNS0_20copysign_kernel_cudaERNS_18TensorIteratorBaseEENKUlvE_clEvENKUlvE_clEvEUlddE_EESt5arrayIPcLm2EELi4E23TrivialOffsetCalculatorILi1EjESD_NS0_6memory15LoadWithoutCastENSE_16StoreWithoutCastEEEviT_T0_T2_T3_T4_T5_:
.text._ZN2at6native27unrolled_elementwise_kernelINS0_13AUnaryFunctorIdddZZZNS0_20copysign_kernel_cudaERNS_18TensorIteratorBaseEENKUlvE_clEvENKUlvE_clEvEUlddE_EESt5arrayIPcLm2EELi4E23TrivialOffsetCalculatorILi1EjESD_NS0_6memory15LoadWithoutCastENSE_16StoreWithoutCastEEEviT_T0_T2_T3_T4_T5_:
[----:B------:R-:W-:Y:S01]  /*0000*/  LDC R1, c[0x0][0x28] ;  /* 0x00000a00ff017b82 */ /* 0x000fe20000000800 */
[----:B------:R-:W0:Y:S07]  /*0010*/  S2R R0, SR_CTAID.X ;  /* 0x0000000000007919 */ /* 0x000e2e0000002500 */
[----:B------:R-:W0:Y:S01]  /*0020*/  LDC R3, c[0x0][0x210] ;  /* 0x00008400ff037b82 */ /* 0x000e220000000800 */
[----:B------:R-:W-:Y:S01]  /*0030*/  IMAD.MOV.U32 R8, RZ, RZ, RZ ;  /* 0x000000ffff087224 */ /* 0x000fe200078e00ff */
[----:B------:R-:W-:Y:S01]  /*0040*/  ULDC.64 UR4, c[0x0][0x208] ;  /* 0x0000820000047ab9 */ /* 0x000fe20000000a00 */
[----:B------:R-:W1:Y:S01]  /*0050*/  S2R R5, SR_TID.X ;  /* 0x0000000000057919 */ /* 0x000e620000002100 */
[----:B------:R-:W-:Y:S01]  /*0060*/  IMAD.MOV.U32 R20, RZ, RZ, RZ ;  /* 0x000000ffff147224 */ /* 0x000fe200078e00ff */
[----:B------:R-:W-:Y:S01]  /*0070*/  HFMA2.MMA R12, -RZ, RZ, 0, 0 ;  /* 0x00000000ff0c7435 */ /* 0x000fe200000001ff */
        /* <DEDUP_REMOVED lines=12> */
[----:B0-----:R-:W-:-:S05]  /*0140*/  @!P0 IMAD.WIDE.U32 R14, R13, 0x8, R14 ;  /* 0x000000080d0e8825 */ /* 0x001fca00078e000e */
[----:B------:R0:W2:Y:S07]  /*0150*/  @!P0 LDG.E R20, desc[UR4][R14.64+0x4] ;  /* 0x000004040e148981 */ /* 0x0000ae000c1e1900 */
[----:B------:R-:W3:Y:S01]  /*0160*/  @!P2 LDC.64 R2, c[0x0][0x230] ;  /* 0x00008c00ff02ab82 */ /* 0x000ee20000000a00 */
[----:B------:R-:W-:Y:S01]  /*0170*/  @!P2 LEA R19, R0, R7, 0x9 ;  /* 0x000000070013a211 */ /* 0x000fe200078e48ff */
[----:B-1----:R-:W-:-:S06]  /*0180*/  @!P1 IMAD.WIDE.U32 R10, R17, 0x8, R10 ;  /* 0x00000008110a9825 */ /* 0x002fcc00078e000a */
[----:B0-----:R-:W0:Y:S01]  /*0190*/  @!P0 LDC.64 R14, c[0x0][0x228] ;  /* 0x00008a00ff0e8b82 */ /* 0x001e220000000a00 */
[----:B------:R1:W4:Y:S01]  /*01a0*/  @!P1 LDG.E R12, desc[UR4][R10.64+0x4] ;  /* 0x000004040a0c9981 */ /* 0x000322000c1e1900 */
[----:B---3--:R-:W-:-:S05]  /*01b0*/  @!P2 IMAD.WIDE.U32 R18, R19, 0x8, R2 ;  /* 0x000000081312a825 */ /* 0x008fca00078e0002 */
[----:B------:R-:W3:Y:S01]  /*01c0*/  @!P2 LDG.E R8, desc[UR4][R18.64+0x4] ;  /* 0x000004041208a981 */ /* 0x000ee2000c1e1900 */
[----:B------:R-:W-:-:S04]  /*01d0*/  @!P2 IADD3 R7, R7, 0x80, RZ ;  /* 0x000000800707a810 */ /* 0x000fc80007ffe0ff */
[----:B------:R-:W-:-:S13]  /*01e0*/  ISETP.GE.AND P1, PT, R7, R4, PT ;  /* 0x000000040700720c */ /* 0x000fda0003f26270 */
[----:B------:R-:W0:Y:S01]  /*01f0*/  @!P1 LDC.64 R16, c[0x0][0x230] ;  /* 0x00008c00ff109b82 */ /* 0x000e220000000a00 */
[C---:B------:R-:W-:Y:S02]  /*0200*/  @!P1 IMAD R3, R0.reuse, 0x200, R7 ;  /* 0x0000020000039824 */ /* 0x040fe400078e0207 */
[----:B-1----:R-:W-:Y:S02]  /*0210*/  @!P0 IMAD R11, R0, 0x200, R5 ;  /* 0x00000200000b8824 */ /* 0x002fe400078e0205 */
[----:B0-----:R-:W-:-:S03]  /*0220*/  @!P1 IMAD.WIDE.U32 R16, R3, 0x8, R16 ;  /* 0x0000000803109825 */ /* 0x001fc600078e0010 */
[----:B------:R-:W0:Y:S01]  /*0230*/  LDC.64 R2, c[0x0][0x220] ;  /* 0x00008800ff027b82 */ /* 0x000e220000000a00 */
[----:B------:R-:W-:Y:S01]  /*0240*/  MOV R6, RZ ;  /* 0x000000ff00067202 */ /* 0x000fe20000000f00 */
[----:B------:R-:W-:Y:S01]  /*0250*/  IMAD.MOV.U32 R7, RZ, RZ, R5 ;  /* 0x000000ffff077224 */ /* 0x000fe200078e0005 */
[----:B------:R-:W-:Y:S01]  /*0260*/  @!P0 MOV R7, R9 ;  /* 0x0000000900078202 */ /* 0x000fe20000000f00 */
[----:B------:R-:W-:-:S03]  /*0270*/  @!P0 IMAD.WIDE.U32 R10, R11, 0x8, R14 ;  /* 0x000000080b0a8825 */ /* 0x000fc600078e000e */
[----:B------:R1:W5:Y:S01]  /*0280*/  @!P1 LDG.E R6, desc[UR4][R16.64+0x4] ;  /* 0x0000040410069981 */ /* 0x000362000c1e1900 */
[----:B------:R-:W-:Y:S01]  /*0290*/  ISETP.GE.AND P1, PT, R7, R4, PT ;  /* 0x000000040700720c */ /* 0x000fe20003f26270 */
[----:B------:R-:W-:Y:S01]  /*02a0*/  BSSY B0, `(.L_x_7979) ;  /* 0x0000013000007945 */ /* 0x000fe20003800000 */
[-C--:B0-----:R-:W-:Y:S02]  /*02b0*/  MOV R14, R2.reuse ;  /* 0x00000002000e7202 */ /* 0x081fe40000000f00 */
[C---:B--2---:R-:W-:Y:S02]  /*02c0*/  LOP3.LUT R9, R3.reuse, 0x80000000, R20, 0xb8, !PT ;  /* 0x8000000003097812 */ /* 0x044fe400078eb814 */
[----:B---3--:R-:W-:Y:S02]  /*02d0*/  LOP3.LUT R15, R3, 0x80000000, R8, 0xb8, !PT ;  /* 0x80000000030f7812 */ /* 0x008fe400078eb808 */
[----:B------:R-:W-:-:S05]  /*02e0*/  MOV R8, R2 ;  /* 0x0000000200087202 */ /* 0x000fca0000000f00 */
[----:B------:R1:W-:Y:S01]  /*02f0*/  @!P0 STG.E.64 desc[UR4][R10.64], R8 ;  /* 0x000000080a008986 */ /* 0x0003e2000c101b04 */
[----:B----4-:R-:W-:Y:S01]  /*0300*/  LOP3.LUT R13, R3, 0x80000000, R12, 0xb8, !PT ;  /* 0x80000000030d7812 */ /* 0x010fe200078eb80c */
[----:B------:R-:W-:Y:S01]  /*0310*/  IMAD.MOV.U32 R12, RZ, RZ, R2 ;  /* 0x000000ffff0c7224 */ /* 0x000fe200078e0002 */
[----:B------:R-:W-:Y:S06]  /*0320*/  @P1 BRA `(.L_x_7980) ;  /* 0x0000000000281947 */ /* 0x000fec0003800000 */
[----:B-1----:R-:W0:Y:S01]  /*0330*/  LDC.64 R10, c[0x0][0x228] ;  /* 0x00008a00ff0a7b82 */ /* 0x002e220000000a00 */
        /* <DEDUP_REMOVED lines=9> */
.L_x_7980:
[----:B------:R-:W-:Y:S05]  /*03d0*/  BSYNC B0 ;  /* 0x0000000000007941 */ /* 0x000fea0003800000 */
.L_x_7979:
[----:B------:R-:W-:-:S13]  /*03e0*/  ISETP.GE.AND P0, PT, R7, R4, PT ;  /* 0x000000040700720c */ /* 0x000fda0003f06270 */
[----:B------:R-:W-:Y:S05]  /*03f0*/  @P0 EXIT ;  /* 0x000000000000094d */ /* 0x000fea0003800000 */
[----:B------:R-:W2:Y:S01]  /*0400*/  LDC.64 R4, c[0x0][0x228] ;  /* 0x00008a00ff047b82 */ /* 0x000ea20000000a00 */
[----:B------:R-:W-:Y:S01]  /*0410*/  IMAD R7, R0, 0x200, R7 ;  /* 0x0000020000077824 */ /* 0x000fe200078e0207 */
[----:B-----5:R-:W-:-:S03]  /*0420*/  LOP3.LUT R3, R3, 0x80000000, R6, 0xb8, !PT ;  /* 0x8000000003037812 */ /* 0x020fc600078eb806 */
[----:B--2---:R-:W-:-:S05]  /*0430*/  IMAD.WIDE.U32 R4, R7, 0x8, R4 ;  /* 0x0000000807047825 */ /* 0x004fca00078e0004 */
[----:B------:R-:W-:Y:S01]  /*0440*/  STG.E.64 desc[UR4][R4.64], R2 ;  /* 0x0000000204007986 */ /* 0x000fe2000c101b04 */
[----:B------:R-:W-:Y:S05]  /*0450*/  EXIT ;  /* 0x000000000000794d */ /* 0x000fea0003800000 */
.L_x_7981:
        /* <DEDUP_REMOVED lines=10> */
.L_x_8089:


//--------------------- .text._ZN2at6native29vectorized_elementwise_kernelILi2ENS0_13AUnaryFunctorIdddZZZNS0_20copysign_kernel_cudaERNS_18TensorIteratorBaseEENKUlvE_clEvENKUlvE_clEvEUlddE_EESt5arrayIPcLm2EEEEviT0_T1_ --------------------------
	.section	.text._ZN2at6native29vectorized_elementwise_kernelILi2ENS0_13AUnaryFunctorIdddZZZNS0_20copysign_kernel_cudaERNS_18TensorIteratorBaseEENKUlvE_clEvENKUlvE_clEvEUlddE_EESt5arrayIPcLm2EEEEviT0_T1_,"ax",@progbits
	.align	128
        .global         _ZN2at6native29vectorized_elementwise_kernelILi2ENS0_13AUnaryFunctorIdddZZZNS0_20copysign_kernel_cudaERNS_18TensorIteratorBaseEENKUlvE_clEvENKUlvE_clEvEUlddE_EESt5arrayIPcLm2EEEEviT0_T1_
        .type           _ZN2at6native29vectorized_elementwise_kernelILi2ENS0_13AUnaryFunctorIdddZZZNS0_20copysign_kernel_cudaERNS_18TensorIteratorBaseEENKUlvE_clEvENKUlvE_clEvEUlddE_EESt5arrayIPcLm2EEEEviT0_T1_,@function
        .size           _ZN2at6native29vectorized_elementwise_kernelILi2ENS0_13AUnaryFunctorIdddZZZNS0_20copysign_kernel_cudaERNS_18TensorIteratorBaseEENKUlvE_clEvENKUlvE_clEvEUlddE_EESt5arrayIPcLm2EEEEviT0_T1_,(.L_x_8090 - _ZN2at6native29vectorized_elementwise_kernelILi2ENS0_13AUnaryFunctorIdddZZZNS0_20copysign_kernel_cudaERNS_18TensorIteratorBaseEENKUlvE_clEvENKUlvE_clEvEUlddE_EESt5arrayIPcLm2EEEEviT0_T1_)
        .other          _ZN2at6native29vectorized_elementwise_kernelILi2ENS0_13AUnaryFunctorIdddZZZNS0_20copysign_kernel_cudaERNS_18TensorIteratorBaseEENKUlvE_clEvENKUlvE_clEvEUlddE_EESt5arrayIPcLm2EEEEviT0_T1_,@"STO_CUDA_ENTRY STV_DEFAULT"
_ZN2at6native29vectorized_elementwise_kernelILi2ENS0_13AUnaryFunctorIdddZZZNS0_20copysign_kernel_cudaERNS_18TensorIteratorBaseEENKUlvE_clEvENKUlvE_clEvEUlddE_EESt5arrayIPcLm2EEEEviT0_T1_:
.text._ZN2at6native29vectorized_elementwise_kernelILi2ENS0_13AUnaryFunctorIdddZZZNS0_20copysign_kernel_cudaERNS_18TensorIteratorBaseEENKUlvE_clEvENKUlvE_clEvEUlddE_EESt5arrayIPcLm2EEEEviT0_T1_:
        /* <DEDUP_REMOVED lines=13> */
[----:B------:R-:W0:Y:S02]  /*00d0*/  LDC.64 R2, c[0x0][0x220] ;  /* 0x00008800ff027b82 */ /* 0x000e240000000a00 */
[----:B------:R-:W0:Y:S04]  /*00e0*/  LDG.E.128 R4, desc[UR4][R24.64] ;  /* 0x0000000418047981 */ /* 0x000e28000c1e1d00 */
[----:B------:R-:W3:Y:S04]  /*00f0*/  LDG.E.128 R8, desc[UR4][R24.64+0x800] ;  /* 0x0008000418087981 */ /* 0x000ee8000c1e1d00 */
[----:B------:R-:W4:Y:S04]  /*0100*/  LDG.E.128 R12, desc[UR4][R24.64+0x1000] ;  /* 0x00100004180c7981 */ /* 0x000f28000c1e1d00 */
[----:B------:R-:W5:Y:S01]  /*0110*/  LDG.E.128 R16, desc[UR4][R24.64+0x1800] ;  /* 0x0018000418107981 */ /* 0x000f62000c1e1d00 */
[C---:B0-----:R-:W-:Y:S01]  /*0120*/  LOP3.LUT R23, R3.reuse, 0x80000000, R7, 0xb8, !PT ;  /* 0x8000000003177812 */ /* 0x041fe200078eb807 */
[----:B--2---:R-:W-:Y:S01]  /*0130*/  IMAD.WIDE.U32 R6, R0, 0x8, R26 ;  /* 0x0000000800067825 */ /* 0x004fe200078e001a */
[----:B------:R-:W-:-:S02]  /*0140*/  LOP3.LUT R5, R3, 0x80000000, R5, 0xb8, !PT ;  /* 0x8000000003057812 */ /* 0x000fc400078eb805 */
[C---:B---3--:R-:W-:Y:S01]  /*0150*/  LOP3.LUT R11, R3.reuse, 0x80000000, R11, 0xb8, !PT ;  /* 0x80000000030b7812 */ /* 0x048fe200078eb80b */
[----:B------:R-:W-:Y:S01]  /*0160*/  IMAD.MOV.U32 R4, RZ, RZ, R2 ;  /* 0x000000ffff047224 */ /* 0x000fe200078e0002 */
[C---:B------:R-:W-:Y:S01]  /*0170*/  LOP3.LUT R9, R3.reuse, 0x80000000, R9, 0xb8, !PT ;  /* 0x8000000003097812 */ /* 0x040fe200078eb809 */
[----:B------:R-:W-:Y:S01]  /*0180*/  IMAD.WIDE R20, R20, 0x10, R6 ;  /* 0x0000001014147825 */ /* 0x000fe200078e0206 */
[----:B------:R-:W-:Y:S02]  /*0190*/  MOV R7, R23 ;  /* 0x0000001700077202 */ /* 0x000fe40000000f00 */
[C---:B----4-:R-:W-:Y:S01]  /*01a0*/  LOP3.LUT R15, R3.reuse, 0x80000000, R15, 0xb8, !PT ;  /* 0x80000000030f7812 */ /* 0x050fe200078eb80f */
[----:B------:R-:W-:Y:S01]  /*01b0*/  IMAD.MOV.U32 R6, RZ, RZ, R2 ;  /* 0x000000ffff067224 */ /* 0x000fe200078e0002 */
[C---:B------:R-:W-:Y:S02]  /*01c0*/  LOP3.LUT R13, R3.reuse, 0x80000000, R13, 0xb8, !PT ;  /* 0x80000000030d7812 */ /* 0x040fe400078eb80d */
[----:B-----5:R-:W-:-:S02]  /*01d0*/  LOP3.LUT R19, R3, 0x80000000, R19, 0xb8, !PT ;  /* 0x8000000003137812 */ /* 0x020fc400078eb813 */
[----:B------:R0:W-:Y:S01]  /*01e0*/  STG.E.128 desc[UR4][R20.64], R4 ;  /* 0x0000000414007986 */ /* 0x0001e2000c101d04 */
[----:B------:R-:W-:Y:S01]  /*01f0*/  LOP3.LUT R3, R3, 0x80000000, R17, 0xb8, !PT ;  /* 0x8000000003037812 */ /* 0x000fe200078eb811 */
[----:B0-----:R-:W-:Y:S01]  /*0200*/  IMAD.MOV.U32 R7, RZ, RZ, R11 ;  /* 0x000000ffff077224 */ /* 0x001fe200078e000b */
[----:B------:R-:W-:-:S05]  /*0210*/  MOV R5, R9 ;  /* 0x0000000900057202 */ /* 0x000fca0000000f00 */
[----:B------:R0:W-:Y:S02]  /*0220*/  STG.E.128 desc[UR4][R20.64+0x800], R4 ;  /* 0x0008000414007986 */ /* 0x0001e4000c101d04 */
[----:B0-----:R-:W-:Y:S02]  /*0230*/  IMAD.MOV.U32 R7, RZ, RZ, R15 ;  /* 0x000000ffff077224 */ /* 0x001fe400078e000f */
[----:B------:R-:W-:-:S05]  /*0240*/  IMAD.MOV.U32 R5, RZ, RZ, R13 ;  /* 0x000000ffff057224 */ /* 0x000fca00078e000d */
[----:B------:R0:W-:Y:S02]  /*0250*/  STG.E.128 desc[UR4][R20.64+0x1000], R4 ;  /* 0x0010000414007986 */ /* 0x0001e4000c101d04 */
[----:B0-----:R-:W-:Y:S01]  /*0260*/  MOV R7, R19 ;  /* 0x0000001300077202 */ /* 0x001fe20000000f00 */
[----:B------:R-:W-:-:S05]  /*0270*/  IMAD.MOV.U32 R5, RZ, RZ, R3 ;  /* 0x000000ffff057224 */ /* 0x000fca00078e0003 */
[----:B------:R-:W-:Y:S01]  /*0280*/  STG.E.128 desc[UR4][R20.64+0x1800], R4 ;  /* 0x0018000414007986 */ /* 0x000fe2000c101d04 */
[----:B------:R-:W-:Y:S05]  /*0290*/  EXIT ;  /* 0x000000000000794d */ /* 0x000fea0003800000 */
.L_x_7982:
        /* <DEDUP_REMOVED lines=12> */
[C---:B------:R-:W-:Y:S01]  /*0360*/  @!P5 IMAD.IADD R29, R0.reuse, 0x1, R27 ;  /* 0x00000001001dd824 */ /* 0x040fe200078e021b */
[----:B------:R-:W-:Y:S01]  /*0370*/  @!P0 IADD3 R20, R0, R17, RZ ;  /* 0x0000001100148210 */ /* 0x000fe20007ffe0ff */
[----:B------:R-:W-:Y:S01]  /*0380*/  @!P5 VIADD R27, R27, 0x80 ;  /* 0x000000801b1bd836 */ /* 0x000fe20000000000 */
[----:B------:R-:W2:Y:S04]  /*0390*/  @!P5 LDC.64 R12, c[0x0][0x230] ;  /* 0x00008c00ff0cdb82 */ /* 0x000ea80000000a00 */
[----:B------:R-:W-:Y:S01]  /*03a0*/  ISETP.GE.AND P4, PT, R27, R16, PT ;  /* 0x000000101b00720c */ /* 0x000fe20003f86270 */
[----:B-1----:R-:W-:-:S05]  /*03b0*/  @!P6 IMAD.WIDE.U32 R2, R5, 0x8, R2 ;  /* 0x000000080502e825 */ /* 0x002fca00078e0002 */
[----:B------:R1:W3:Y:S07]  /*03c0*/  @!P6 LDG.E R18, desc[UR4][R2.64+0x4] ;  /* 0x000004040212e981 */ /* 0x0002ee000c1e1900 */
[----:B------:R-:W-:Y:S01]  /*03d0*/  @!P4 IADD3 R25, R0, R27, RZ ;  /* 0x0000001b0019c210 */ /* 0x000fe20007ffe0ff */
[----:B------:R-:W-:Y:S01]  /*03e0*/  @!P4 VIADD R27, R27, 0x80 ;  /* 0x000000801b1bc836 */ /* 0x000fe20000000000 */
[----:B-1----:R-:W1:Y:S04]  /*03f0*/  @!P4 LDC.64 R2, c[0x0][0x230] ;  /* 0x00008c00ff02cb82 */ /* 0x002e680000000a00 */
        /* <DEDUP_REMOVED lines=10> */
[----:B------:R-:W2:Y:S01]  /*04a0*/  @!P1 LDC.64 R8, c[0x0][0x230] ;  /* 0x00008c00ff089b82 */ /* 0x000ea20000000a00 */
[----:B------:R-:W-:-:S05]  /*04b0*/  @!P1 VIADD R27, R27, 0x80 ;  /* 0x000000801b1b9836 */ /* 0x000fca0000000000 */
[----:B------:R-:W-:Y:S01]  /*04c0*/  ISETP.GE.AND P6, PT, R27, R16, PT ;  /* 0x000000101b00720c */ /* 0x000fe20003fc6270 */
[----:B0-----:R-:W-:-:S04]  /*04d0*/  @!P0 IMAD.WIDE.U32 R14, R20, 0x8, R14 ;  /* 0x00000008140e8825 */ /* 0x001fc800078e000e */
[----:B------:R-:W-:-:S06]  /*04e0*/  IMAD.MOV.U32 R20, RZ, RZ, RZ ;  /* 0x000000ffff147224 */ /* 0x000fcc00078e00ff */
[----:B------:R0:W3:Y:S02]  /*04f0*/  @!P0 LDG.E R20, desc[UR4][R14.64+0x4] ;  /* 0x000004040e148981 */ /* 0x0000e4000c1e1900 */
[----:B------:R-:W5:Y:S01]  /*0500*/  @!P6 LDC.64 R10, c[0x0][0x230] ;  /* 0x00008c00ff0aeb82 */ /* 0x000f620000000a00 */
[----:B-1----:R-:W-:Y:S01]  /*0510*/  @!P4 IMAD.WIDE.U32 R2, R25, 0x8, R2 ;  /* 0x000000081902c825 */ /* 0x002fe200078e0002 */
[----:B------:R-:W-:Y:S01]  /*0520*/  @!P6 IADD3 R27, R0, R27, RZ ;  /* 0x0000001b001be210 */ /* 0x000fe20007ffe0ff */
[----:B------:R-:W-:Y:S02]  /*0530*/  HFMA2.MMA R25, -RZ, RZ, 0, 0 ;  /* 0x00000000ff197435 */ /* 0x000fe400000001ff */
[----:B----4-:R-:W-:Y:S01]  /*0540*/  @!P3 IMAD.WIDE.U32 R4, R19, 0x8, R4 ;  /* 0x000000081304b825 */ /* 0x010fe200078e0004 */
[----:B------:R-:W-:Y:S02]  /*0550*/  MOV R19, RZ ;  /* 0x000000ff00137202 */ /* 0x000fe40000000f00 */
[----:B0-----:R-:W0:Y:S01]  /*0560*/  @!P0 LDC.64 R14, c[0x0][0x228] ;  /* 0x00008a00ff0e8b82 */ /* 0x001e220000000a00 */
[----:B--2---:R-:W-:-:S04]  /*0570*/  @!P1 IMAD.WIDE.U32 R8, R23, 0x8, R8 ;  /* 0x0000000817089825 */ /* 0x004fc800078e0008 */
[----:B------:R-:W-:Y:S02]  /*0580*/  IMAD.MOV.U32 R24, RZ, RZ, RZ ;  /* 0x000000ffff187224 */ /* 0x000fe400078e00ff */
[----:B------:R-:W-:Y:S02]  /*0590*/  IMAD.MOV.U32 R26, RZ, RZ, RZ ;  /* 0x000000ffff1a7224 */ /* 0x000fe400078e00ff */
[----:B------:R-:W-:Y:S02]  /*05a0*/  IMAD.MOV.U32 R28, RZ, RZ, RZ ;  /* 0x000000ffff1c7224 */ /* 0x000fe400078e00ff */
[----:B------:R-:W-:Y:S02]  /*05b0*/  IMAD.MOV.U32 R23, RZ, RZ, RZ ;  /* 0x000000ffff177224 */ /* 0x000fe400078e00ff */
[----:B------:R-:W-:Y:S01]  /*05c0*/  @!P5 IMAD.WIDE.U32 R12, R29, 0x8, R12 ;  /* 0x000000081d0cd825 */ /* 0x000fe200078e000c */
[----:B------:R-:W2:Y:S03]  /*05d0*/  @!P4 LDG.E R26, desc[UR4][R2.64+0x4] ;  /* 0x00000404021ac981 */ /* 0x000ea6000c1e1900 */
[----:B-----5:R-:W-:Y:S01]  /*05e0*/  @!P2 IMAD.WIDE.U32 R6, R21, 0x8, R6 ;  /* 0x000000081506a825 */ /* 0x020fe200078e0006 */
[----:B------:R1:W4:Y:S03]  /*05f0*/  @!P5 LDG.E R24, desc[UR4][R12.64+0x4] ;  /* 0x000004040c18d981 */ /* 0x000326000c1e1900 */
[----:B------:R-:W-:Y:S01]  /*0600*/  @!P6 IMAD.WIDE.U32 R10, R27, 0x8, R10 ;  /* 0x000000081b0ae825 */ /* 0x000fe200078e000a */
[----:B------:R5:W4:Y:S04]  /*0610*/  @!P3 LDG.E R28, desc[UR4][R4.64+0x4] ;  /* 0x00000404041cb981 */ /* 0x000b28000c1e1900 */
[----:B------:R5:W4:Y:S01]  /*0620*/  @!P2 LDG.E R19, desc[UR4][R6.64+0x4] ;  /* 0x000004040613a981 */ /* 0x000b22000c1e1900 */
[----:B-1----:R-:W1:Y:S03]  /*0630*/  LDC.64 R12, c[0x0][0x220] ;  /* 0x00008800ff0c7b82 */ /* 0x002e660000000a00 */
[----:B------:R5:W4:Y:S04]  /*0640*/  @!P1 LDG.E R23, desc[UR4][R8.64+0x4] ;  /* 0x0000040408179981 */ /* 0x000b28000c1e1900 */
[----:B------:R-:W4:Y:S01]  /*0650*/  @!P6 LDG.E R25, desc[UR4][R10.64+0x4] ;  /* 0x000004040a19e981 */ /* 0x000f22000c1e1900 */
[----:B------:R-:W-:-:S02]  /*0660*/  @!P0 IMAD.IADD R27, R0, 0x1, R17 ;  /* 0x00000001001b8824 */ /* 0x000fc400078e0211 */
[----:B------:R-:W-:Y:S02]  /*0670*/  @!P0 IMAD.MOV.U32 R17, RZ, RZ, R22 ;  /* 0x000000ffff118224 */ /* 0x000fe400078e0016 */
[----:B0-----:R-:W-:Y:S01]  /*0680*/  @!P0 IMAD.WIDE.U32 R14, R27, 0x8, R14 ;  /* 0x000000081b0e8825 */ /* 0x001fe200078e000e */
[----:B------:R-:W-:Y:S04]  /*0690*/  BSSY B0, `(.L_x_7983) ;  /* 0x000003d000007945 */ /* 0x000fe80003800000 */
[----:B------:R-:W-:Y:S01]  /*06a0*/  BSSY B1, `(.L_x_7984) ;  /* 0x0000035000017945 */ /* 0x000fe20003800000 */
[-C--:B-1----:R-:W-:Y:S01]  /*06b0*/  MOV R2, R12.reuse ;  /* 0x0000000c00027202 */ /* 0x082fe20000000f00 */
[--C-:B-----5:R-:W-:Y:S01]  /*06c0*/  IMAD.MOV.U32 R4, RZ, RZ, R12.reuse ;  /* 0x000000ffff047224 */ /* 0x120fe200078e000c */
[----:B------:R-:W-:Y:S01]  /*06d0*/  MOV R6, R12 ;  /* 0x0000000c00067202 */ /* 0x000fe20000000f00 */
[----:B------:R-:W-:Y:S01]  /*06e0*/  IMAD.MOV.U32 R8, RZ, RZ, R12 ;  /* 0x000000ffff087224 */ /* 0x000fe200078e000c */
[----:B---3--:R-:W-:-:S02]  /*06f0*/  LOP3.LUT R3, R13, 0x80000000, R18, 0xb8, !PT ;  /* 0x800000000d037812 */ /* 0x008fc400078eb812 */
[----:B------:R-:W-:Y:S02]  /*0700*/  LOP3.LUT R21, R13, 0x80000000, R20, 0xb8, !PT ;  /* 0x800000000d157812 */ /* 0x000fe400078eb814 */
[----:B------:R-:W-:-:S05]  /*0710*/  MOV R20, R12 ;  /* 0x0000000c00147202 */ /* 0x000fca0000000f00 */
[----:B------:R0:W-:Y:S01]  /*0720*/  @!P0 STG.E.64 desc[UR4][R14.64], R20 ;  /* 0x000000140e008986 */ /* 0x0001e2000c101b04 */
[----:B------:R-:W-:Y:S02]  /*0730*/  ISETP.GE.AND P0, PT, R17, R16, PT ;  /* 0x000000101100720c */ /* 0x000fe40003f06270 */
[C---:B--2---:R-:W-:Y:S02]  /*0740*/  LOP3.LUT R27, R13.reuse, 0x80000000, R26, 0xb8, !PT ;  /* 0x800000000d1b7812 */ /* 0x044fe400078eb81a */
[----:B------:R-:W-:Y:S02]  /*0750*/  MOV R26, R12 ;  /* 0x0000000c001a7202 */ /* 0x000fe40000000f00 */
[C---:B----4-:R-:W-:Y:S02]  /*0760*/  LOP3.LUT R5, R13.reuse, 0x80000000, R24, 0xb8, !PT ;  /* 0x800000000d057812 */ /* 0x050fe400078eb818 */
[C---:B------:R-:W-:Y:S01]  /*0770*/  LOP3.LUT R29, R13.reuse, 0x80000000, R28, 0xb8, !PT ;  /* 0x800000000d1d7812 */ /* 0x040fe200078eb81c */
[----:B------:R-:W-:Y:S01]  /*0780*/  IMAD.MOV.U32 R28, RZ, RZ, R12 ;  /* 0x000000ffff1c7224 */ /* 0x000fe200078e000c */
[----:B------:R-:W-:-:S02]  /*0790*/  LOP3.LUT R7, R13, 0x80000000, R19, 0xb8, !PT ;  /* 0x800000000d077812 */ /* 0x000fc400078eb813 */
[C---:B------:R-:W-:Y:S02]  /*07a0*/  LOP3.LUT R9, R13.reuse, 0x80000000, R23, 0xb8, !PT ;  /* 0x800000000d097812 */ /* 0x040fe400078eb817 */
        /* <DEDUP_REMOVED lines=14> */
.L_x_7985:
[----:B------:R-:W-:-:S13]  /*0890*/  ISETP.GE.AND P0, PT, R17, R16, PT ;  /* 0x000000101100720c */ /* 0x000fda0003f06270 */
[----:B------:R-:W-:Y:S05]  /*08a0*/  @P0 BRA `(.L_x_7987) ;  /* 0x0000000000300947 */ /* 0x000fea0003800000 */
[----:B0-----:R-:W0:Y:S01]  /*08b0*/  LDC.64 R2, c[0x0][0x228] ;  /* 0x00008a00ff027b82 */ /* 0x001e220000000a00 */
[----:B------:R-:W-:Y:S01]  /*08c0*/  IADD3 R5, R0, R17, RZ ;  /* 0x0000001100057210 */ /* 0x000fe20007ffe0ff */
[----:B------:R-:W-:-:S04]  /*08d0*/  VIADD R17, R17, 0x80 ;  /* 0x0000008011117836 */ /* 0x000fc80000000000 */
[----:B0-----:R-:W-:-:S05]  /*08e0*/  IMAD.WIDE.U32 R2, R5, 0x8, R2 ;  /* 0x0000000805027825 */ /* 0x001fca00078e0002 */
[----:B------:R1:W-:Y:S02]  /*08f0*/  STG.E.64 desc[UR4][R2.64], R26 ;  /* 0x0000001a02007986 */ /* 0x0003e4000c101b04 */
.L_x_7986:
[----:B------:R-:W-:-:S13]  /*0900*/  ISETP.GE.AND P0, PT, R17, R16, PT ;  /* 0x000000101100720c */ /* 0x000fda0003f06270 */
[----:B------:R-:W-:Y:S05]  /*0910*/  @P0 BRA `(.L_x_7988) ;  /* 0x0000000000340947 */ /* 0x000fea0003800000 */
[----:B01----:R-:W0:Y:S01]  /*0920*/  LDC.64 R2, c[0x0][0x228] ;  /* 0x00008a00ff027b82 */ /* 0x003e220000000a00 */
[----:B------:R-:W-:Y:S01]  /*0930*/  IADD3 R5, R0, R17, RZ ;  /* 0x0000001100057210 */ /* 0x000fe20007ffe0ff */
[----:B------:R-:W-:-:S04]  /*0940*/  VIADD R17, R17, 0x80 ;  /* 0x0000008011117836 */ /* 0x000fc80000000000 */
[----:B0-----:R-:W-:-:S05]  /*0950*/  IMAD.WIDE.U32 R2, R5, 0x8, R2 ;  /* 0x0000000805027825 */ /* 0x001fca00078e0002 */
[----:B------:R1:W-:Y:S02]  /*0960*/  STG.E.64 desc[UR4][R2.64], R28 ;  /* 0x0000001c02007986 */ /* 0x0003e4000c101b04 */
.L_x_7987:
        /* <DEDUP_REMOVED lines=8> */
.L_x_7988:
[----:B------:R-:W-:Y:S05]  /*09f0*/  BSYNC B1 ;  /* 0x0000000000017941 */ /* 0x000fea0003800000 */
.L_x_7984:
[----:B------:R-:W-:-:S13]  /*0a00*/  ISETP.GE.AND P0, PT, R17, R16, PT ;  /* 0x000000101100720c */ /* 0x000fda0003f06270 */
[----:B012---:R-:W0:Y:S01]  /*0a10*/  @!P0 LDC.64 R2, c[0x0][0x228] ;  /* 0x00008a00ff028b82 */ /* 0x007e220000000a00 */
[----:B------:R-:W-:Y:S01]  /*0a20*/  @!P0 IADD3 R5, R0, R17, RZ ;  /* 0x0000001100058210 */ /* 0x000fe20007ffe0ff */
[----:B------:R-:W-:-:S04]  /*0a30*/  @!P0 VIADD R17, R17, 0x80 ;  /* 0x0000008011118836 */ /* 0x000fc80000000000 */
[----:B0-----:R-:W-:-:S05]  /*0a40*/  @!P0 IMAD.WIDE.U32 R2, R5, 0x8, R2 ;  /* 0x0000000805028825 */ /* 0x001fca00078e0002 */
[----:B------:R2:W-:Y:S02]  /*0a50*/  @!P0 STG.E.64 desc[UR4][R2.64], R8 ;  /* 0x0000000802008986 */ /* 0x0005e4000c101b04 */
.L_x_7989:
[----:B------:R-:W-:Y:S05]  /*0a60*/  BSYNC B0 ;  /* 0x0000000000007941 */ /* 0x000fea0003800000 */
.L_x_7983:
[----:B------:R-:W-:Y:S05]  /*0a70*/  WARPSYNC.ALL ;  /* 0x0000000000007948 */ /* 0x000fea0003800000 */
[----:B------:R-:W-:-:S13]  /*0a80*/  ISETP.GE.AND P0, PT, R17, R16, PT ;  /* 0x000000101100720c */ /* 0x000fda0003f06270 */
[----:B------:R-:W-:Y:S05]  /*0a90*/  @P0 EXIT ;  /* 0x000000000000094d */ /* 0x000fea0003800000 */
[----:B012---:R-:W0:Y:S01]  /*0aa0*/  LDC.64 R2, c[0x0][0x228] ;  /* 0x00008a00ff027b82 */ /* 0x007e220000000a00 */
[----:B------:R-:W-:-:S05]  /*0ab0*/  IADD3 R17, R0, R17, RZ ;  /* 0x0000001100117210 */ /* 0x000fca0007ffe0ff */
[----:B0-----:R-:W-:-:S05]  /*0ac0*/  IMAD.WIDE.U32 R2, R17, 0x8, R2 ;  /* 0x0000000811027825 */ /* 0x001fca00078e0002 */
[----:B------:R-:W-:Y:S01]  /*0ad0*/  STG.E.64 desc[UR4][R2.64], R12 ;  /* 0x0000000c02007986 */ /* 0x000fe2000c101b04 */
[----:B------:R-:W-:Y:S05]  /*0ae0*/  EXIT ;  /* 0x000000000000794d */ /* 0x000fea0003800000 */
.L_x_7990:
        /* <DEDUP_REMOVED lines=9> */
.L_x_8090:


//--------------------- .text._ZN2at6native29vectorized_elementwise_kernelILi4ENS0_13AUnaryFunctorIdddZZZNS0_20copysign_kernel_cudaERNS_18TensorIteratorBaseEENKUlvE_clEvENKUlvE_clEvEUlddE_EESt5arrayIPcLm2EEEEviT0_T1_ --------------------------
	.section	.text._ZN2at6native29vectorized_elementwise_kernelILi4ENS0_13AUnaryFunctorIdddZZZNS0_20copysign_kernel_cudaERNS_18TensorIteratorBaseEENKUlvE_clEvENKUlvE_clEvEUlddE_EESt5arrayIPcLm2EEEEviT0_T1_,"ax",@progbits
	.align	128
        .global         _ZN2at6native29vectorized_elementwise_kernelILi4ENS0_13AUnaryFunctorIdddZZZNS0_20copysign_kernel_cudaERNS_18TensorIteratorBaseEENKUlvE_clEvENKUlvE_clEvEUlddE_EESt5arrayIPcLm2EEEEviT0_T1_
        .type           _ZN2at6native29vectorized_elementwise_kernelILi4ENS0_13AUnaryFunctorIdddZZZNS0_20copysign_kernel_cudaERNS_18TensorIteratorBaseEENKUlvE_clEvENKUlvE_clEvEUlddE_EESt5arrayIPcLm2EEEEviT0_T1_,@function
        .size           _ZN2at6native29vectorized_elementwise_kernelILi4ENS0_13AUnaryFunctorIdddZZZNS0_20copysign_kernel_cudaERNS_18TensorIteratorBaseEENKUlvE_clEvENKUlvE_clEvEUlddE_EESt5arrayIPcLm2EEEEviT0_T1_,(.L_x_8091 - _ZN2at6native29vectorized_elementwise_kernelILi4ENS0_13AUnaryFunctorIdddZZZNS0_20copysign_kernel_cudaERNS_18TensorIteratorBaseEENKUlvE_clEvENKUlvE_clEvEUlddE_EESt5arrayIPcLm2EEEEviT0_T1_)
        .other          _ZN2at6native29vectorized_elementwise_kernelILi4ENS0_13AUnaryFunctorIdddZZZNS0_20copysign_kernel_cudaERNS_18TensorIteratorBaseEENKUlvE_clEvENKUlvE_clEvEUlddE_EESt5arrayIPcLm2EEEEviT0_T1_,@"STO_CUDA_ENTRY STV_DEFAULT"
_ZN2at6native29vectorized_elementwise_kernelILi4ENS0_13AUnaryFunctorIdddZZZNS0_20copysign_kernel_cudaERNS_18TensorIteratorBaseEENKUlvE_clEvENKUlvE_clEvEUlddE_EESt5arrayIPcLm2EEEEviT0_T1_:
.text._ZN2at6native29vectorized_elementwise_kernelILi4ENS0_13AUnaryFunctorIdddZZZNS0_20copysign_kernel_cudaERNS_18TensorIteratorBaseEENKUlvE_clEvENKUlvE_clEvEUlddE_EESt5arrayIPcLm2EEEEviT0_T1_:
        /* <DEDUP_REMOVED lines=42> */
.L_x_7991:
        /* <DEDUP_REMOVED lines=95> */
.L_x_7994:
[----:B------:R-:W-:-:S13]  /*0890*/  ISETP.GE.AND P0, PT, R17, R16, PT ;  /* 0x000000101100720c */ /* 0x000fda0003f06270 */
[----:B------:R-:W-:Y:S05]  /*08a0*/  @P0 BRA `(.L_x_7996) ;  /* 0x0000000000300947 */ /* 0x000fea0003800000 */
[----:B0-----:R-:W0:Y:S01]  /*08b0*/  LDC.64 R2, c[0x0][0x228] ;  /* 0x00008a00ff027b82 */ /* 0x001e220000000a00 */
[----:B------:R-:W-:Y:S01]  /*08c0*/  IADD3 R5, R0, R17, RZ ;  /* 0x0000001100057210 */ /* 0x000fe20007ffe0ff */
[----:B------:R-:W-:-:S04]  /*08d0*/  VIADD R17, R17, 0x80 ;  /* 0x0000008011117836 */ /* 0x000fc80000000000 */
[----:B0-----:R-:W-:-:S05]  /*08e0*/  IMAD.WIDE.U32 R2, R5, 0x8, R2 ;  /* 0x0000000805027825 */ /* 0x001fca00078e0002 */
[----:B------:R1:W-:Y:S02]  /*08f0*/  STG.E.64 desc[UR4][R2.64], R26 ;  /* 0x0000001a02007986 */ /* 0x0003e4000c101b04 */
.L_x_7995:
[----:B------:R-:W-:-:S13]  /*0900*/  ISETP.GE.AND P0, PT, R17, R16, PT ;  /* 0x000000101100720c */ /* 0x000fda0003f06270 */
[----:B------:R-:W-:Y:S05]  /*0910*/  @P0 BRA `(.L_x_7997) ;  /* 0x0000000000340947 */ /* 0x000fea0003800000 */
[----:B01----:R-:W0:Y:S01]  /*0920*/  LDC.64 R2, c[0x0][0x228] ;  /* 0x00008a00ff027b82 */ /* 0x003e220000000a00 */
[----:B------:R-:W-:Y:S01]  /*0930*/  IADD3 R5, R0, R17, RZ ;  /* 0x0000001100057210 */ /* 0x000fe20007ffe0ff */
[----:B------:R-:W-:-:S04]  /*0940*/  VIADD R17, R17, 0x80 ;  /* 0x0000008011117836 */ /* 0x000fc80000000000 */
[----:B0-----:R-:W-:-:S05]  /*0950*/  IMAD.WIDE.U32 R2, R5, 0x8, R2 ;  /* 0x0000000805027825 */ /* 0x001fca00078e0002 */
[----:B------:R1:W-:Y:S02]  /*0960*/  STG.E.64 desc[UR4][R2.64], R28 ;  /* 0x0000001c02007986 */ /* 0x0003e4000c101b04 */
.L_x_7996:
        /* <DEDUP_REMOVED lines=8> */
.L_x_7997:
[----:B------:R-:W-:Y:S05]  /*09f0*/  BSYNC B1 ;  /* 0x0000000000017941 */ /* 0x000fea0003800000 */
.L_x_7993:
[----:B------:R-:W-:-:S13]  /*0a00*/  ISETP.GE.AND P0, PT, R17, R16, PT ;  /* 0x000000101100720c */ /* 0x000fda0003f06270 */
[----:B012---:R-:W0:Y:S01]  /*0a10*/  @!P0 LDC.64 R2, c[0x0][0x228] ;  /* 0x00008a00ff028b82 */ /* 0x007e220000000a00 */
[----:B------:R-:W-:Y:S01]  /*0a20*/  @!P0 IADD3 R5, R0, R17, RZ ;  /* 0x0000001100058210 */ /* 0x000fe20007ffe0ff */
[----:B------:R-:W-:-:S04]  /*0a30*/  @!P0 VIADD R17, R17, 0x80 ;  /* 0x0000008011118836 */ /* 0x000fc80000000000 */
[----:B0-----:R-:W-:-:S05]  /*0a40*/  @!P0 IMAD.WIDE.U32 R2, R5, 0x8, R2 ;  /* 0x0000000805028825 */ /* 0x001fca00078e0002 */
[----:B------:R2:W-:Y:S02]  /*0a50*/  @!P0 STG.E.64 desc[UR4][R2.64], R8 ;  /* 0x0000000802008986 */ /* 0x0005e4000c101b04 */
.L_x_7998:
[----:B------:R-:W-:Y:S05]  /*0a60*/  BSYNC B0 ;  /* 0x0000000000007941 */ /* 0x000fea0003800000 */
.L_x_7992:
        /* <DEDUP_REMOVED lines=8> */
.L_x_7999:
        /* <DEDUP_REMOVED lines=9> */
.L_x_8091:


//--------------------- .text._ZN2at6native29vectorized_elementwise_kernelILi8ENS0_13AUnaryFunctorIdddZZZNS0_20copysign_kernel_cudaERNS_18TensorIteratorBaseEENKUlvE_clEvENKUlvE_clEvEUlddE_EESt5arrayIPcLm2EEEEviT0_T1_ --------------------------
	.section	.text._ZN2at6native29vectorized_elementwise_kernelILi8ENS0_13AUnaryFunctorIdddZZZNS0_20copysign_kernel_cudaERNS_18TensorIteratorBaseEENKUlvE_clEvENKUlvE_clEvEUlddE_EESt5arrayIPcLm2EEEEviT0_T1_,"ax",@progbits
	.align	128
        .global         _ZN2at6native29vectorized_elementwise_kernelILi8ENS0_13AUnaryFunctorIdddZZZNS0_20copysign_kernel_cudaERNS_18TensorIteratorBaseEENKUlvE_clEvENKUlvE_clEvEUlddE_EESt5arrayIPcLm2EEEEviT0_T1_
        .type           _ZN2at6native29vectorized_elementwise_kernelILi8ENS0_13AUnaryFunctorIdddZZZNS0_20copysign_kernel_cudaERNS_18TensorIteratorBaseEENKUlvE_clEvENKUlvE_clEvEUlddE_EESt5arrayIPcLm2EEEEviT0_T1_,@function
        .size           _ZN2at6native29vectorized_elementwise_kernelILi8ENS0_13AUnaryFunctorIdddZZZNS0_20copysign_kernel_cudaERNS_18TensorIteratorBaseEENKUlvE_clEvENKUlvE_clEvEUlddE_EESt5arrayIPcLm2EEEEviT0_T1_,(.L_x_8092 - _ZN2at6native29vectorized_elementwise_kernelILi8ENS0_13AUnaryFunctorIdddZZZNS0_20copysign_kernel_cudaERNS_18TensorIteratorBaseEENKUlvE_clEvENKUlvE_clEvEUlddE_EESt5arrayIPcLm2EEEEviT0_T1_)
        .other          _ZN2at6native29vectorized_elementwise_kernelILi8ENS0_13AUnaryFunctorIdddZZZNS0_20copysign_kernel_cudaERNS_18TensorIteratorBaseEENKUlvE_clEvENKUlvE_clEvEUlddE_EESt5arrayIPcLm2EEEEviT0_T1_,@"STO_CUDA_ENTRY STV_DEFAULT"
_ZN2at6native29vectorized_elementwise_kernelILi8ENS0_13AUnaryFunctorIdddZZZNS0_20copysign_kernel_cudaERNS_18TensorIteratorBaseEENKUlvE_clEvENKUlvE_clEvEUlddE_EESt5arrayIPcLm2EEEEviT0_T1_:
.text._ZN2at6native29vectorized_elementwise_kernelILi8ENS0_13AUnaryFunctorIdddZZZNS0_20copysign_kernel_cudaERNS_18TensorIteratorBaseEENKUlvE_clEvENKUlvE_clEvEUlddE_EESt5arrayIPcLm2EEEEviT0_T1_:
        /* <DEDUP_REMOVED lines=42> */
.L_x_8000:
        /* <DEDUP_REMOVED lines=95> */
.L_x_8003:
[----:B------:R-:W-:-:S13]  /*0890*/  ISETP.GE.AND P0, PT, R17, R16, PT ;  /* 0x000000101100720c */ /* 0x000fda0003f06270 */
[----:B------:R-:W-:Y:S05]  /*08a0*/  @P0 BRA `(.L_x_8005) ;  /* 0x0000000000300947 */ /* 0x000fea0003800000 */
[----:B0-----:R-:W0:Y:S01]  /*08b0*/  LDC.64 R2, c[0x0][0x228] ;  /* 0x00008a00ff027b82 */ /* 0x001e220000000a00 */
[----:B------:R-:W-:Y:S01]  /*08c0*/  IADD3 R5, R0, R17, RZ ;  /* 0x0000001100057210 */ /* 0x000fe20007ffe0ff */
[----:B------:R-:W-:-:S04]  /*08d0*/  VIADD R17, R17, 0x80 ;  /* 0x0000008011117836 */ /* 0x000fc80000000000 */
[----:B0-----:R-:W-:-:S05]  /*08e0*/  IMAD.WIDE.U32 R2, R5, 0x8, R2 ;  /* 0x0000000805027825 */ /* 0x001fca00078e0002 */
[----:B------:R1:W-:Y:S02]  /*08f0*/  STG.E.64 desc[UR4][R2.64], R26 ;  /* 0x0000001a02007986 */ /* 0x0003e4000c101b04 */
.L_x_8004:
[----:B------:R-:W-:-:S13]  /*0900*/  ISETP.GE.AND P0, PT, R17, R16, PT ;  /* 0x000000101100720c */ /* 0x000fda0003f06270 */
[----:B------:R-:W-:Y:S05]  /*0910*/  @P0 BRA `(.L_x_8006) ;  /* 0x0000000000340947 */ /* 0x000fea0003800000 */
[----:B01----:R-:W0:Y:S01]  /*0920*/  LDC.64 R2, c[0x0][0x228] ;  /* 0x00008a00ff027b82 */ /* 0x003e220000000a00 */
[----:B------:R-:W-:Y:S01]  /*0930*/  IADD3 R5, R0, R17, RZ ;  /* 0x0000001100057210 */ /* 0x000fe20007ffe0ff */
[----:B------:R-:W-:-:S04]  /*0940*/  VIADD R17, R17, 0x80 ;  /* 0x0000008011117836 */ /* 0x000fc80000000000 */
[----:B0-----:R-:W-:-:S05]  /*0950*/  IMAD.WIDE.U32 R2, R5, 0x8, R2 ;  /* 0x0000000805027825 */ /* 0x001fca00078e0002 */
[----:B------:R1:W-:Y:S02]  /*0960*/  STG.E.64 desc[UR4][R2.64], R28 ;  /* 0x0000001c02007986 */ /* 0x0003e4000c101b04 */
.L_x_8005:
        /* <DEDUP_REMOVED lines=8> */
.L_x_8006:
[----:B------:R-:W-:Y:S05]  /*09f0*/  BSYNC B1 ;  /* 0x0000000000017941 */ /* 0x000fea0003800000 */
.L_x_8002:
[----:B------:R-:W-:-:S13]  /*0a00*/  ISETP.GE.AND P0, PT, R17, R16, PT ;  /* 0x000000101100720c */ /* 0x000fda0003f06270 */
[----:B012---:R-:W0:Y:S01]  /*0a10*/  @!P0 LDC.64 R2, c[0x0][0x228] ;  /* 0x00008a00ff028b82 */ /* 0x007e220000000a00 */
[----:B------:R-:W-:Y:S01]  /*0a20*/  @!P0 IADD3 R5, R0, R17, RZ ;  /* 0x0000001100058210 */ /* 0x000fe20007ffe0ff */
[----:B------:R-:W-:-:S04]  /*0a30*/  @!P0 VIADD R17, R17, 0x80 ;  /* 0x0000008011118836 */ /* 0x000fc80000000000 */
[----:B0-----:R-:W-:-:S05]  /*0a40*/  @!P0 IMAD.WIDE.U32 R2, R5, 0x8, R2 ;  /* 0x0000000805028825 */ /* 0x001fca00078e0002 */
[----:B------:R2:W-:Y:S02]  /*0a50*/  @!P0 STG.E.64 desc[UR4][R2.64], R8 ;  /* 0x0000000802008986 */ /* 0x0005e4000c101b04 */
.L_x_8007:
[----:B------:R-:W-:Y:S05]  /*0a60*/  BSYNC B0 ;  /* 0x0000000000007941 */ /* 0x000fea0003800000 */
.L_x_8001:
        /* <DEDUP_REMOVED lines=8> */
.L_x_8008:
        /* <DEDUP_REMOVED lines=9> */
.L_x_8092:


//--------------------- .nv.global.init           --------------------------
	.section	.nv.global.init,"aw",@progbits
.nv.global.init:
	.type		$str$5,@object
	.size		$str$5,(__unnamed_1 - $str$5)
$str$5:
        /*0000*/ 	.byte	0x66, 0x61, 0x6c, 0x73, 0x65, 0x00
	.type		__unnamed_1,@object
	.size		__unnamed_1,(__unnamed_5 - __unnamed_1)
__unnamed_1:
        /*0006*/ 	.byte	0x66, 0x65, 0x74, 0x63, 0x68, 0x5f, 0x61, 0x6e, 0x64, 0x5f, 0x63, 0x61, 0x73, 0x74, 0x00
	.type		__unnamed_5,@object
	.size		__unnamed_5,(__unnamed_3 - __unnamed_5)
__unnamed_5:
        /*0015*/ 	.byte	0x66, 0x65, 0x74, 0x63, 0x68, 0x5f, 0x61, 0x6e, 0x64, 0x5f, 0x63, 0x61, 0x73, 0x74, 0x00
	.type		__unnamed_3,@object
	.size		__unnamed_3,(__unnamed_7 - __unnamed_3)
__unnamed_3:
        /*0024*/ 	.byte	0x66, 0x65, 0x74, 0x63, 0x68, 0x5f, 0x61, 0x6e, 0x64, 0x5f, 0x63, 0x61, 0x73, 0x74, 0x00
	.type		__unnamed_7,@object
	.size		__unnamed_7,(__unnamed_2 - __unnamed_7)
__unnamed_7:
        /*0033*/ 	.byte	0x66, 0x65, 0x74, 0x63, 0x68, 0x5f, 0x61, 0x6e, 0x64, 0x5f, 0x63, 0x61, 0x73, 0x74, 0x00
	.type		__unnamed_2,@object
	.size		__unnamed_2,(__unnamed_6 - __unnamed_2)
__unnamed_2:
        /*0042*/ 	.byte	0x63, 0x61, 0x73, 0x74, 0x5f, 0x61, 0x6e, 0x64, 0x5f, 0x73, 0x74, 0x6f, 0x72, 0x65, 0x00
	.type		__unnamed_6,@object
	.size		__unnamed_6,(__unnamed_4 - __unnamed_6)
__unnamed_6:
        /*0051*/ 	.byte	0x63, 0x61, 0x73, 0x74, 0x5f, 0x61, 0x6e, 0x64, 0x5f, 0x73, 0x74, 0x6f, 0x72, 0x65, 0x00
	.type		__unnamed_4,@object
	.size		__unnamed_4,(__unnamed_8 - __unnamed_4)
__unnamed_4:
        /*0060*/ 	.byte	0x63, 0x61, 0x73, 0x74, 0x5f, 0x61, 0x6e, 0x64, 0x5f, 0x73, 0x74, 0x6f, 0x72, 0x65, 0x00
	.type		__unnamed_8,@object
	.size		__unnamed_8,($str$6 - __unnamed_8)
__unnamed_8:
        /*006f*/ 	.byte	0x63, 0x61, 0x73, 0x74, 0x5f, 0x61, 0x6e, 0x64, 0x5f, 0x73, 0x74, 0x6f, 0x72, 0x65, 0x00
	.type		$str$6,@object
	.size		$str$6,(.L_37 - $str$6)
$str$6:
        /*007e*/ 	.byte	0x2f, 0x72, 0x6f, 0x6f, 0x74, 0x2f, 0x2e, 0x70, 0x79, 0x65, 0x6e, 0x76, 0x2f, 0x76, 0x65, 0x72
        /*008e*/ 	.byte	0x73, 0x69, 0x6f, 0x6e, 0x73, 0x2f, 0x33, 0x2e, 0x31, 0x33, 0x2e, 0x31, 0x32, 0x2f, 0x6c, 0x69
        /*009e*/ 	.byte	0x62, 0x2f, 0x70, 0x79, 0x74, 0x68, 0x6f, 0x6e, 0x33, 0x2e, 0x31, 0x33, 0x2f, 0x73, 0x69, 0x74
        /*00ae*/ 	.byte	0x65, 0x2d, 0x70, 0x61, 0x63, 0x6b, 0x61, 0x67, 0x65, 0x73, 0x2f, 0x74, 0x6f, 0x72, 0x63, 0x68
        /*00be*/ 	.byte	0x2f, 0x69, 0x6e, 0x63, 0x6c, 0x75, 0x64, 0x65, 0x2f, 0x63, 0x31, 0x30, 0x2f, 0x63, 0x6f, 0x72
        /*00ce*/ 	.byte	0x65, 0x2f, 0x44, 0x79, 0x6e, 0x61, 0x6d, 0x69, 0x63, 0x43, 0x61, 0x73, 0x74, 0x2e, 0x68, 0x00
.L_37:


//--------------------- .nv.shared.reserved.0     --------------------------
	.section	.nv.shared.reserved.0,"aw",@nobits
	.weak		__nv_reservedSMEM_offset_0_alias
	.size		__nv_reservedSMEM_offset_0_alias, 0, 0
	.other		__nv_reservedSMEM_offset_0_alias,@"STO_CUDA_RESERVED_SHARED STV_DEFAULT"
__nv_reservedSMEM_offset_0_alias:
	.zero		0


//--------------------- .nv.global                --------------------------
	.section	.nv.global,"aw",@nobits
.nv.global:
	.type		_ZN48_INTERNAL_51620a36_17_CopysignKernel_cu_3e3b8e0b4cuda3std3__48in_placeE,@object
	.size		_ZN48_INTERNAL_51620a36_17_CopysignKernel_cu_3e3b8e0b4cuda3std3__48in_placeE,(_ZN48_INTERNAL_51620a36_17_CopysignKernel_cu_3e3b8e0b4cuda3std6ranges3__45__cpo8distanceE - _ZN48_INTERNAL_51620a36_17_CopysignKernel_cu_3e3b8e0b4cuda3std3__48in_placeE)
_ZN48_INTERNAL_51620a36_17_CopysignKernel_cu_3e3b8e0b4cuda3std3__48in_placeE:
	.zero		1
	.type		_ZN48_INTERNAL_51620a36_17_CopysignKernel_cu_3e3b8e0b4cuda3std6ranges3__45__cpo8distanceE,@object
	.size		_ZN48_INTERNAL_51620a36_17_CopysignKernel_cu_3e3b8e0b4cuda3std6ranges3__45__cpo8distanceE,(_ZN48_INTERNAL_51620a36_17_CopysignKernel_cu_3e3b8e0b4cuda3std3__45__cpo6cbeginE - _ZN48_INTERNAL_51620a36_17_CopysignKernel_cu_3e3b8e0b4cuda3std6ranges3__45__cpo8distanceE)
_ZN48_INTERNAL_51620a36_17_CopysignKernel_cu_3e3b8e0b4cuda3std6ranges3__45__cpo8distanceE:
	.zero		1
	.type		_ZN48_INTERNAL_51620a36_17_CopysignKernel_cu_3e3b8e0b4cuda3std3__45__cpo6cbeginE,@object
	.size		_ZN48_INTERNAL_51620a36_17_CopysignKernel_cu_3e3b8e0b4cuda3std3__45__cpo6cbeginE,(_ZN48_INTERNAL_51620a36_17_CopysignKernel_cu_3e3b8e0b4cuda3std6ranges3__45__cpo7advanceE - _ZN48_INTERNAL_51620a36_17_CopysignKernel_cu_3e3b8e0b4cuda3std3__45__cpo6cbeginE)
_ZN48_INTERNAL_51620a36_17_CopysignKernel_cu_3e3b8e0b4cuda3std3__45__cpo6cbeginE:
	.zero		1
	.type		_ZN48_INTERNAL_51620a36_17_CopysignKernel_cu_3e3b8e0b4cuda3std6ranges3__45__cpo7advanceE,@object
	.size		_ZN48_INTERNAL_51620a36_17_CopysignKernel_cu_3e3b8e0b4cuda3std6ranges3__45__cpo7advanceE,(_ZN48_INTERNAL_51620a36_17_CopysignKernel_cu_3e3b8e0b4cuda3std3__45__cpo7crbeginE - _ZN48_INTERNAL_51620a36_17_CopysignKernel_cu_3e3b8e0b4cuda3std6ranges3__45__cpo7advanceE)
_ZN48_INTERNAL_51620a36_17_CopysignKernel_cu_3e3b8e0b4cuda3std6ranges3__45__cpo7advanceE:
	.zero		1
	.type		_ZN48_INTERNAL_51620a36_17_CopysignKernel_cu_3e3b8e0b4cuda3std3__45__cpo7crbeginE,@object
	.size		_ZN48_INTERNAL_51620a36_17_CopysignKernel_cu_3e3b8e0b4cuda3std3__45__cpo7crbeginE,(_ZN48_INTERNAL_51620a36_17_CopysignKernel_cu_3e3b8e0b4cuda3std6ranges3__45__cpo4dataE - _ZN48_INTERNAL_51620a36_17_CopysignKernel_cu_3e3b8e0b4cuda3std3__45__cpo7crbeginE)
_ZN48_INTERNAL_51620a36_17_CopysignKernel_cu_3e3b8e0b4cuda3std3__45__cpo7crbeginE:
	.zero		1
	.type		_ZN48_INTERNAL_51620a36_17_CopysignKernel_cu_3e3b8e0b4cuda3std6ranges3__45__cpo4dataE,@object
	.size		_ZN48_INTERNAL_51620a36_17_CopysignKernel_cu_3e3b8e0b4cuda3std6ranges3__45__cpo4dataE,(_ZN48_INTERNAL_51620a36_17_CopysignKernel_cu_3e3b8e0b4cuda3std6ranges3__45__cpo5beginE - _ZN48_INTERNAL_51620a36_17_CopysignKernel_cu_3e3b8e0b4cuda3std6ranges3__45__cpo4dataE)
_ZN48_INTERNAL_51620a36_17_CopysignKernel_cu_3e3b8e0b4cuda3std6ranges3__45__cpo4dataE:
	.zero		1
	.type		_ZN48_INTERNAL_51620a36_17_CopysignKernel_cu_3e3b8e0b4cuda3std6ranges3__45__cpo5beginE,@object
	.size		_ZN48_INTERNAL_51620a36_17_CopysignKernel_cu_3e3b8e0b4cuda3std6ranges3__45__cpo5beginE,(_ZN48_INTERNAL_51620a36_17_CopysignKernel_cu_3e3b8e0b4cuda3std3__450_GLOBAL__N__51620a36_17_CopysignKernel_cu_3e3b8e0b6ignoreE - _ZN48_INTERNAL_51620a36_17_CopysignKernel_cu_3e3b8e0b4cuda3std6ranges3__45__cpo5beginE)
_ZN48_INTERNAL_51620a36_17_CopysignKernel_cu_3e3b8e0b4cuda3std6ranges3__45__cpo5beginE:
	.zero		1
	.type		_ZN48_INTERNAL_51620a36_17_CopysignKernel_cu_3e3b8e0b4cuda3std3__450_GLOBAL__N__51620a36_17_CopysignKernel_cu_3e3b8e0b6ignoreE,@object
	.size		_ZN48_INTERNAL_51620a36_17_CopysignKernel_cu_3e3b8e0b4cuda3std3__450_GLOBAL__N__51620a36_17_CopysignKernel_cu_3e3b8e0b6ignoreE,(_ZN48_INTERNAL_51620a36_17_CopysignKernel_cu_3e3b8e0b4cuda3std6ranges3__45__cpo4sizeE - _ZN48_INTERNAL_51620a36_17_CopysignKernel_cu_3e3b8e0b4cuda3std3__450_GLOBAL__N__51620a36_17_CopysignKernel_cu_3e3b8e0b6ignoreE)
_ZN48_INTERNAL_51620a36_17_CopysignKernel_cu_3e3b8e0b4cuda3std3__450_GLOBAL__N__51620a36_17_CopysignKernel_cu_3e3b8e0b6ignoreE:
	.zero		1
	.type		_ZN48_INTERNAL_51620a36_17_CopysignKernel_cu_3e3b8e0b4cuda3std6ranges3__45__cpo4sizeE,@object
	.size		_ZN48_INTERNAL_51620a36_17_CopysignKernel_cu_3e3b8e0b4cuda3std6ranges3__45__cpo4sizeE,(_ZN48_INTERNAL_51620a36_17_CopysignKernel_cu_3e3b8e0b4cuda3std3__45__cpo5beginE - _ZN48_INTERNAL_51620a36_17_CopysignKernel_cu_3e3b8e0b4cuda3std6ranges3__45__cpo4sizeE)
_ZN48_INTERNAL_51620a36_17_CopysignKernel_cu_3e3b8e0b4cuda3std6ranges3__45__cpo4sizeE:
	.zero		1
	.type		_ZN48_INTERNAL_51620a36_17_CopysignKernel_cu_3e3b8e0b4cuda3std3__45__cpo5beginE,@object
	.size		_ZN48_INTERNAL_51620a36_17_CopysignKernel_cu_3e3b8e0b4cuda3std3__45__cpo5beginE,(_ZN48_INTERNAL_51620a36_17_CopysignKernel_cu_3e3b8e0b4cuda3std6ranges3__45__cpo6cbeginE - _ZN48_INTERNAL_51620a36_17_CopysignKernel_cu_3e3b8e0b4cuda3std3__45__cpo5beginE)
_ZN48_INTERNAL_51620a36_17_CopysignKernel_cu_3e3b8e0b4cuda3std3__45__cpo5beginE:
	.zero		1
	.type		_ZN48_INTERNAL_51620a36_17_CopysignKernel_cu_3e3b8e0b4cuda3std6ranges3__45__cpo6cbeginE,@object
	.size		_ZN48_INTERNAL_51620a36_17_CopysignKernel_cu_3e3b8e0b4cuda3std6ranges3__45__cpo6cbeginE,(_ZN48_INTERNAL_51620a36_17_CopysignKernel_cu_3e3b8e0b4cuda3std3__45__cpo6rbeginE - _ZN48_INTERNAL_51620a36_17_CopysignKernel_cu_3e3b8e0b4cuda3std6ranges3__45__cpo6cbeginE)
_ZN48_INTERNAL_51620a36_17_CopysignKernel_cu_3e3b8e0b4cuda3std6ranges3__45__cpo6cbeginE:
	.zero		1
	.type		_ZN48_INTERNAL_51620a36_17_CopysignKernel_cu_3e3b8e0b4cuda3std3__45__cpo6rbeginE,@object
	.size		_ZN48_INTERNAL_51620a36_17_CopysignKernel_cu_3e3b8e0b4cuda3std3__45__cpo6rbeginE,(_ZN48_INTERNAL_51620a36_17_CopysignKernel_cu_3e3b8e0b4cuda3std6ranges3__45__cpo4nextE - _ZN48_INTERNAL_51620a36_17_CopysignKernel_cu_3e3b8e0b4cuda3std3__45__cpo6rbeginE)
_ZN48_INTERNAL_51620a36_17_CopysignKernel_cu_3e3b8e0b4cuda3std3__45__cpo6rbeginE:
	.zero		1
	.type		_ZN48_INTERNAL_51620a36_17_CopysignKernel_cu_3e3b8e0b4cuda3std6ranges3__45__cpo4nextE,@object
	.size		_ZN48_INTERNAL_51620a36_17_CopysignKernel_cu_3e3b8e0b4cuda3std6ranges3__45__cpo4nextE,(_ZN48_INTERNAL_51620a36_17_CopysignKernel_cu_3e3b8e0b4cuda3std6ranges3__45__cpo4swapE - _ZN48_INTERNAL_51620a36_17_CopysignKernel_cu_3e3b8e0b4cuda3std6ranges3__45__cpo4nextE)
_ZN48_INTERNAL_51620a36_17_CopysignKernel_cu_3e3b8e0b4cuda3std6ranges3__45__cpo4nextE:
	.zero		1
	.type		_ZN48_INTERNAL_51620a36_17_CopysignKernel_cu_3e3b8e0b4cuda3std6ranges3__45__cpo4swapE,@object
	.size		_ZN48_INTERNAL_51620a36_17_CopysignKernel_cu_3e3b8e0b4cuda3std6ranges3__45__cpo4swapE,(_ZN48_INTERNAL_51620a36_17_CopysignKernel_cu_3e3b8e0b4cuda3std3__420unreachable_sentinelE - _ZN48_INTERNAL_51620a36_17_CopysignKernel_cu_3e3b8e0b4cuda3std6ranges3__45__cpo4swapE)
_ZN48_INTERNAL_51620a36_17_CopysignKernel_cu_3e3b8e0b4cuda3std6ranges3__45__cpo4swapE:
	.zero		1
	.type		_ZN48_INTERNAL_51620a36_17_CopysignKernel_cu_3e3b8e0b4cuda3std3__420unreachable_sentinelE,@object
	.size		_ZN48_INTERNAL_51620a36_17_CopysignKernel_cu_3e3b8e0b4cuda3std3__420unreachable_sentinelE,(_ZN48_INTERNAL_51620a36_17_CopysignKernel_cu_3e3b8e0b6thrust23THRUST_300001_SM_900_NS6system6detail10sequential3seqE - _ZN48_INTERNAL_51620a36_17_CopysignKernel_cu_3e3b8e0b4cuda3std3__420unreachable_sentinelE)
_ZN48_INTERNAL_51620a36_17_CopysignKernel_cu_3e3b8e0b4cuda3std3__420unreachable_sentinelE:
	.zero		1
	.type		_ZN48_INTERNAL_51620a36_17_CopysignKernel_cu_3e3b8e0b6thrust23THRUST_300001_SM_900_NS6system6detail10sequential3seqE,@object
	.size		_ZN48_INTERNAL_51620a36_17_CopysignKernel_cu_3e3b8e0b6thrust23THRUST_300001_SM_900_NS6system6detail10sequential3seqE,(_ZN48_INTERNAL_51620a36_17_CopysignKernel_cu_3e3b8e0b4cuda3std3__45__cpo4cendE - _ZN48_INTERNAL_51620a36_17_CopysignKernel_cu_3e3b8e0b6thrust23THRUST_300001_SM_900_NS6system6detail10sequential3seqE)
_ZN48_INTERNAL_51620a36_17_CopysignKernel_cu_3e3b8e0b6thrust23THRUST_300001_SM_900_NS6system6detail10sequential3seqE:
	.zero		1
	.type		_ZN48_INTERNAL_51620a36_17_CopysignKernel_cu_3e3b8e0b4cuda3std3__45__cpo4cendE,@object
	.size		_ZN48_INTERNAL_51620a36_17_CopysignKernel_cu_3e3b8e0b4cuda3std3__45__cpo4cendE,(_ZN48_INTERNAL_51620a36_17_CopysignKernel_cu_3e3b8e0b4cuda3std6ranges3__45__cpo9iter_swapE - _ZN48_INTERNAL_51620a36_17_CopysignKernel_cu_3e3b8e0b4cuda3std3__45__cpo4cendE)
_ZN48_INTERNAL_51620a36_17_CopysignKernel_cu_3e3b8e0b4cuda3std3__45__cpo4cendE:
	.zero		1
	.type		_ZN48_INTERNAL_51620a36_17_CopysignKernel_cu_3e3b8e0b4cuda3std6ranges3__45__cpo9iter_swapE,@object
	.size		_ZN48_INTERNAL_51620a36_17_CopysignKernel_cu_3e3b8e0b4cuda3std6ranges3__45__cpo9iter_swapE,(_ZN48_INTERNAL_51620a36_17_CopysignKernel_cu_3e3b8e0b4cuda3std3__45__cpo5crendE - _ZN48_INTERNAL_51620a36_17_CopysignKernel_cu_3e3b8e0b4cuda3std6ranges3__45__cpo9iter_swapE)
_ZN48_INTERNAL_51620a36_17_CopysignKernel_cu_3e3b8e0b4cuda3std6ranges3__45__cpo9iter_swapE:
	.zero		1
	.type		_ZN48_INTERNAL_51620a36_17_CopysignKernel_cu_3e3b8e0b4cuda3std3__45__cpo5crendE,@object
	.size		_ZN48_INTERNAL_51620a36_17_CopysignKernel_cu_3e3b8e0b4cuda3std3__45__cpo5crendE,(_ZN48_INTERNAL_51620a36_17_CopysignKernel_cu_3e3b8e0b4cuda3std6ranges3__45__cpo5cdataE - _ZN48_INTERNAL_51620a36_17_CopysignKernel_cu_3e3b8e0b4cuda3std3__45__cpo5crendE)
_ZN48_INTERNAL_51620a36_17_CopysignKernel_cu_3e3b8e0b4cuda3std3__45__cpo5crendE:
	.zero		1
	.type		_ZN48_INTERNAL_51620a36_17_CopysignKernel_cu_3e3b8e0b4cuda3std6ranges3__45__cpo5cdataE,@object
	.size		_ZN48_INTERNAL_51620a36_17_CopysignKernel_cu_3e3b8e0b4cuda3std6ranges3__45__cpo5cdataE,(_ZN48_INTERNAL_51620a36_17_CopysignKernel_cu_3e3b8e0b4cuda3std6ranges3__45__cpo3endE - _ZN48_INTERNAL_51620a36_17_CopysignKernel_cu_3e3b8e0b4cuda3std6ranges3__45__cpo5cdataE)
_ZN48_INTERNAL_51620a36_17_CopysignKernel_cu_3e3b8e0b4cuda3std6ranges3__45__cpo5cdataE:
	.zero		1
	.type		_ZN48_INTERNAL_51620a36_17_CopysignKernel_cu_3e3b8e0b4cuda3std6ranges3__45__cpo3endE,@object
	.size		_ZN48_INTERNAL_51620a36_17_CopysignKernel_cu_3e3b8e0b4cuda3std6ranges3__45__cpo3endE,(_ZN48_INTERNAL_51620a36_17_CopysignKernel_cu_3e3b8e0b4cuda3std3__419piecewise_constructE - _ZN48_INTERNAL_51620a36_17_CopysignKernel_cu_3e3b8e0b4cuda3std6ranges3__45__cpo3endE)
_ZN48_INTERNAL_51620a36_17_CopysignKernel_cu_3e3b8e0b4cuda3std6ranges3__45__cpo3endE:
	.zero		1
	.type		_ZN48_INTERNAL_51620a36_17_CopysignKernel_cu_3e3b8e0b4cuda3std3__419piecewise_constructE,@object
	.size		_ZN48_INTERNAL_51620a36_17_CopysignKernel_cu_3e3b8e0b4cuda3std3__419piecewise_constructE,(_ZN48_INTERNAL_51620a36_17_CopysignKernel_cu_3e3b8e0b4cuda3std6ranges3__45__cpo5ssizeE - _ZN48_INTERNAL_51620a36_17_CopysignKernel_cu_3e3b8e0b4cuda3std3__419piecewise_constructE)
_ZN48_INTERNAL_51620a36_17_CopysignKernel_cu_3e3b8e0b4cuda3std3__419piecewise_constructE:
	.zero		1
	.type		_ZN48_INTERNAL_51620a36_17_CopysignKernel_cu_3e3b8e0b4cuda3std6ranges3__45__cpo5ssizeE,@object
	.size		_ZN48_INTERNAL_51620a36_17_CopysignKernel_cu_3e3b8e0b4cuda3std6ranges3__45__cpo5ssizeE,(_ZN48_INTERNAL_51620a36_17_CopysignKernel_cu_3e3b8e0b4cuda3std3__45__cpo3endE - _ZN48_INTERNAL_51620a36_17_CopysignKernel_cu_3e3b8e0b4cuda3std6ranges3__45__cpo5ssizeE)
_ZN48_INTERNAL_51620a36_17_CopysignKernel_cu_3e3b8e0b4cuda3std6ranges3__45__cpo5ssizeE:
	.zero		1
	.type		_ZN48_INTERNAL_51620a36_17_CopysignKernel_cu_3e3b8e0b4cuda3std3__45__cpo3endE,@object
	.size		_ZN48_INTERNAL_51620a36_17_CopysignKernel_cu_3e3b8e0b4cuda3std3__45__cpo3endE,(_ZN48_INTERNAL_51620a36_17_CopysignKernel_cu_3e3b8e0b4cuda3std6ranges3__45__cpo4cendE - _ZN48_INTERNAL_51620a36_17_CopysignKernel_cu_3e3b8e0b4cuda3std3__45__cpo3endE)
_ZN48_INTERNAL_51620a36_17_CopysignKernel_cu_3e3b8e0b4cuda3std3__45__cpo3endE:
	.zero		1
	.type		_ZN48_INTERNAL_51620a36_17_CopysignKernel_cu_3e3b8e0b4cuda3std6ranges3__45__cpo4cendE,@object
	.size		_ZN48_INTERNAL_51620a36_17_CopysignKernel_cu_3e3b8e0b4cuda3std6ranges3__45__cpo4cendE,(_ZN48_INTERNAL_51620a36_17_CopysignKernel_cu_3e3b8e0b4cuda3std3__45__cpo4rendE - _ZN48_INTERNAL_51620a36_17_CopysignKernel_cu_3e3b8e0b4cuda3std6ranges3__45__cpo4cendE)
_ZN48_INTERNAL_51620a36_17_CopysignKernel_cu_3e3b8e0b4cuda3std6ranges3__45__cpo4cendE:
	.zero		1
	.type		_ZN48_INTERNAL_51620a36_17_CopysignKernel_cu_3e3b8e0b4cuda3std3__45__cpo4rendE,@object
	.size		_ZN48_INTERNAL_51620a36_17_CopysignKernel_cu_3e3b8e0b4cuda3std3__45__cpo4rendE,(_ZN48_INTERNAL_51620a36_17_CopysignKernel_cu_3e3b8e0b4cuda3std6ranges3__45__cpo4prevE - _ZN48_INTERNAL_51620a36_17_CopysignKernel_cu_3e3b8e0b4cuda3std3__45__cpo4rendE)
_ZN48_INTERNAL_51620a36_17_CopysignKernel_cu_3e3b8e0b4cuda3std3__45__cpo4rendE:
	.zero		1
	.type		_ZN48_INTERNAL_51620a36_17_CopysignKernel_cu_3e3b8e0b4cuda3std6ranges3__45__cpo4prevE,@object
	.size		_ZN48_INTERNAL_51620a36_17_CopysignKernel_cu_3e3b8e0b4cuda3std6ranges3__45__cpo4prevE,(_ZN48_INTERNAL_51620a36_17_CopysignKernel_cu_3e3b8e0b4cuda3std6ranges3__45__cpo9iter_moveE - _ZN48_INTERNAL_51620a36_17_CopysignKernel_cu_3e3b8e0b4cuda3std6ranges3__45__cpo4prevE)
_ZN48_INTERNAL_51620a36_17_CopysignKernel_cu_3e3b8e0b4cuda3std6ranges3__45__cpo4prevE:
	.zero		1
	.type		_ZN48_INTERNAL_51620a36_17_CopysignKernel_cu_3e3b8e0b4cuda3std6ranges3__45__cpo9iter_moveE,@object
	.size		_ZN48_INTERNAL_51620a36_17_CopysignKernel_cu_3e3b8e0b4cuda3std6ranges3__45__cpo9iter_moveE,(.L_21 - _ZN48_INTERNAL_51620a36_17_CopysignKernel_cu_3e3b8e0b4cuda3std6ranges3__45__cpo9iter_moveE)
_ZN48_INTERNAL_51620a36_17_CopysignKernel_cu_3e3b8e0b4cuda3std6ranges3__45__cpo9iter_moveE:
	.zero		1
.L_21:


//--------------------- .nv.constant0._ZN2at6native18elementwise_kernelILi128ELi4EZNS0_15gpu_kernel_implINS0_13BinaryFunctorIN3c104HalfES5_S5_ZZZNS0_20copysign_kernel_cudaERNS_18TensorIteratorBaseEENKUlvE_clEvENKUlvE2_clEvEUlS5_S5_E_EEEEvS7_RKT_EUliE_EEviT1_ --------------------------
	.section	.nv.constant0._ZN2at6native18elementwise_kernelILi128ELi4EZNS0_15gpu_kernel_implINS0_13BinaryFunctorIN3c104HalfES5_S5_ZZZNS0_20copysign_kernel_cudaERNS_18TensorIteratorBaseEENKUlvE_clEvENKUlvE2_clEvEUlS5_S5_E_EEEEvS7_RKT_EUliE_EEviT1_,"a",@progbits
	.sectionflags	@""
	.align	4
.nv.constant0._ZN2at6native18elementwise_kernelILi128ELi4EZNS0_15gpu_kernel_implINS0_13BinaryFunctorIN3c104HalfES5_S5_ZZZNS0_20copysign_kernel_cudaERNS_18TensorIteratorBaseEENKUlvE_clEvENKUlvE2_clEvEUlS5_S5_E_EEEEvS7_RKT_EUliE_EEviT1_:
	.zero		1184


//--------------------- .nv.constant0._ZN2at6native27unrolled_elementwise_kernelINS0_13BinaryFunctorIN3c104HalfES4_S4_ZZZNS0_20copysign_kernel_cudaERNS_18TensorIteratorBaseEENKUlvE_clEvENKUlvE2_clEvEUlS4_S4_E_EESt5arrayIPcLm3EELi4E23TrivialOffsetCalculatorILi2EjESE_ILi1EjENS0_6memory12LoadWithCastILi2EEENSH_13StoreWithCastILi1EEEEEviT_T0_T2_T3_T4_T5_ --------------------------
	.section	.nv.constant0._ZN2at6native27unrolled_elementwise_kernelINS0_13BinaryFunctorIN3c104HalfES4_S4_ZZZNS0_20copysign_kernel_cudaERNS_18TensorIteratorBaseEENKUlvE_clEvENKUlvE2_clEvEUlS4_S4_E_EESt5arrayIPcLm3EELi4E23TrivialOffsetCalculatorILi2EjESE_ILi1EjENS0_6memory12LoadWithCastILi2EEENSH_13StoreWithCastILi1EEEEEviT_T0_T2_T3_T4_T5_,"a",@progbits
	.sectionflags	@""
	.align	4
.nv.constant0._ZN2at6native27unrolled_elementwise_kernelINS0_13BinaryFunctorIN3c104HalfES4_S4_ZZZNS0_20copysign_kernel_cudaERNS_18TensorIteratorBaseEENKUlvE_clEvENKUlvE2_clEvEUlS4_S4_E_EESt5arrayIPcLm3EELi4E23TrivialOffsetCalculatorILi2EjESE_ILi1EjENS0_6memory12LoadWithCastILi2EEENSH_13StoreWithCastILi1EEEEEviT_T0_T2_T3_T4_T5_:
	.zero		584


//--------------------- .nv.constant0._ZN2at6native18elementwise_kernelILi128ELi4EZNS0_22gpu_kernel_impl_nocastINS0_13BinaryFunctorIN3c104HalfES5_S5_ZZZNS0_20copysign_kernel_cudaERNS_18TensorIteratorBaseEENKUlvE_clEvENKUlvE2_clEvEUlS5_S5_E_EEEEvS7_RKT_EUliE_EEviT1_ --------------------------
	.section	.nv.constant0._ZN2at6native18elementwise_kernelILi128ELi4EZNS0_22gpu_kernel_impl_nocastINS0_13BinaryFunctorIN3c104HalfES5_S5_ZZZNS0_20copysign_kernel_cudaERNS_18TensorIteratorBaseEENKUlvE_clEvENKUlvE2_clEvEUlS5_S5_E_EEEEvS7_RKT_EUliE_EEviT1_,"a",@progbits
	.sectionflags	@""
	.align	4
.nv.constant0._ZN2at6native18elementwise_kernelILi128ELi4EZNS0_22gpu_kernel_impl_nocastINS0_13BinaryFunctorIN3c104HalfES5_S5_ZZZNS0_20copysign_kernel_cudaERNS_18TensorIteratorBaseEENKUlvE_clEvENKUlvE2_clEvEUlS5_S5_E_EEEEvS7_RKT_EUliE_EEviT1_:
	.zero		1184


//--------------------- .nv.constant0._ZN2at6native27unrolled_elementwise_kernelINS0_13BinaryFunctorIN3c104HalfES4_S4_ZZZNS0_20copysign_kernel_cudaERNS_18TensorIteratorBaseEENKUlvE_clEvENKUlvE2_clEvEUlS4_S4_E_EESt5arrayIPcLm3EELi4E23TrivialOffsetCalculatorILi2EjESE_ILi1EjENS0_6memory15LoadWithoutCastENSH_16StoreWithoutCastEEEviT_T0_T2_T3_T4_T5_ --------------------------
	.section	.nv.constant0._ZN2at6native27unrolled_elementwise_kernelINS0_13BinaryFunctorIN3c104HalfES4_S4_ZZZNS0_20copysign_kernel_cudaERNS_18TensorIteratorBaseEENKUlvE_clEvENKUlvE2_clEvEUlS4_S4_E_EESt5arrayIPcLm3EELi4E23TrivialOffsetCalculatorILi2EjESE_ILi1EjENS0_6memory15LoadWithoutCastENSH_16StoreWithoutCastEEEviT_T0_T2_T3_T4_T5_,"a",@progbits
	.sectionflags	@""
	.align	4
.nv.constant0._ZN2at6native27unrolled_elementwise_kernelINS0_13BinaryFunctorIN3c104HalfES4_S4_ZZZNS0_20copysign_kernel_cudaERNS_18TensorIteratorBaseEENKUlvE_clEvENKUlvE2_clEvEUlS4_S4_E_EESt5arrayIPcLm3EELi4E23TrivialOffsetCalculatorILi2EjESE_ILi1EjENS0_6memory15LoadWithoutCastENSH_16StoreWithoutCastEEEviT_T0_T2_T3_T4_T5_:
	.zero		564


//--------------------- .nv.constant0._ZN2at6native29vectorized_elementwise_kernelILi2ENS0_13BinaryFunctorIN3c104HalfES4_S4_ZZZNS0_20copysign_kernel_cudaERNS_18TensorIteratorBaseEENKUlvE_clEvENKUlvE2_clEvEUlS4_S4_E_EESt5arrayIPcLm3EEEEviT0_T1_ --------------------------
	.section	.nv.constant0._ZN2at6native29vectorized_elementwise_kernelILi2ENS0_13BinaryFunctorIN3c104HalfES4_S4_ZZZNS0_20copysign_kernel_cudaERNS_18TensorIteratorBaseEENKUlvE_clEvENKUlvE2_clEvEUlS4_S4_E_EESt5arrayIPcLm3EEEEviT0_T1_,"a",@progbits
	.sectionflags	@""
	.align	4
.nv.constant0._ZN2at6native29vectorized_elementwise_kernelILi2ENS0_13BinaryFunctorIN3c104HalfES4_S4_ZZZNS0_20copysign_kernel_cudaERNS_18TensorIteratorBaseEENKUlvE_clEvENKUlvE2_clEvEUlS4_S4_E_EESt5arrayIPcLm3EEEEviT0_T1_:
	.zero		560


//--------------------- .nv.constant0._ZN2at6native29vectorized_elementwise_kernelILi4ENS0_13BinaryFunctorIN3c104HalfES4_S4_ZZZNS0_20copysign_kernel_cudaERNS_18TensorIteratorBaseEENKUlvE_clEvENKUlvE2_clEvEUlS4_S4_E_EESt5arrayIPcLm3EEEEviT0_T1_ --------------------------
	.section	.nv.constant0._ZN2at6native29vectorized_elementwise_kernelILi4ENS0_13BinaryFunctorIN3c104HalfES4_S4_ZZZNS0_20copysign_kernel_cudaERNS_18TensorIteratorBaseEENKUlvE_clEvENKUlvE2_clEvEUlS4_S4_E_EESt5arrayIPcLm3EEEEviT0_T1_,"a",@progbits
	.sectionflags	@""
	.align	4
.nv.constant0._ZN2at6native29vectorized_elementwise_kernelILi4ENS0_13BinaryFunctorIN3c104HalfES4_S4_ZZZNS0_20copysign_kernel_cudaERNS_18TensorIteratorBaseEENKUlvE_clEvENKUlvE2_clEvEUlS4_S4_E_EESt5arrayIPcLm3EEEEviT0_T1_:
	.zero		560


//--------------------- .nv.constant0._ZN2at6native29vectorized_elementwise_kernelILi8ENS0_13BinaryFunctorIN3c104HalfES4_S4_ZZZNS0_20copysign_kernel_cudaERNS_18TensorIteratorBaseEENKUlvE_clEvENKUlvE2_clEvEUlS4_S4_E_EESt5arrayIPcLm3EEEEviT0_T1_ --------------------------
	.section	.nv.constant0._ZN2at6native29vectorized_elementwise_kernelILi8ENS0_13BinaryFunctorIN3c104HalfES4_S4_ZZZNS0_20copysign_kernel_cudaERNS_18TensorIteratorBaseEENKUlvE_clEvENKUlvE2_clEvEUlS4_S4_E_EESt5arrayIPcLm3EEEEviT0_T1_,"a",@progbits
	.sectionflags	@""
	.align	4
.nv.constant0._ZN2at6native29vectorized_elementwise_kernelILi8ENS0_13BinaryFunctorIN3c104HalfES4_S4_ZZZNS0_20copysign_kernel_cudaERNS_18TensorIteratorBaseEENKUlvE_clEvENKUlvE2_clEvEUlS4_S4_E_EESt5arrayIPcLm3EEEEviT0_T1_:
	.zero		560


//--------------------- .nv.constant0._ZN2at6native18elementwise_kernelILi128ELi4EZNS0_15gpu_kernel_implINS0_13BUnaryFunctorIN3c104HalfES5_S5_ZZZNS0_20copysign_kernel_cudaERNS_18TensorIteratorBaseEENKUlvE_clEvENKUlvE2_clEvEUlS5_S5_E_EEEEvS7_RKT_EUliE_EEviT1_ --------------------------
	.section	.nv.constant0._ZN2at6native18elementwise_kernelILi128ELi4EZNS0_15gpu_kernel_implINS0_13BUnaryFunctorIN3c104HalfES5_S5_ZZZNS0_20copysign_kernel_cudaERNS_18TensorIteratorBaseEENKUlvE_clEvENKUlvE2_clEvEUlS5_S5_E_EEEEvS7_RKT_EUliE_EEviT1_,"a",@progbits
	.sectionflags	@""
	.align	4
.nv.constant0._ZN2at6native18elementwise_kernelILi128ELi4EZNS0_15gpu_kernel_implINS0_13BUnaryFunctorIN3c104HalfES5_S5_ZZZNS0_20copysign_kernel_cudaERNS_18TensorIteratorBaseEENKUlvE_clEvENKUlvE2_clEvEUlS5_S5_E_EEEEvS7_RKT_EUliE_EEviT1_:
	.zero		1072


//--------------------- .nv.constant0._ZN2at6native27unrolled_elementwise_kernelINS0_13BUnaryFunctorIN3c104HalfES4_S4_ZZZNS0_20copysign_kernel_cudaERNS_18TensorIteratorBaseEENKUlvE_clEvENKUlvE2_clEvEUlS4_S4_E_EESt5arrayIPcLm2EELi4E23TrivialOffsetCalculatorILi1EjESF_NS0_6memory12LoadWithCastILi1EEENSG_13StoreWithCastILi1EEEEEviT_T0_T2_T3_T4_T5_ --------------------------
	.section	.nv.constant0._ZN2at6native27unrolled_elementwise_kernelINS0_13BUnaryFunctorIN3c104HalfES4_S4_ZZZNS0_20copysign_kernel_cudaERNS_18TensorIteratorBaseEENKUlvE_clEvENKUlvE2_clEvEUlS4_S4_E_EESt5arrayIPcLm2EELi4E23TrivialOffsetCalculatorILi1EjESF_NS0_6memory12LoadWithCastILi1EEENSG_13StoreWithCastILi1EEEEEviT_T0_T2_T3_T4_T5_,"a",@progbits
	.sectionflags	@""
	.align	4
.nv.constant0._ZN2at6native27unrolled_elementwise_kernelINS0_13BUnaryFunctorIN3c104HalfES4_S4_ZZZNS0_20copysign_kernel_cudaERNS_18TensorIteratorBaseEENKUlvE_clEvENKUlvE2_clEvEUlS4_S4_E_EESt5arrayIPcLm2EELi4E23TrivialOffsetCalculatorILi1EjESF_NS0_6memory12LoadWithCastILi1EEENSG_13StoreWithCastILi1EEEEEviT_T0_T2_T3_T4_T5_:
	.zero		572


//--------------------- .nv.constant0._ZN2at6native18elementwise_kernelILi128ELi4EZNS0_22gpu_kernel_impl_nocastINS0_13BUnaryFunctorIN3c104HalfES5_S5_ZZZNS0_20copysign_kernel_cudaERNS_18TensorIteratorBaseEENKUlvE_clEvENKUlvE2_clEvEUlS5_S5_E_EEEEvS7_RKT_EUliE_EEviT1_ --------------------------
	.section	.nv.constant0._ZN2at6native18elementwise_kernelILi128ELi4EZNS0_22gpu_kernel_impl_nocastINS0_13BUnaryFunctorIN3c104HalfES5_S5_ZZZNS0_20copysign_kernel_cudaERNS_18TensorIteratorBaseEENKUlvE_clEvENKUlvE2_clEvEUlS5_S5_E_EEEEvS7_RKT_EUliE_EEviT1_,"a",@progbits
	.sectionflags	@""
	.align	4
.nv.constant0._ZN2at6native18elementwise_kernelILi128ELi4EZNS0_22gpu_kernel_impl_nocastINS0_13BUnaryFunctorIN3c104HalfES5_S5_ZZZNS0_20copysign_kernel_cudaERNS_18TensorIteratorBaseEENKUlvE_clEvENKUlvE2_clEvEUlS5_S5_E_EEEEvS7_RKT_EUliE_EEviT1_:
	.zero		1072


//--------------------- .nv.constant0._ZN2at6native27unrolled_elementwise_kernelINS0_13BUnaryFunctorIN3c104HalfES4_S4_ZZZNS0_20copysign_kernel_cudaERNS_18TensorIteratorBaseEENKUlvE_clEvENKUlvE2_clEvEUlS4_S4_E_EESt5arrayIPcLm2EELi4E23TrivialOffsetCalculatorILi1EjESF_NS0_6memory15LoadWithoutCastENSG_16StoreWithoutCastEEEviT_T0_T2_T3_T4_T5_ --------------------------
	.section	.nv.constant0._ZN2at6native27unrolled_elementwise_kernelINS0_13BUnaryFunctorIN3c104HalfES4_S4_ZZZNS0_20copysign_kernel_cudaERNS_18TensorIteratorBaseEENKUlvE_clEvENKUlvE2_clEvEUlS4_S4_E_EESt5arrayIPcLm2EELi4E23TrivialOffsetCalculatorILi1EjESF_NS0_6memory15LoadWithoutCastENSG_16StoreWithoutCastEEEviT_T0_T2_T3_T4_T5_,"a",@progbits
	.sectionflags	@""
	.align	4
.nv.constant0._ZN2at6native27unrolled_elementwise_kernelINS0_13BUnaryFunctorIN3c104HalfES4_S4_ZZZNS0_20copysign_kernel_cudaERNS_18TensorIteratorBaseEENKUlvE_clEvENKUlvE2_clEvEUlS4_S4_E_EESt5arrayIPcLm2EELi4E23TrivialOffsetCalculatorILi1EjESF_NS0_6memory15LoadWithoutCastENSG_16StoreWithoutCastEEEviT_T0_T2_T3_T4_T5_:
	.zero		556


//--------------------- .nv.constant0._ZN2at6native29vectorized_elementwise_kernelILi2ENS0_13BUnaryFunctorIN3c104HalfES4_S4_ZZZNS0_20copysign_kernel_cudaERNS_18TensorIteratorBaseEENKUlvE_clEvENKUlvE2_clEvEUlS4_S4_E_EESt5arrayIPcLm2EEEEviT0_T1_ --------------------------
	.section	.nv.constant0._ZN2at6native29vectorized_elementwise_kernelILi2ENS0_13BUnaryFunctorIN3c104HalfES4_S4_ZZZNS0_20copysign_kernel_cudaERNS_18TensorIteratorBaseEENKUlvE_clEvENKUlvE2_clEvEUlS4_S4_E_EESt5arrayIPcLm2EEEEviT0_T1_,"a",@progbits
	.sectionflags	@""
	.align	4
.nv.constant0._ZN2at6native29vectorized_elementwise_kernelILi2ENS0_13BUnaryFunctorIN3c104HalfES4_S4_ZZZNS0_20copysign_kernel_cudaERNS_18TensorIteratorBaseEENKUlvE_clEvENKUlvE2_clEvEUlS4_S4_E_EESt5arrayIPcLm2EEEEviT0_T1_:
	.zero		552


//--------------------- .nv.constant0._ZN2at6native29vectorized_elementwise_kernelILi4ENS0_13BUnaryFunctorIN3c104HalfES4_S4_ZZZNS0_20copysign_kernel_cudaERNS_18TensorIteratorBaseEENKUlvE_clEvENKUlvE2_clEvEUlS4_S4_E_EESt5arrayIPcLm2EEEEviT0_T1_ --------------------------
	.section	.nv.constant0._ZN2at6native29vectorized_elementwise_kernelILi4ENS0_13BUnaryFunctorIN3c104HalfES4_S4_ZZZNS0_20copysign_kernel_cudaERNS_18TensorIteratorBaseEENKUlvE_clEvENKUlvE2_clEvEUlS4_S4_E_EESt5arrayIPcLm2EEEEviT0_T1_,"a",@progbits
	.sectionflags	@""
	.align	4
.nv.constant0._ZN2at6native29vectorized_elementwise_kernelILi4ENS0_13BUnaryFunctorIN3c104HalfES4_S4_ZZZNS0_20copysign_kernel_cudaERNS_18TensorIteratorBaseEENKUlvE_clEvENKUlvE2_clEvEUlS4_S4_E_EESt5arrayIPcLm2EEEEviT0_T1_:
	.zero		552


//--------------------- .nv.constant0._ZN2at6native29vectorized_elementwise_kernelILi8ENS0_13BUnaryFunctorIN3c104HalfES4_S4_ZZZNS0_20copysign_kernel_cudaERNS_18TensorIteratorBaseEENKUlvE_clEvENKUlvE2_clEvEUlS4_S4_E_EESt5arrayIPcLm2EEEEviT0_T1_ --------------------------
	.section	.nv.constant0._ZN2at6native29vectorized_elementwise_kernelILi8ENS0_13BUnaryFunctorIN3c104HalfES4_S4_ZZZNS0_20copysign_kernel_cudaERNS_18TensorIteratorBaseEENKUlvE_clEvENKUlvE2_clEvEUlS4_S4_E_EESt5arrayIPcLm2EEEEviT0_T1_,"a",@progbits
	.sectionflags	@""
	.align	4
.nv.constant0._ZN2at6native29vectorized_elementwise_kernelILi8ENS0_13BUnaryFunctorIN3c104HalfES4_S4_ZZZNS0_20copysign_kernel_cudaERNS_18TensorIteratorBaseEENKUlvE_clEvENKUlvE2_clEvEUlS4_S4_E_EESt5arrayIPcLm2EEEEviT0_T1_:
	.zero		552


//--------------------- .nv.constant0._ZN2at6native18elementwise_kernelILi128ELi4EZNS0_15gpu_kernel_implINS0_13AUnaryFunctorIN3c104HalfES5_S5_ZZZNS0_20copysign_kernel_cudaERNS_18TensorIteratorBaseEENKUlvE_clEvENKUlvE2_clEvEUlS5_S5_E_EEEEvS7_RKT_EUliE_EEviT1_ --------------------------
	.section	.nv.constant0._ZN2at6native18elementwise_kernelILi128ELi4EZNS0_15gpu_kernel_implINS0_13AUnaryFunctorIN3c104HalfES5_S5_ZZZNS0_20copysign_kernel_cudaERNS_18TensorIteratorBaseEENKUlvE_clEvENKUlvE2_clEvEUlS5_S5_E_EEEEvS7_RKT_EUliE_EEviT1_,"a",@progbits
	.sectionflags	@""
	.align	4
.nv.constant0._ZN2at6native18elementwise_kernelILi128ELi4EZNS0_15gpu_kernel_implINS0_13AUnaryFunctorIN3c104HalfES5_S5_ZZZNS0_20copysign_kernel_cudaERNS_18TensorIteratorBaseEENKUlvE_clEvENKUlvE2_clEvEUlS5_S5_E_EEEEvS7_RKT_EUliE_EEviT1_:
	.zero		1072


//--------------------- .nv.constant0._ZN2at6native27unrolled_elementwise_kernelINS0_13AUnaryFunctorIN3c104HalfES4_S4_ZZZNS0_20copysign_kernel_cudaERNS_18TensorIteratorBaseEENKUlvE_clEvENKUlvE2_clEvEUlS4_S4_E_EESt5arrayIPcLm2EELi4E23TrivialOffsetCalculatorILi1EjESF_NS0_6memory12LoadWithCastILi1EEENSG_13StoreWithCastILi1EEEEEviT_T0_T2_T3_T4_T5_ --------------------------
	.section	.nv.constant0._ZN2at6native27unrolled_elementwise_kernelINS0_13AUnaryFunctorIN3c104HalfES4_S4_ZZZNS0_20copysign_kernel_cudaERNS_18TensorIteratorBaseEENKUlvE_clEvENKUlvE2_clEvEUlS4_S4_E_EESt5arrayIPcLm2EELi4E23TrivialOffsetCalculatorILi1EjESF_NS0_6memory12LoadWithCastILi1EEENSG_13StoreWithCastILi1EEEEEviT_T0_T2_T3_T4_T5_,"a",@progbits
	.sectionflags	@""
	.align	4
.nv.constant0._ZN2at6native27unrolled_elementwise_kernelINS0_13AUnaryFunctorIN3c104HalfES4_S4_ZZZNS0_20copysign_kernel_cudaERNS_18TensorIteratorBaseEENKUlvE_clEvENKUlvE2_clEvEUlS4_S4_E_EESt5arrayIPcLm2EELi4E23TrivialOffsetCalculatorILi1EjESF_NS0_6memory12LoadWithCastILi1EEENSG_13StoreWithCastILi1EEEEEviT_T0_T2_T3_T4_T5_:
	.zero		572


//--------------------- .nv.constant0._ZN2at6native18elementwise_kernelILi128ELi4EZNS0_22gpu_kernel_impl_nocastINS0_13AUnaryFunctorIN3c104HalfES5_S5_ZZZNS0_20copysign_kernel_cudaERNS_18TensorIteratorBaseEENKUlvE_clEvENKUlvE2_clEvEUlS5_S5_E_EEEEvS7_RKT_EUliE_EEviT1_ --------------------------
	.section	.nv.constant0._ZN2at6native18elementwise_kernelILi128ELi4EZNS0_22gpu_kernel_impl_nocastINS0_13AUnaryFunctorIN3c104HalfES5_S5_ZZZNS0_20copysign_kernel_cudaERNS_18TensorIteratorBaseEENKUlvE_clEvENKUlvE2_clEvEUlS5_S5_E_EEEEvS7_RKT_EUliE_EEviT1_,"a",@progbits
	.sectionflags	@""
	.align	4
.nv.constant0._ZN2at6native18elementwise_kernelILi128ELi4EZNS0_22gpu_kernel_impl_nocastINS0_13AUnaryFunctorIN3c104HalfES5_S5_ZZZNS0_20copysign_kernel_cudaERNS_18TensorIteratorBaseEENKUlvE_clEvENKUlvE2_clEvEUlS5_S5_E_EEEEvS7_RKT_EUliE_EEviT1_:
	.zero		1072


//--------------------- .nv.constant0._ZN2at6native27unrolled_elementwise_kernelINS0_13AUnaryFunctorIN3c104HalfES4_S4_ZZZNS0_20copysign_kernel_cudaERNS_18TensorIteratorBaseEENKUlvE_clEvENKUlvE2_clEvEUlS4_S4_E_EESt5arrayIPcLm2EELi4E23TrivialOffsetCalculatorILi1EjESF_NS0_6memory15LoadWithoutCastENSG_16StoreWithoutCastEEEviT_T0_T2_T3_T4_T5_ --------------------------
	.section	.nv.constant0._ZN2at6native27unrolled_elementwise_kernelINS0_13AUnaryFunctorIN3c104HalfES4_S4_ZZZNS0_20copysign_kernel_cudaERNS_18TensorIteratorBaseEENKUlvE_clEvENKUlvE2_clEvEUlS4_S4_E_EESt5arrayIPcLm2EELi4E23TrivialOffsetCalculatorILi1EjESF_NS0_6memory15LoadWithoutCastENSG_16StoreWithoutCastEEEviT_T0_T2_T3_T4_T5_,"a",@progbits
	.sectionflags	@""
	.align	4
.nv.constant0._ZN2at6native27unrolled_elementwise_kernelINS0_13AUnaryFunctorIN3c104HalfES4_S4_ZZZNS0_20copysign_kernel_cudaERNS_18TensorIteratorBaseEENKUlvE_clEvENKUlvE2_clEvEUlS4_S4_E_EESt5arrayIPcLm2EELi4E23TrivialOffsetCalculatorILi1EjESF_NS0_6memory15LoadWithoutCastENSG_16StoreWithoutCastEEEviT_T0_T2_T3_T4_T5_:
	.zero		556


//--------------------- .nv.constant0._ZN2at6native29vectorized_elementwise_kernelILi2ENS0_13AUnaryFunctorIN3c104HalfES4_S4_ZZZNS0_20copysign_kernel_cudaERNS_18TensorIteratorBaseEENKUlvE_clEvENKUlvE2_clEvEUlS4_S4_E_EESt5arrayIPcLm2EEEEviT0_T1_ --------------------------
	.section	.nv.constant0._ZN2at6native29vectorized_elementwise_kernelILi2ENS0_13AUnaryFunctorIN3c104HalfES4_S4_ZZZNS0_20copysign_kernel_cudaERNS_18TensorIteratorBaseEENKUlvE_clEvENKUlvE2_clEvEUlS4_S4_E_EESt5arrayIPcLm2EEEEviT0_T1_,"a",@progbits
	.sectionflags	@""
	.align	4
.nv.constant0._ZN2at6native29vectorized_elementwise_kernelILi2ENS0_13AUnaryFunctorIN3c104HalfES4_S4_ZZZNS0_20copysign_kernel_cudaERNS_18TensorIteratorBaseEENKUlvE_clEvENKUlvE2_clEvEUlS4_S4_E_EESt5arrayIPcLm2EEEEviT0_T1_:
	.zero		552


//--------------------- .nv.constant0._ZN2at6native29vectorized_elementwise_kernelILi4ENS0_13AUnaryFunctorIN3c104HalfES4_S4_ZZZNS0_20copysign_kernel_cudaERNS_18TensorIteratorBaseEENKUlvE_clEvENKUlvE2_clEvEUlS4_S4_E_EESt5arrayIPcLm2EEEEviT0_T1_ --------------------------
	.section	.nv.constant0._ZN2at6native29vectorized_elementwise_kernelILi4ENS0_13AUnaryFunctorIN3c104HalfES4_S4_ZZZNS0_20copysign_kernel_cudaERNS_18TensorIteratorBaseEENKUlvE_clEvENKUlvE2_clEvEUlS4_S4_E_EESt5arrayIPcLm2EEEEviT0_T1_,"a",@progbits
	.sectionflags	@""
	.align	4
.nv.constant0._ZN2at6native29vectorized_elementwise_kernelILi4ENS0_13AUnaryFunctorIN3c104HalfES4_S4_ZZZNS0_20copysign_kernel_cudaERNS_18TensorIteratorBaseEENKUlvE_clEvENKUlvE2_clEvEUlS4_S4_E_EESt5arrayIPcLm2EEEEviT0_T1_:
	.zero		552


//--------------------- .nv.constant0._ZN2at6native29vectorized_elementwise_kernelILi8ENS0_13AUnaryFunctorIN3c104HalfES4_S4_ZZZNS0_20copysign_kernel_cudaERNS_18TensorIteratorBaseEENKUlvE_clEvENKUlvE2_clEvEUlS4_S4_E_EESt5arrayIPcLm2EEEEviT0_T1_ --------------------------
	.section	.nv.constant0._ZN2at6native29vectorized_elementwise_kernelILi8ENS0_13AUnaryFunctorIN3c104HalfES4_S4_ZZZNS0_20copysign_kernel_cudaERNS_18TensorIteratorBaseEENKUlvE_clEvENKUlvE2_clEvEUlS4_S4_E_EESt5arrayIPcLm2EEEEviT0_T1_,"a",@progbits
	.sectionflags	@""
	.align	4
.nv.constant0._ZN2at6native29vectorized_elementwise_kernelILi8ENS0_13AUnaryFunctorIN3c104HalfES4_S4_ZZZNS0_20copysign_kernel_cudaERNS_18TensorIteratorBaseEENKUlvE_clEvENKUlvE2_clEvEUlS4_S4_E_EESt5arrayIPcLm2EEEEviT0_T1_:
	.zero		552


//--------------------- .nv.constant0._ZN2at6native18elementwise_kernelILi128ELi4EZNS0_15gpu_kernel_implINS0_13BinaryFunctorIN3c108BFloat16ES5_S5_ZZZNS0_20copysign_kernel_cudaERNS_18TensorIteratorBaseEENKUlvE_clEvENKUlvE1_clEvEUlS5_S5_E_EEEEvS7_RKT_EUliE_EEviT1_ --------------------------
	.section	.nv.constant0._ZN2at6native18elementwise_kernelILi128ELi4EZNS0_15gpu_kernel_implINS0_13BinaryFunctorIN3c108BFloat16ES5_S5_ZZZNS0_20copysign_kernel_cudaERNS_18TensorIteratorBaseEENKUlvE_clEvENKUlvE1_clEvEUlS5_S5_E_EEEEvS7_RKT_EUliE_EEviT1_,"a",@progbits
	.sectionflags	@""
	.align	4
.nv.constant0._ZN2at6native18elementwise_kernelILi128ELi4EZNS0_15gpu_kernel_implINS0_13BinaryFunctorIN3c108BFloat16ES5_S5_ZZZNS0_20copysign_kernel_cudaERNS_18TensorIteratorBaseEENKUlvE_clEvENKUlvE1_clEvEUlS5_S5_E_EEEEvS7_RKT_EUliE_EEviT1_:
	.zero		1184


//--------------------- .nv.constant0._ZN2at6native27unrolled_elementwise_kernelINS0_13BinaryFunctorIN3c108BFloat16ES4_S4_ZZZNS0_20copysign_kernel_cudaERNS_18TensorIteratorBaseEENKUlvE_clEvENKUlvE1_clEvEUlS4_S4_E_EESt5arrayIPcLm3EELi4E23TrivialOffsetCalculatorILi2EjESE_ILi1EjENS0_6memory12LoadWithCastILi2EEENSH_13StoreWithCastILi1EEEEEviT_T0_T2_T3_T4_T5_ --------------------------
	.section	.nv.constant0._ZN2at6native27unrolled_elementwise_kernelINS0_13BinaryFunctorIN3c108BFloat16ES4_S4_ZZZNS0_20copysign_kernel_cudaERNS_18TensorIteratorBaseEENKUlvE_clEvENKUlvE1_clEvEUlS4_S4_E_EESt5arrayIPcLm3EELi4E23TrivialOffsetCalculatorILi2EjESE_ILi1EjENS0_6memory12LoadWithCastILi2EEENSH_13StoreWithCastILi1EEEEEviT_T0_T2_T3_T4_T5_,"a",@progbits
	.sectionflags	@""
	.align	4
.nv.constant0._ZN2at6native27unrolled_elementwise_kernelINS0_13BinaryFunctorIN3c108BFloat16ES4_S4_ZZZNS0_20copysign_kernel_cudaERNS_18TensorIteratorBaseEENKUlvE_clEvENKUlvE1_clEvEUlS4_S4_E_EESt5arrayIPcLm3EELi4E23TrivialOffsetCalculatorILi2EjESE_ILi1EjENS0_6memory12LoadWithCastILi2EEENSH_13StoreWithCastILi1EEEEEviT_T0_T2_T3_T4_T5_:
	.zero		584


//--------------------- .nv.constant0._ZN2at6native18elementwise_kernelILi128ELi4EZNS0_22gpu_kernel_impl_nocastINS0_13BinaryFunctorIN3c108BFloat16ES5_S5_ZZZNS0_20copysign_kernel_cudaERNS_18TensorIteratorBaseEENKUlvE_clEvENKUlvE1_clEvEUlS5_S5_E_EEEEvS7_RKT_EUliE_EEviT1_ --------------------------
	.section	.nv.constant0._ZN2at6native18elementwise_kernelILi128ELi4EZNS0_22gpu_kernel_impl_nocastINS0_13BinaryFunctorIN3c108BFloat16ES5_S5_ZZZNS0_20copysign_kernel_cudaERNS_18TensorIteratorBaseEENKUlvE_clEvENKUlvE1_clEvEUlS5_S5_E_EEEEvS7_RKT_EUliE_EEviT1_,"a",@progbits
	.sectionflags	@""
	.align	4
.nv.constant0._ZN2at6native18elementwise_kernelILi128ELi4EZNS0_22gpu_kernel_impl_nocastINS0_13BinaryFunctorIN3c108BFloat16ES5_S5_ZZZNS0_20copysign_kernel_cudaERNS_18TensorIteratorBaseEENKUlvE_clEvENKUlvE1_clEvEUlS5_S5_E_EEEEvS7_RKT_EUliE_EEviT1_:
	.zero		1184


//--------------------- .nv.constant0._ZN2at6native27unrolled_elementwise_kernelINS0_13BinaryFunctorIN3c108BFloat16ES4_S4_ZZZNS0_20copysign_kernel_cudaERNS_18TensorIteratorBaseEENKUlvE_clEvENKUlvE1_clEvEUlS4_S4_E_EESt5arrayIPcLm3EELi4E23TrivialOffsetCalculatorILi2EjESE_ILi1EjENS0_6memory15LoadWithoutCastENSH_16StoreWithoutCastEEEviT_T0_T2_T3_T4_T5_ --------------------------
	.section	.nv.constant0._ZN2at6native27unrolled_elementwise_kernelINS0_13BinaryFunctorIN3c108BFloat16ES4_S4_ZZZNS0_20copysign_kernel_cudaERNS_18TensorIteratorBaseEENKUlvE_clEvENKUlvE1_clEvEUlS4_S4_E_EESt5arrayIPcLm3EELi4E23TrivialOffsetCalculatorILi2EjESE_ILi1EjENS0_6memory15LoadWithoutCastENSH_16StoreWithoutCastEEEviT_T0_T2_T3_T4_T5_,"a",@progbits
	.sectionflags	@""
	.align	4
.nv.constant0._ZN2at6native27unrolled_elementwise_kernelINS0_13BinaryFunctorIN3c108BFloat16ES4_S4_ZZZNS0_20copysign_kernel_cudaERNS_18TensorIteratorBaseEENKUlvE_clEvENKUlvE1_clEvEUlS4_S4_E_EESt5arrayIPcLm3EELi4E23TrivialOffsetCalculatorILi2EjESE_ILi1EjENS0_6memory15LoadWithoutCastENSH_16StoreWithoutCastEEEviT_T0_T2_T3_T4_T5_:
	.zero		564


//--------------------- .nv.constant0._ZN2at6native29vectorized_elementwise_kernelILi2ENS0_13BinaryFunctorIN3c108BFloat16ES4_S4_ZZZNS0_20copysign_kernel_cudaERNS_18TensorIteratorBaseEENKUlvE_clEvENKUlvE1_clEvEUlS4_S4_E_EESt5arrayIPcLm3EEEEviT0_T1_ --------------------------
	.section	.nv.constant0._ZN2at6native29vectorized_elementwise_kernelILi2ENS0_13BinaryFunctorIN3c108BFloat16ES4_S4_ZZZNS0_20copysign_kernel_cudaERNS_18TensorIteratorBaseEENKUlvE_clEvENKUlvE1_clEvEUlS4_S4_E_EESt5arrayIPcLm3EEEEviT0_T1_,"a",@progbits
	.sectionflags	@""
	.align	4
.nv.constant0._ZN2at6native29vectorized_elementwise_kernelILi2ENS0_13BinaryFunctorIN3c108BFloat16ES4_S4_ZZZNS0_20copysign_kernel_cudaERNS_18TensorIteratorBaseEENKUlvE_clEvENKUlvE1_clEvEUlS4_S4_E_EESt5arrayIPcLm3EEEEviT0_T1_:
	.zero		560


//--------------------- .nv.constant0._ZN2at6native29vectorized_elementwise_kernelILi4ENS0_13BinaryFunctorIN3c108BFloat16ES4_S4_ZZZNS0_20copysign_kernel_cudaERNS_18TensorIteratorBaseEENKUlvE_clEvENKUlvE1_clEvEUlS4_S4_E_EESt5arrayIPcLm3EEEEviT0_T1_ --------------------------
	.section	.nv.constant0._ZN2at6native29vectorized_elementwise_kernelILi4ENS0_13BinaryFunctorIN3c108BFloat16ES4_S4_ZZZNS0_20copysign_kernel_cudaERNS_18TensorIteratorBaseEENKUlvE_clEvENKUlvE1_clEvEUlS4_S4_E_EESt5arrayIPcLm3EEEEviT0_T1_,"a",@progbits
	.sectionflags	@""
	.align	4
.nv.constant0._ZN2at6native29vectorized_elementwise_kernelILi4ENS0_13BinaryFunctorIN3c108BFloat16ES4_S4_ZZZNS0_20copysign_kernel_cudaERNS_18TensorIteratorBaseEENKUlvE_clEvENKUlvE1_clEvEUlS4_S4_E_EESt5arrayIPcLm3EEEEviT0_T1_:
	.zero		560


//--------------------- .nv.constant0._ZN2at6native29vectorized_elementwise_kernelILi8ENS0_13BinaryFunctorIN3c108BFloat16ES4_S4_ZZZNS0_20copysign_kernel_cudaERNS_18TensorIteratorBaseEENKUlvE_clEvENKUlvE1_clEvEUlS4_S4_E_EESt5arrayIPcLm3EEEEviT0_T1_ --------------------------
	.section	.nv.constant0._ZN2at6native29vectorized_elementwise_kernelILi8ENS0_13BinaryFunctorIN3c108BFloat16ES4_S4_ZZZNS0_20copysign_kernel_cudaERNS_18TensorIteratorBaseEENKUlvE_clEvENKUlvE1_clEvEUlS4_S4_E_EESt5arrayIPcLm3EEEEviT0_T1_,"a",@progbits
	.sectionflags	@""
	.align	4
.nv.constant0._ZN2at6native29vectorized_elementwise_kernelILi8ENS0_13BinaryFunctorIN3c108BFloat16ES4_S4_ZZZNS0_20copysign_kernel_cudaERNS_18TensorIteratorBaseEENKUlvE_clEvENKUlvE1_clEvEUlS4_S4_E_EESt5arrayIPcLm3EEEEviT0_T1_:
	.zero		560


//--------------------- .nv.constant0._ZN2at6native18elementwise_kernelILi128ELi4EZNS0_15gpu_kernel_implINS0_13BUnaryFunctorIN3c108BFloat16ES5_S5_ZZZNS0_20copysign_kernel_cudaERNS_18TensorIteratorBaseEENKUlvE_clEvENKUlvE1_clEvEUlS5_S5_E_EEEEvS7_RKT_EUliE_EEviT1_ --------------------------
	.section	.nv.constant0._ZN2at6native18elementwise_kernelILi128ELi4EZNS0_15gpu_kernel_implINS0_13BUnaryFunctorIN3c108BFloat16ES5_S5_ZZZNS0_20copysign_kernel_cudaERNS_18TensorIteratorBaseEENKUlvE_clEvENKUlvE1_clEvEUlS5_S5_E_EEEEvS7_RKT_EUliE_EEviT1_,"a",@progbits
	.sectionflags	@""
	.align	4
.nv.constant0._ZN2at6native18elementwise_kernelILi128ELi4EZNS0_15gpu_kernel_implINS0_13BUnaryFunctorIN3c108BFloat16ES5_S5_ZZZNS0_20copysign_kernel_cudaERNS_18TensorIteratorBaseEENKUlvE_clEvENKUlvE1_clEvEUlS5_S5_E_EEEEvS7_RKT_EUliE_EEviT1_:
	.zero		1072


//--------------------- .nv.constant0._ZN2at6native27unrolled_elementwise_kernelINS0_13BUnaryFunctorIN3c108BFloat16ES4_S4_ZZZNS0_20copysign_kernel_cudaERNS_18TensorIteratorBaseEENKUlvE_clEvENKUlvE1_clEvEUlS4_S4_E_EESt5arrayIPcLm2EELi4E23TrivialOffsetCalculatorILi1EjESF_NS0_6memory12LoadWithCastILi1EEENSG_13StoreWithCastILi1EEEEEviT_T0_T2_T3_T4_T5_ --------------------------
	.section	.nv.constant0._ZN2at6native27unrolled_elementwise_kernelINS0_13BUnaryFunctorIN3c108BFloat16ES4_S4_ZZZNS0_20copysign_kernel_cudaERNS_18TensorIteratorBaseEENKUlvE_clEvENKUlvE1_clEvEUlS4_S4_E_EESt5arrayIPcLm2EELi4E23TrivialOffsetCalculatorILi1EjESF_NS0_6memory12LoadWithCastILi1EEENSG_13StoreWithCastILi1EEEEEviT_T0_T2_T3_T4_T5_,"a",@progbits
	.sectionflags	@""
	.align	4
.nv.constant0._ZN2at6native27unrolled_elementwise_kernelINS0_13BUnaryFunctorIN3c108BFloat16ES4_S4_ZZZNS0_20copysign_kernel_cudaERNS_18TensorIteratorBaseEENKUlvE_clEvENKUlvE1_clEvEUlS4_S4_E_EESt5arrayIPcLm2EELi4E23TrivialOffsetCalculatorILi1EjESF_NS0_6memory12LoadWithCastILi1EEENSG_13StoreWithCastILi1EEEEEviT_T0_T2_T3_T4_T5_:
	.zero		572


//--------------------- .nv.constant0._ZN2at6native18elementwise_kernelILi128ELi4EZNS0_22gpu_kernel_impl_nocastINS0_13BUnaryFunctorIN3c108BFloat16ES5_S5_ZZZNS0_20copysign_kernel_cudaERNS_18TensorIteratorBaseEENKUlvE_clEvENKUlvE1_clEvEUlS5_S5_E_EEEEvS7_RKT_EUliE_EEviT1_ --------------------------
	.section	.nv.constant0._ZN2at6native18elementwise_kernelILi128ELi4EZNS0_22gpu_kernel_impl_nocastINS0_13BUnaryFunctorIN3c108BFloat16ES5_S5_ZZZNS0_20copysign_kernel_cudaERNS_18TensorIteratorBaseEENKUlvE_clEvENKUlvE1_clEvEUlS5_S5_E_EEEEvS7_RKT_EUliE_EEviT1_,"a",@progbits
	.sectionflags	@""
	.align	4
.nv.constant0._ZN2at6native18elementwise_kernelILi128ELi4EZNS0_22gpu_kernel_impl_nocastINS0_13BUnaryFunctorIN3c108BFloat16ES5_S5_ZZZNS0_20copysign_kernel_cudaERNS_18TensorIteratorBaseEENKUlvE_clEvENKUlvE1_clEvEUlS5_S5_E_EEEEvS7_RKT_EUliE_EEviT1_:
	.zero		1072


//--------------------- .nv.constant0._ZN2at6native27unrolled_elementwise_kernelINS0_13BUnaryFunctorIN3c108BFloat16ES4_S4_ZZZNS0_20copysign_kernel_cudaERNS_18TensorIteratorBaseEENKUlvE_clEvENKUlvE1_clEvEUlS4_S4_E_EESt5arrayIPcLm2EELi4E23TrivialOffsetCalculatorILi1EjESF_NS0_6memory15LoadWithoutCastENSG_16StoreWithoutCastEEEviT_T0_T2_T3_T4_T5_ --------------------------
	.section	.nv.constant0._ZN2at6native27unrolled_elementwise_kernelINS0_13BUnaryFunctorIN3c108BFloat16ES4_S4_ZZZNS0_20copysign_kernel_cudaERNS_18TensorIteratorBaseEENKUlvE_clEvENKUlvE1_clEvEUlS4_S4_E_EESt5arrayIPcLm2EELi4E23TrivialOffsetCalculatorILi1EjESF_NS0_6memory15LoadWithoutCastENSG_16StoreWithoutCastEEEviT_T0_T2_T3_T4_T5_,"a",@progbits
	.sectionflags	@""
	.align	4
.nv.constant0._ZN2at6native27unrolled_elementwise_kernelINS0_13BUnaryFunctorIN3c108BFloat16ES4_S4_ZZZNS0_20copysign_kernel_cudaERNS_18TensorIteratorBaseEENKUlvE_clEvENKUlvE1_clEvEUlS4_S4_E_EESt5arrayIPcLm2EELi4E23TrivialOffsetCalculatorILi1EjESF_NS0_6memory15LoadWithoutCastENSG_16StoreWithoutCastEEEviT_T0_T2_T3_T4_T5_:
	.zero		556


//--------------------- .nv.constant0._ZN2at6native29vectorized_elementwise_kernelILi2ENS0_13BUnaryFunctorIN3c108BFloat16ES4_S4_ZZZNS0_20copysign_kernel_cudaERNS_18TensorIteratorBaseEENKUlvE_clEvENKUlvE1_clEvEUlS4_S4_E_EESt5arrayIPcLm2EEEEviT0_T1_ --------------------------
	.section	.nv.constant0._ZN2at6native29vectorized_elementwise_kernelILi2ENS0_13BUnaryFunctorIN3c108BFloat16ES4_S4_ZZZNS0_20copysign_kernel_cudaERNS_18TensorIteratorBaseEENKUlvE_clEvENKUlvE1_clEvEUlS4_S4_E_EESt5arrayIPcLm2EEEEviT0_T1_,"a",@progbits
	.sectionflags	@""
	.align	4
.nv.constant0._ZN2at6native29vectorized_elementwise_kernelILi2ENS0_13BUnaryFunctorIN3c108BFloat16ES4_S4_ZZZNS0_20copysign_kernel_cudaERNS_18TensorIteratorBaseEENKUlvE_clEvENKUlvE1_clEvEUlS4_S4_E_EESt5arrayIPcLm2EEEEviT0_T1_:
	.zero		552


//--------------------- .nv.constant0._ZN2at6native29vectorized_elementwise_kernelILi4ENS0_13BUnaryFunctorIN3c108BFloat16ES4_S4_ZZZNS0_20copysign_kernel_cudaERNS_18TensorIteratorBaseEENKUlvE_clEvENKUlvE1_clEvEUlS4_S4_E_EESt5arrayIPcLm2EEEEviT0_T1_ --------------------------
	.section	.nv.constant0._ZN2at6native29vectorized_elementwise_kernelILi4ENS0_13BUnaryFunctorIN3c108BFloat16ES4_S4_ZZZNS0_20copysign_kernel_cudaERNS_18TensorIteratorBaseEENKUlvE_clEvENKUlvE1_clEvEUlS4_S4_E_EESt5arrayIPcLm2EEEEviT0_T1_,"a",@progbits
	.sectionflags	@""
	.align	4
.nv.constant0._ZN2at6native29vectorized_elementwise_kernelILi4ENS0_13BUnaryFunctorIN3c108BFloat16ES4_S4_ZZZNS0_20copysign_kernel_cudaERNS_18TensorIteratorBaseEENKUlvE_clEvENKUlvE1_clEvEUlS4_S4_E_EESt5arrayIPcLm2EEEEviT0_T1_:
	.zero		552


//--------------------- .nv.constant0._ZN2at6native29vectorized_elementwise_kernelILi8ENS0_13BUnaryFunctorIN3c108BFloat16ES4_S4_ZZZNS0_20copysign_kernel_cudaERNS_18TensorIteratorBaseEENKUlvE_clEvENKUlvE1_clEvEUlS4_S4_E_EESt5arrayIPcLm2EEEEviT0_T1_ --------------------------
	.section	.nv.constant0._ZN2at6native29vectorized_elementwise_kernelILi8ENS0_13BUnaryFunctorIN3c108BFloat16ES4_S4_ZZZNS0_20copysign_kernel_cudaERNS_18TensorIteratorBaseEENKUlvE_clEvENKUlvE1_clEvEUlS4_S4_E_EESt5arrayIPcLm2EEEEviT0_T1_,"a",@progbits
	.sectionflags	@""
	.align	4
.nv.constant0._ZN2at6native29vectorized_elementwise_kernelILi8ENS0_13BUnaryFunctorIN3c108BFloat16ES4_S4_ZZZNS0_20copysign_kernel_cudaERNS_18TensorIteratorBaseEENKUlvE_clEvENKUlvE1_clEvEUlS4_S4_E_EESt5arrayIPcLm2EEEEviT0_T1_:
	.zero		552


//--------------------- .nv.constant0._ZN2at6native18elementwise_kernelILi128ELi4EZNS0_15gpu_kernel_implINS0_13AUnaryFunctorIN3c108BFloat16ES5_S5_ZZZNS0_20copysign_kernel_cudaERNS_18TensorIteratorBaseEENKUlvE_clEvENKUlvE1_clEvEUlS5_S5_E_EEEEvS7_RKT_EUliE_EEviT1_ --------------------------
	.section	.nv.constant0._ZN2at6native18elementwise_kernelILi128ELi4EZNS0_15gpu_kernel_implINS0_13AUnaryFunctorIN3c108BFloat16ES5_S5_ZZZNS0_20copysign_kernel_cudaERNS_18TensorIteratorBaseEENKUlvE_clEvENKUlvE1_clEvEUlS5_S5_E_EEEEvS7_RKT_EUliE_EEviT1_,"a",@progbits
	.sectionflags	@""
	.align	4
.nv.constant0._ZN2at6native18elementwise_kernelILi128ELi4EZNS0_15gpu_kernel_implINS0_13AUnaryFunctorIN3c108BFloat16ES5_S5_ZZZNS0_20copysign_kernel_cudaERNS_18TensorIteratorBaseEENKUlvE_clEvENKUlvE1_clEvEUlS5_S5_E_EEEEvS7_RKT_EUliE_EEviT1_:
	.zero		1072


//--------------------- .nv.constant0._ZN2at6native27unrolled_elementwise_kernelINS0_13AUnaryFunctorIN3c108BFloat16ES4_S4_ZZZNS0_20copysign_kernel_cudaERNS_18TensorIteratorBaseEENKUlvE_clEvENKUlvE1_clEvEUlS4_S4_E_EESt5arrayIPcLm2EELi4E23TrivialOffsetCalculatorILi1EjESF_NS0_6memory12LoadWithCastILi1EEENSG_13StoreWithCastILi1EEEEEviT_T0_T2_T3_T4_T5_ --------------------------
	.section	.nv.constant0._ZN2at6native27unrolled_elementwise_kernelINS0_13AUnaryFunctorIN3c108BFloat16ES4_S4_ZZZNS0_20copysign_kernel_cudaERNS_18TensorIteratorBaseEENKUlvE_clEvENKUlvE1_clEvEUlS4_S4_E_EESt5arrayIPcLm2EELi4E23TrivialOffsetCalculatorILi1EjESF_NS0_6memory12LoadWithCastILi1EEENSG_13StoreWithCastILi1EEEEEviT_T0_T2_T3_T4_T5_,"a",@progbits
	.sectionflags	@""
	.align	4
.nv.constant0._ZN2at6native27unrolled_elementwise_kernelINS0_13AUnaryFunctorIN3c108BFloat16ES4_S4_ZZZNS0_20copysign_kernel_cudaERNS_18TensorIteratorBaseEENKUlvE_clEvENKUlvE1_clEvEUlS4_S4_E_EESt5arrayIPcLm2EELi4E23TrivialOffsetCalculatorILi1EjESF_NS0_6memory12LoadWithCastILi1EEENSG_13StoreWithCastILi1EEEEEviT_T0_T2_T3_T4_T5_:
	.zero		572


//--------------------- .nv.constant0._ZN2at6native18elementwise_kernelILi128ELi4EZNS0_22gpu_kernel_impl_nocastINS0_13AUnaryFunctorIN3c108BFloat16ES5_S5_ZZZNS0_20copysign_kernel_cudaERNS_18TensorIteratorBaseEENKUlvE_clEvENKUlvE1_clEvEUlS5_S5_E_EEEEvS7_RKT_EUliE_EEviT1_ --------------------------
	.section	.nv.constant0._ZN2at6native18elementwise_kernelILi128ELi4EZNS0_22gpu_kernel_impl_nocastINS0_13AUnaryFunctorIN3c108BFloat16ES5_S5_ZZZNS0_20copysign_kernel_cudaERNS_18TensorIteratorBaseEENKUlvE_clEvENKUlvE1_clEvEUlS5_S5_E_EEEEvS7_RKT_EUliE_EEviT1_,"a",@progbits
	.sectionflags	@""
	.align	4
.nv.constant0._ZN2at6native18elementwise_kernelILi128ELi4EZNS0_22gpu_kernel_impl_nocastINS0_13AUnaryFunctorIN3c108BFloat16ES5_S5_ZZZNS0_20copysign_kernel_cudaERNS_18TensorIteratorBaseEENKUlvE_clEvENKUlvE1_clEvEUlS5_S5_E_EEEEvS7_RKT_EUliE_EEviT1_:
	.zero		1072


//--------------------- .nv.constant0._ZN2at6native27unrolled_elementwise_kernelINS0_13AUnaryFunctorIN3c108BFloat16ES4_S4_ZZZNS0_20copysign_kernel_cudaERNS_18TensorIteratorBaseEENKUlvE_clEvENKUlvE1_clEvEUlS4_S4_E_EESt5arrayIPcLm2EELi4E23TrivialOffsetCalculatorILi1EjESF_NS0_6memory15LoadWithoutCastENSG_16StoreWithoutCastEEEviT_T0_T2_T3_T4_T5_ --------------------------
	.section	.nv.constant0._ZN2at6native27unrolled_elementwise_kernelINS0_13AUnaryFunctorIN3c108BFloat16ES4_S4_ZZZNS0_20copysign_kernel_cudaERNS_18TensorIteratorBaseEENKUlvE_clEvENKUlvE1_clEvEUlS4_S4_E_EESt5arrayIPcLm2EELi4E23TrivialOffsetCalculatorILi1EjESF_NS0_6memory15LoadWithoutCastENSG_16StoreWithoutCastEEEviT_T0_T2_T3_T4_T5_,"a",@progbits
	.sectionflags	@""
	.align	4
.nv.constant0._ZN2at6native27unrolled_elementwise_kernelINS0_13AUnaryFunctorIN3c108BFloat16ES4_S4_ZZZNS0_20copysign_kernel_cudaERNS_18TensorIteratorBaseEENKUlvE_clEvENKUlvE1_clEvEUlS4_S4_E_EESt5arrayIPcLm2EELi4E23TrivialOffsetCalculatorILi1EjESF_NS0_6memory15LoadWithoutCastENSG_16StoreWithoutCastEEEviT_T0_T2_T3_T4_T5_:
	.zero		556


//--------------------- .nv.constant0._ZN2at6native29vectorized_elementwise_kernelILi2ENS0_13AUnaryFunctorIN3c108BFloat16ES4_S4_ZZZNS0_20copysign_kernel_cudaERNS_18TensorIteratorBaseEENKUlvE_clEvENKUlvE1_clEvEUlS4_S4_E_EESt5arrayIPcLm2EEEEviT0_T1_ --------------------------
	.section	.nv.constant0._ZN2at6native29vectorized_elementwise_kernelILi2ENS0_13AUnaryFunctorIN3c108BFloat16ES4_S4_ZZZNS0_20copysign_kernel_cudaERNS_18TensorIteratorBaseEENKUlvE_clEvENKUlvE1_clEvEUlS4_S4_E_EESt5arrayIPcLm2EEEEviT0_T1_,"a",@progbits
	.sectionflags	@""
	.align	4
.nv.constant0._ZN2at6native29vectorized_elementwise_kernelILi2ENS0_13AUnaryFunctorIN3c108BFloat16ES4_S4_ZZZNS0_20copysign_kernel_cudaERNS_18TensorIteratorBaseEENKUlvE_clEvENKUlvE1_clEvEUlS4_S4_E_EESt5arrayIPcLm2EEEEviT0_T1_:
	.zero		552


//--------------------- .nv.constant0._ZN2at6native29vectorized_elementwise_kernelILi4ENS0_13AUnaryFunctorIN3c108BFloat16ES4_S4_ZZZNS0_20copysign_kernel_cudaERNS_18TensorIteratorBaseEENKUlvE_clEvENKUlvE1_clEvEUlS4_S4_E_EESt5arrayIPcLm2EEEEviT0_T1_ --------------------------
	.section	.nv.constant0._ZN2at6native29vectorized_elementwise_kernelILi4ENS0_13AUnaryFunctorIN3c108BFloat16ES4_S4_ZZZNS0_20copysign_kernel_cudaERNS_18TensorIteratorBaseEENKUlvE_clEvENKUlvE1_clEvEUlS4_S4_E_EESt5arrayIPcLm2EEEEviT0_T1_,"a",@progbits
	.sectionflags	@""
	.align	4
.nv.constant0._ZN2at6native29vectorized_elementwise_kernelILi4ENS0_13AUnaryFunctorIN3c108BFloat16ES4_S4_ZZZNS0_20copysign_kernel_cudaERNS_18TensorIteratorBaseEENKUlvE_clEvENKUlvE1_clEvEUlS4_S4_E_EESt5arrayIPcLm2EEEEviT0_T1_:
	.zero		552


//--------------------- .nv.constant0._ZN2at6native29vectorized_elementwise_kernelILi8ENS0_13AUnaryFunctorIN3c108BFloat16ES4_S4_ZZZNS0_20copysign_kernel_cudaERNS_18TensorIteratorBaseEENKUlvE_clEvENKUlvE1_clEvEUlS4_S4_E_EESt5arrayIPcLm2EEEEviT0_T1_ --------------------------
	.section	.nv.constant0._ZN2at6native29vectorized_elementwise_kernelILi8ENS0_13AUnaryFunctorIN3c108BFloat16ES4_S4_ZZZNS0_20copysign_kernel_cudaERNS_18TensorIteratorBaseEENKUlvE_clEvENKUlvE1_clEvEUlS4_S4_E_EESt5arrayIPcLm2EEEEviT0_T1_,"a",@progbits
	.sectionflags	@""
	.align	4
.nv.constant0._ZN2at6native29vectorized_elementwise_kernelILi8ENS0_13AUnaryFunctorIN3c108BFloat16ES4_S4_ZZZNS0_20copysign_kernel_cudaERNS_18TensorIteratorBaseEENKUlvE_clEvENKUlvE1_clEvEUlS4_S4_E_EESt5arrayIPcLm2EEEEviT0_T1_:
	.zero		552


//--------------------- .nv.constant0._ZN2at6native18elementwise_kernelILi128ELi4EZNS0_15gpu_kernel_implINS0_13BinaryFunctorIfffZZZNS0_20copysign_kernel_cudaERNS_18TensorIteratorBaseEENKUlvE_clEvENKUlvE0_clEvEUlffE_EEEEvS5_RKT_EUliE_EEviT1_ --------------------------
	.section	.nv.constant0._ZN2at6native18elementwise_kernelILi128ELi4EZNS0_15gpu_kernel_implINS0_13BinaryFunctorIfffZZZNS0_20copysign_kernel_cudaERNS_18TensorIteratorBaseEENKUlvE_clEvENKUlvE0_clEvEUlffE_EEEEvS5_RKT_EUliE_EEviT1_,"a",@progbits
	.sectionflags	@""
	.align	4
.nv.constant0._ZN2at6native18elementwise_kernelILi128ELi4EZNS0_15gpu_kernel_implINS0_13BinaryFunctorIfffZZZNS0_20copysign_kernel_cudaERNS_18TensorIteratorBaseEENKUlvE_clEvENKUlvE0_clEvEUlffE_EEEEvS5_RKT_EUliE_EEviT1_:
	.zero		1184


//--------------------- .nv.constant0._ZN2at6native27unrolled_elementwise_kernelINS0_13BinaryFunctorIfffZZZNS0_20copysign_kernel_cudaERNS_18TensorIteratorBaseEENKUlvE_clEvENKUlvE0_clEvEUlffE_EESt5arrayIPcLm3EELi4E23TrivialOffsetCalculatorILi2EjESC_ILi1EjENS0_6memory12LoadWithCastILi2EEENSF_13StoreWithCastILi1EEEEEviT_T0_T2_T3_T4_T5_ --------------------------
	.section	.nv.constant0._ZN2at6native27unrolled_elementwise_kernelINS0_13BinaryFunctorIfffZZZNS0_20copysign_kernel_cudaERNS_18TensorIteratorBaseEENKUlvE_clEvENKUlvE0_clEvEUlffE_EESt5arrayIPcLm3EELi4E23TrivialOffsetCalculatorILi2EjESC_ILi1EjENS0_6memory12LoadWithCastILi2EEENSF_13StoreWithCastILi1EEEEEviT_T0_T2_T3_T4_T5_,"a",@progbits
	.sectionflags	@""
	.align	4
.nv.constant0._ZN2at6native27unrolled_elementwise_kernelINS0_13BinaryFunctorIfffZZZNS0_20copysign_kernel_cudaERNS_18TensorIteratorBaseEENKUlvE_clEvENKUlvE0_clEvEUlffE_EESt5arrayIPcLm3EELi4E23TrivialOffsetCalculatorILi2EjESC_ILi1EjENS0_6memory12LoadWithCastILi2EEENSF_13StoreWithCastILi1EEEEEviT_T0_T2_T3_T4_T5_:
	.zero		584


//--------------------- .nv.constant0._ZN2at6native18elementwise_kernelILi128ELi2EZNS0_22gpu_kernel_impl_nocastINS0_13BinaryFunctorIfffZZZNS0_20copysign_kernel_cudaERNS_18TensorIteratorBaseEENKUlvE_clEvENKUlvE0_clEvEUlffE_EEEEvS5_RKT_EUliE_EEviT1_ --------------------------
	.section	.nv.constant0._ZN2at6native18elementwise_kernelILi128ELi2EZNS0_22gpu_kernel_impl_nocastINS0_13BinaryFunctorIfffZZZNS0_20copysign_kernel_cudaERNS_18TensorIteratorBaseEENKUlvE_clEvENKUlvE0_clEvEUlffE_EEEEvS5_RKT_EUliE_EEviT1_,"a",@progbits
	.sectionflags	@""
	.align	4
.nv.constant0._ZN2at6native18elementwise_kernelILi128ELi2EZNS0_22gpu_kernel_impl_nocastINS0_13BinaryFunctorIfffZZZNS0_20copysign_kernel_cudaERNS_18TensorIteratorBaseEENKUlvE_clEvENKUlvE0_clEvEUlffE_EEEEvS5_RKT_EUliE_EEviT1_:
	.zero		1184


//--------------------- .nv.constant0._ZN2at6native27unrolled_elementwise_kernelINS0_13BinaryFunctorIfffZZZNS0_20copysign_kernel_cudaERNS_18TensorIteratorBaseEENKUlvE_clEvENKUlvE0_clEvEUlffE_EESt5arrayIPcLm3EELi4E23TrivialOffsetCalculatorILi2EjESC_ILi1EjENS0_6memory15LoadWithoutCastENSF_16StoreWithoutCastEEEviT_T0_T2_T3_T4_T5_ --------------------------
	.section	.nv.constant0._ZN2at6native27unrolled_elementwise_kernelINS0_13BinaryFunctorIfffZZZNS0_20copysign_kernel_cudaERNS_18TensorIteratorBaseEENKUlvE_clEvENKUlvE0_clEvEUlffE_EESt5arrayIPcLm3EELi4E23TrivialOffsetCalculatorILi2EjESC_ILi1EjENS0_6memory15LoadWithoutCastENSF_16StoreWithoutCastEEEviT_T0_T2_T3_T4_T5_,"a",@progbits
	.sectionflags	@""
	.align	4
.nv.constant0._ZN2at6native27unrolled_elementwise_kernelINS0_13BinaryFunctorIfffZZZNS0_20copysign_kernel_cudaERNS_18TensorIteratorBaseEENKUlvE_clEvENKUlvE0_clEvEUlffE_EESt5arrayIPcLm3EELi4E23TrivialOffsetCalculatorILi2EjESC_ILi1EjENS0_6memory15LoadWithoutCastENSF_16StoreWithoutCastEEEviT_T0_T2_T3_T4_T5_:
	.zero		564


//--------------------- .nv.constant0._ZN2at6native29vectorized_elementwise_kernelILi2ENS0_13BinaryFunctorIfffZZZNS0_20copysign_kernel_cudaERNS_18TensorIteratorBaseEENKUlvE_clEvENKUlvE0_clEvEUlffE_EESt5arrayIPcLm3EEEEviT0_T1_ --------------------------
	.section	.nv.constant0._ZN2at6native29vectorized_elementwise_kernelILi2ENS0_13BinaryFunctorIfffZZZNS0_20copysign_kernel_cudaERNS_18TensorIteratorBaseEENKUlvE_clEvENKUlvE0_clEvEUlffE_EESt5arrayIPcLm3EEEEviT0_T1_,"a",@progbits
	.sectionflags	@""
	.align	4
.nv.constant0._ZN2at6native29vectorized_elementwise_kernelILi2ENS0_13BinaryFunctorIfffZZZNS0_20copysign_kernel_cudaERNS_18TensorIteratorBaseEENKUlvE_clEvENKUlvE0_clEvEUlffE_EESt5arrayIPcLm3EEEEviT0_T1_:
	.zero		560


//--------------------- .nv.constant0._ZN2at6native29vectorized_elementwise_kernelILi4ENS0_13BinaryFunctorIfffZZZNS0_20copysign_kernel_cudaERNS_18TensorIteratorBaseEENKUlvE_clEvENKUlvE0_clEvEUlffE_EESt5arrayIPcLm3EEEEviT0_T1_ --------------------------
	.section	.nv.constant0._ZN2at6native29vectorized_elementwise_kernelILi4ENS0_13BinaryFunctorIfffZZZNS0_20copysign_kernel_cudaERNS_18TensorIteratorBaseEENKUlvE_clEvENKUlvE0_clEvEUlffE_EESt5arrayIPcLm3EEEEviT0_T1_,"a",@progbits
	.sectionflags	@""
	.align	4
.nv.constant0._ZN2at6native29vectorized_elementwise_kernelILi4ENS0_13BinaryFunctorIfffZZZNS0_20copysign_kernel_cudaERNS_18TensorIteratorBaseEENKUlvE_clEvENKUlvE0_clEvEUlffE_EESt5arrayIPcLm3EEEEviT0_T1_:
	.zero		560


//--------------------- .nv.constant0._ZN2at6native29vectorized_elementwise_kernelILi8ENS0_13BinaryFunctorIfffZZZNS0_20copysign_kernel_cudaERNS_18TensorIteratorBaseEENKUlvE_clEvENKUlvE0_clEvEUlffE_EESt5arrayIPcLm3EEEEviT0_T1_ --------------------------
	.section	.nv.constant0._ZN2at6native29vectorized_elementwise_kernelILi8ENS0_13BinaryFunctorIfffZZZNS0_20copysign_kernel_cudaERNS_18TensorIteratorBaseEENKUlvE_clEvENKUlvE0_clEvEUlffE_EESt5arrayIPcLm3EEEEviT0_T1_,"a",@progbits
	.sectionflags	@""
	.align	4
.nv.constant0._ZN2at6native29vectorized_elementwise_kernelILi8ENS0_13BinaryFunctorIfffZZZNS0_20copysign_kernel_cudaERNS_18TensorIteratorBaseEENKUlvE_clEvENKUlvE0_clEvEUlffE_EESt5arrayIPcLm3EEEEviT0_T1_:
	.zero		560


//--------------------- .nv.constant0._ZN2at6native18elementwise_kernelILi128ELi4EZNS0_15gpu_kernel_implINS0_13BUnaryFunctorIfffZZZNS0_20copysign_kernel_cudaERNS_18TensorIteratorBaseEENKUlvE_clEvENKUlvE0_clEvEUlffE_EEEEvS5_RKT_EUliE_EEviT1_ --------------------------
	.section	.nv.constant0._ZN2at6native18elementwise_kernelILi128ELi4EZNS0_15gpu_kernel_implINS0_13BUnaryFunctorIfffZZZNS0_20copysign_kernel_cudaERNS_18TensorIteratorBaseEENKUlvE_clEvENKUlvE0_clEvEUlffE_EEEEvS5_RKT_EUliE_EEviT1_,"a",@progbits
	.sectionflags	@""
	.align	4
.nv.constant0._ZN2at6native18elementwise_kernelILi128ELi4EZNS0_15gpu_kernel_implINS0_13BUnaryFunctorIfffZZZNS0_20copysign_kernel_cudaERNS_18TensorIteratorBaseEENKUlvE_clEvENKUlvE0_clEvEUlffE_EEEEvS5_RKT_EUliE_EEviT1_:
	.zero		1080


//--------------------- .nv.constant0._ZN2at6native27unrolled_elementwise_kernelINS0_13BUnaryFunctorIfffZZZNS0_20copysign_kernel_cudaERNS_18TensorIteratorBaseEENKUlvE_clEvENKUlvE0_clEvEUlffE_EESt5arrayIPcLm2EELi4E23TrivialOffsetCalculatorILi1EjESD_NS0_6memory12LoadWithCastILi1EEENSE_13StoreWithCastILi1EEEEEviT_T0_T2_T3_T4_T5_ --------------------------
	.section	.nv.constant0._ZN2at6native27unrolled_elementwise_kernelINS0_13BUnaryFunctorIfffZZZNS0_20copysign_kernel_cudaERNS_18TensorIteratorBaseEENKUlvE_clEvENKUlvE0_clEvEUlffE_EESt5arrayIPcLm2EELi4E23TrivialOffsetCalculatorILi1EjESD_NS0_6memory12LoadWithCastILi1EEENSE_13StoreWithCastILi1EEEEEviT_T0_T2_T3_T4_T5_,"a",@progbits
	.sectionflags	@""
	.align	4
.nv.constant0._ZN2at6native27unrolled_elementwise_kernelINS0_13BUnaryFunctorIfffZZZNS0_20copysign_kernel_cudaERNS_18TensorIteratorBaseEENKUlvE_clEvENKUlvE0_clEvEUlffE_EESt5arrayIPcLm2EELi4E23TrivialOffsetCalculatorILi1EjESD_NS0_6memory12LoadWithCastILi1EEENSE_13StoreWithCastILi1EEEEEviT_T0_T2_T3_T4_T5_:
	.zero		580


//--------------------- .nv.constant0._ZN2at6native18elementwise_kernelILi128ELi2EZNS0_22gpu_kernel_impl_nocastINS0_13BUnaryFunctorIfffZZZNS0_20copysign_kernel_cudaERNS_18TensorIteratorBaseEENKUlvE_clEvENKUlvE0_clEvEUlffE_EEEEvS5_RKT_EUliE_EEviT1_ --------------------------
	.section	.nv.constant0._ZN2at6native18elementwise_kernelILi128ELi2EZNS0_22gpu_kernel_impl_nocastINS0_13BUnaryFunctorIfffZZZNS0_20copysign_kernel_cudaERNS_18TensorIteratorBaseEENKUlvE_clEvENKUlvE0_clEvEUlffE_EEEEvS5_RKT_EUliE_EEviT1_,"a",@progbits
	.sectionflags	@""
	.align	4
.nv.constant0._ZN2at6native18elementwise_kernelILi128ELi2EZNS0_22gpu_kernel_impl_nocastINS0_13BUnaryFunctorIfffZZZNS0_20copysign_kernel_cudaERNS_18TensorIteratorBaseEENKUlvE_clEvENKUlvE0_clEvEUlffE_EEEEvS5_RKT_EUliE_EEviT1_:
	.zero		1072


//--------------------- .nv.constant0._ZN2at6native27unrolled_elementwise_kernelINS0_13BUnaryFunctorIfffZZZNS0_20copysign_kernel_cudaERNS_18TensorIteratorBaseEENKUlvE_clEvENKUlvE0_clEvEUlffE_EESt5arrayIPcLm2EELi4E23TrivialOffsetCalculatorILi1EjESD_NS0_6memory15LoadWithoutCastENSE_16StoreWithoutCastEEEviT_T0_T2_T3_T4_T5_ --------------------------
	.section	.nv.constant0._ZN2at6native27unrolled_elementwise_kernelINS0_13BUnaryFunctorIfffZZZNS0_20copysign_kernel_cudaERNS_18TensorIteratorBaseEENKUlvE_clEvENKUlvE0_clEvEUlffE_EESt5arrayIPcLm2EELi4E23TrivialOffsetCalculatorILi1EjESD_NS0_6memory15LoadWithoutCastENSE_16StoreWithoutCastEEEviT_T0_T2_T3_T4_T5_,"a",@progbits
	.sectionflags	@""
	.align	4
.nv.constant0._ZN2at6native27unrolled_elementwise_kernelINS0_13BUnaryFunctorIfffZZZNS0_20copysign_kernel_cudaERNS_18TensorIteratorBaseEENKUlvE_clEvENKUlvE0_clEvEUlffE_EESt5arrayIPcLm2EELi4E23TrivialOffsetCalculatorILi1EjESD_NS0_6memory15LoadWithoutCastENSE_16StoreWithoutCastEEEviT_T0_T2_T3_T4_T5_:
	.zero		564


//--------------------- .nv.constant0._ZN2at6native29vectorized_elementwise_kernelILi2ENS0_13BUnaryFunctorIfffZZZNS0_20copysign_kernel_cudaERNS_18TensorIteratorBaseEENKUlvE_clEvENKUlvE0_clEvEUlffE_EESt5arrayIPcLm2EEEEviT0_T1_ --------------------------
	.section	.nv.constant0._ZN2at6native29vectorized_elementwise_kernelILi2ENS0_13BUnaryFunctorIfffZZZNS0_20copysign_kernel_cudaERNS_18TensorIteratorBaseEENKUlvE_clEvENKUlvE0_clEvEUlffE_EESt5arrayIPcLm2EEEEviT0_T1_,"a",@progbits
	.sectionflags	@""
	.align	4
.nv.constant0._ZN2at6native29vectorized_elementwise_kernelILi2ENS0_13BUnaryFunctorIfffZZZNS0_20copysign_kernel_cudaERNS_18TensorIteratorBaseEENKUlvE_clEvENKUlvE0_clEvEUlffE_EESt5arrayIPcLm2EEEEviT0_T1_:
	.zero		560


//--------------------- .nv.constant0._ZN2at6native29vectorized_elementwise_kernelILi4ENS0_13BUnaryFunctorIfffZZZNS0_20copysign_kernel_cudaERNS_18TensorIteratorBaseEENKUlvE_clEvENKUlvE0_clEvEUlffE_EESt5arrayIPcLm2EEEEviT0_T1_ --------------------------
	.section	.nv.constant0._ZN2at6native29vectorized_elementwise_kernelILi4ENS0_13BUnaryFunctorIfffZZZNS0_20copysign_kernel_cudaERNS_18TensorIteratorBaseEENKUlvE_clEvENKUlvE0_clEvEUlffE_EESt5arrayIPcLm2EEEEviT0_T1_,"a",@progbits
	.sectionflags	@""
	.align	4
.nv.constant0._ZN2at6native29vectorized_elementwise_kernelILi4ENS0_13BUnaryFunctorIfffZZZNS0_20copysign_kernel_cudaERNS_18TensorIteratorBaseEENKUlvE_clEvENKUlvE0_clEvEUlffE_EESt5arrayIPcLm2EEEEviT0_T1_:
	.zero		560


//--------------------- .nv.constant0._ZN2at6native29vectorized_elementwise_kernelILi8ENS0_13BUnaryFunctorIfffZZZNS0_20copysign_kernel_cudaERNS_18TensorIteratorBaseEENKUlvE_clEvENKUlvE0_clEvEUlffE_EESt5arrayIPcLm2EEEEviT0_T1_ --------------------------
	.section	.nv.constant0._ZN2at6native29vectorized_elementwise_kernelILi8ENS0_13BUnaryFunctorIfffZZZNS0_20copysign_kernel_cudaERNS_18TensorIteratorBaseEENKUlvE_clEvENKUlvE0_clEvEUlffE_EESt5arrayIPcLm2EEEEviT0_T1_,"a",@progbits
	.sectionflags	@""
	.align	4
.nv.constant0._ZN2at6native29vectorized_elementwise_kernelILi8ENS0_13BUnaryFunctorIfffZZZNS0_20copysign_kernel_cudaERNS_18TensorIteratorBaseEENKUlvE_clEvENKUlvE0_clEvEUlffE_EESt5arrayIPcLm2EEEEviT0_T1_:
	.zero		560


//--------------------- .nv.constant0._ZN2at6native18elementwise_kernelILi128ELi4EZNS0_15gpu_kernel_implINS0_13AUnaryFunctorIfffZZZNS0_20copysign_kernel_cudaERNS_18TensorIteratorBaseEENKUlvE_clEvENKUlvE0_clEvEUlffE_EEEEvS5_RKT_EUliE_EEviT1_ --------------------------
	.section	.nv.constant0._ZN2at6native18elementwise_kernelILi128ELi4EZNS0_15gpu_kernel_implINS0_13AUnaryFunctorIfffZZZNS0_20copysign_kernel_cudaERNS_18TensorIteratorBaseEENKUlvE_clEvENKUlvE0_clEvEUlffE_EEEEvS5_RKT_EUliE_EEviT1_,"a",@progbits
	.sectionflags	@""
	.align	4
.nv.constant0._ZN2at6native18elementwise_kernelILi128ELi4EZNS0_15gpu_kernel_implINS0_13AUnaryFunctorIfffZZZNS0_20copysign_kernel_cudaERNS_18TensorIteratorBaseEENKUlvE_clEvENKUlvE0_clEvEUlffE_EEEEvS5_RKT_EUliE_EEviT1_:
	.zero		1080


//--------------------- .nv.constant0._ZN2at6native27unrolled_elementwise_kernelINS0_13AUnaryFunctorIfffZZZNS0_20copysign_kernel_cudaERNS_18TensorIteratorBaseEENKUlvE_clEvENKUlvE0_clEvEUlffE_EESt5arrayIPcLm2EELi4E23TrivialOffsetCalculatorILi1EjESD_NS0_6memory12LoadWithCastILi1EEENSE_13StoreWithCastILi1EEEEEviT_T0_T2_T3_T4_T5_ --------------------------
	.section	.nv.constant0._ZN2at6native27unrolled_elementwise_kernelINS0_13AUnaryFunctorIfffZZZNS0_20copysign_kernel_cudaERNS_18TensorIteratorBaseEENKUlvE_clEvENKUlvE0_clEvEUlffE_EESt5arrayIPcLm2EELi4E23TrivialOffsetCalculatorILi1EjESD_NS0_6memory12LoadWithCastILi1EEENSE_13StoreWithCastILi1EEEEEviT_T0_T2_T3_T4_T5_,"a",@progbits
	.sectionflags	@""
	.align	4
.nv.constant0._ZN2at6native27unrolled_elementwise_kernelINS0_13AUnaryFunctorIfffZZZNS0_20copysign_kernel_cudaERNS_18TensorIteratorBaseEENKUlvE_clEvENKUlvE0_clEvEUlffE_EESt5arrayIPcLm2EELi4E23TrivialOffsetCalculatorILi1EjESD_NS0_6memory12LoadWithCastILi1EEENSE_13StoreWithCastILi1EEEEEviT_T0_T2_T3_T4_T5_:
	.zero		580


//--------------------- .nv.constant0._ZN2at6native18elementwise_kernelILi128ELi2EZNS0_22gpu_kernel_impl_nocastINS0_13AUnaryFunctorIfffZZZNS0_20copysign_kernel_cudaERNS_18TensorIteratorBaseEENKUlvE_clEvENKUlvE0_clEvEUlffE_EEEEvS5_RKT_EUliE_EEviT1_ --------------------------
	.section	.nv.constant0._ZN2at6native18elementwise_kernelILi128ELi2EZNS0_22gpu_kernel_impl_nocastINS0_13AUnaryFunctorIfffZZZNS0_20copysign_kernel_cudaERNS_18TensorIteratorBaseEENKUlvE_clEvENKUlvE0_clEvEUlffE_EEEEvS5_RKT_EUliE_EEviT1_,"a",@progbits
	.sectionflags	@""
	.align	4
.nv.constant0._ZN2at6native18elementwise_kernelILi128ELi2EZNS0_22gpu_kernel_impl_nocastINS0_13AUnaryFunctorIfffZZZNS0_20copysign_kernel_cudaERNS_18TensorIteratorBaseEENKUlvE_clEvENKUlvE0_clEvEUlffE_EEEEvS5_RKT_EUliE_EEviT1_:
	.zero		1072


//--------------------- .nv.constant0._ZN2at6native27unrolled_elementwise_kernelINS0_13AUnaryFunctorIfffZZZNS0_20copysign_kernel_cudaERNS_18TensorIteratorBaseEENKUlvE_clEvENKUlvE0_clEvEUlffE_EESt5arrayIPcLm2EELi4E23TrivialOffsetCalculatorILi1EjESD_NS0_6memory15LoadWithoutCastENSE_16StoreWithoutCastEEEviT_T0_T2_T3_T4_T5_ --------------------------
	.section	.nv.constant0._ZN2at6native27unrolled_elementwise_kernelINS0_13AUnaryFunctorIfffZZZNS0_20copysign_kernel_cudaERNS_18TensorIteratorBaseEENKUlvE_clEvENKUlvE0_clEvEUlffE_EESt5arrayIPcLm2EELi4E23TrivialOffsetCalculatorILi1EjESD_NS0_6memory15LoadWithoutCastENSE_16StoreWithoutCastEEEviT_T0_T2_T3_T4_T5_,"a",@progbits
	.sectionflags	@""
	.align	4
.nv.constant0._ZN2at6native27unrolled_elementwise_kernelINS0_13AUnaryFunctorIfffZZZNS0_20copysign_kernel_cudaERNS_18TensorIteratorBaseEENKUlvE_clEvENKUlvE0_clEvEUlffE_EESt5arrayIPcLm2EELi4E23TrivialOffsetCalculatorILi1EjESD_NS0_6memory15LoadWithoutCastENSE_16StoreWithoutCastEEEviT_T0_T2_T3_T4_T5_:
	.zero		564


//--------------------- .nv.constant0._ZN2at6native29vectorized_elementwise_kernelILi2ENS0_13AUnaryFunctorIfffZZZNS0_20copysign_kernel_cudaERNS_18TensorIteratorBaseEENKUlvE_clEvENKUlvE0_clEvEUlffE_EESt5arrayIPcLm2EEEEviT0_T1_ --------------------------
	.section	.nv.constant0._ZN2at6native29vectorized_elementwise_kernelILi2ENS0_13AUnaryFunctorIfffZZZNS0_20copysign_kernel_cudaERNS_18TensorIteratorBaseEENKUlvE_clEvENKUlvE0_clEvEUlffE_EESt5arrayIPcLm2EEEEviT0_T1_,"a",@progbits
	.sectionflags	@""
	.align	4
.nv.constant0._ZN2at6native29vectorized_elementwise_kernelILi2ENS0_13AUnaryFunctorIfffZZZNS0_20copysign_kernel_cudaERNS_18TensorIteratorBaseEENKUlvE_clEvENKUlvE0_clEvEUlffE_EESt5arrayIPcLm2EEEEviT0_T1_:
	.zero		560


//--------------------- .nv.constant0._ZN2at6native29vectorized_elementwise_kernelILi4ENS0_13AUnaryFunctorIfffZZZNS0_20copysign_kernel_cudaERNS_18TensorIteratorBaseEENKUlvE_clEvENKUlvE0_clEvEUlffE_EESt5arrayIPcLm2EEEEviT0_T1_ --------------------------
	.section	.nv.constant0._ZN2at6native29vectorized_elementwise_kernelILi4ENS0_13AUnaryFunctorIfffZZZNS0_20copysign_kernel_cudaERNS_18TensorIteratorBaseEENKUlvE_clEvENKUlvE0_clEvEUlffE_EESt5arrayIPcLm2EEEEviT0_T1_,"a",@progbits
	.sectionflags	@""
	.align	4
.nv.constant0._ZN2at6native29vectorized_elementwise_kernelILi4ENS0_13AUnaryFunctorIfffZZZNS0_20copysign_kernel_cudaERNS_18TensorIteratorBaseEENKUlvE_clEvENKUlvE0_clEvEUlffE_EESt5arrayIPcLm2EEEEviT0_T1_:
	.zero		560


//--------------------- .nv.constant0._ZN2at6native29vectorized_elementwise_kernelILi8ENS0_13AUnaryFunctorIfffZZZNS0_20copysign_kernel_cudaERNS_18TensorIteratorBaseEENKUlvE_clEvENKUlvE0_clEvEUlffE_EESt5arrayIPcLm2EEEEviT0_T1_ --------------------------
	.section	.nv.constant0._ZN2at6native29vectorized_elementwise_kernelILi8ENS0_13AUnaryFunctorIfffZZZNS0_20copysign_kernel_cudaERNS_18TensorIteratorBaseEENKUlvE_clEvENKUlvE0_clEvEUlffE_EESt5arrayIPcLm2EEEEviT0_T1_,"a",@progbits
	.sectionflags	@""
	.align	4
.nv.constant0._ZN2at6native29vectorized_elementwise_kernelILi8ENS0_13AUnaryFunctorIfffZZZNS0_20copysign_kernel_cudaERNS_18TensorIteratorBaseEENKUlvE_clEvENKUlvE0_clEvEUlffE_EESt5arrayIPcLm2EEEEviT0_T1_:
	.zero		560


//--------------------- .nv.constant0._ZN2at6native18elementwise_kernelILi128ELi4EZNS0_15gpu_kernel_implINS0_13BinaryFunctorIdddZZZNS0_20copysign_kernel_cudaERNS_18TensorIteratorBaseEENKUlvE_clEvENKUlvE_clEvEUlddE_EEEEvS5_RKT_EUliE_EEviT1_ --------------------------
	.section	.nv.constant0._ZN2at6native18elementwise_kernelILi128ELi4EZNS0_15gpu_kernel_implINS0_13BinaryFunctorIdddZZZNS0_20copysign_kernel_cudaERNS_18TensorIteratorBaseEENKUlvE_clEvENKUlvE_clEvEUlddE_EEEEvS5_RKT_EUliE_EEviT1_,"a",@progbits
	.sectionflags	@""
	.align	4
.nv.constant0._ZN2at6native18elementwise_kernelILi128ELi4EZNS0_15gpu_kernel_implINS0_13BinaryFunctorIdddZZZNS0_20copysign_kernel_cudaERNS_18TensorIteratorBaseEENKUlvE_clEvENKUlvE_clEvEUlddE_EEEEvS5_RKT_EUliE_EEviT1_:
	.zero		1184


//--------------------- .nv.constant0._ZN2at6native27unrolled_elementwise_kernelINS0_13BinaryFunctorIdddZZZNS0_20copysign_kernel_cudaERNS_18TensorIteratorBaseEENKUlvE_clEvENKUlvE_clEvEUlddE_EESt5arrayIPcLm3EELi4E23TrivialOffsetCalculatorILi2EjESC_ILi1EjENS0_6memory12LoadWithCastILi2EEENSF_13StoreWithCastILi1EEEEEviT_T0_T2_T3_T4_T5_ --------------------------
	.section	.nv.constant0._ZN2at6native27unrolled_elementwise_kernelINS0_13BinaryFunctorIdddZZZNS0_20copysign_kernel_cudaERNS_18TensorIteratorBaseEENKUlvE_clEvENKUlvE_clEvEUlddE_EESt5arrayIPcLm3EELi4E23TrivialOffsetCalculatorILi2EjESC_ILi1EjENS0_6memory12LoadWithCastILi2EEENSF_13StoreWithCastILi1EEEEEviT_T0_T2_T3_T4_T5_,"a",@progbits
	.sectionflags	@""
	.align	4
.nv.constant0._ZN2at6native27unrolled_elementwise_kernelINS0_13BinaryFunctorIdddZZZNS0_20copysign_kernel_cudaERNS_18TensorIteratorBaseEENKUlvE_clEvENKUlvE_clEvEUlddE_EESt5arrayIPcLm3EELi4E23TrivialOffsetCalculatorILi2EjESC_ILi1EjENS0_6memory12LoadWithCastILi2EEENSF_13StoreWithCastILi1EEEEEviT_T0_T2_T3_T4_T5_:
	.zero		584


//--------------------- .nv.constant0._ZN2at6native18elementwise_kernelILi128ELi2EZNS0_22gpu_kernel_impl_nocastINS0_13BinaryFunctorIdddZZZNS0_20copysign_kernel_cudaERNS_18TensorIteratorBaseEENKUlvE_clEvENKUlvE_clEvEUlddE_EEEEvS5_RKT_EUliE_EEviT1_ --------------------------
	.section	.nv.constant0._ZN2at6native18elementwise_kernelILi128ELi2EZNS0_22gpu_kernel_impl_nocastINS0_13BinaryFunctorIdddZZZNS0_20copysign_kernel_cudaERNS_18TensorIteratorBaseEENKUlvE_clEvENKUlvE_clEvEUlddE_EEEEvS5_RKT_EUliE_EEviT1_,"a",@progbits
	.sectionflags	@""
	.align	4
.nv.constant0._ZN2at6native18elementwise_kernelILi128ELi2EZNS0_22gpu_kernel_impl_nocastINS0_13BinaryFunctorIdddZZZNS0_20copysign_kernel_cudaERNS_18TensorIteratorBaseEENKUlvE_clEvENKUlvE_clEvEUlddE_EEEEvS5_RKT_EUliE_EEviT1_:
	.zero		1184


//--------------------- .nv.constant0._ZN2at6native27unrolled_elementwise_kernelINS0_13BinaryFunctorIdddZZZNS0_20copysign_kernel_cudaERNS_18TensorIteratorBaseEENKUlvE_clEvENKUlvE_clEvEUlddE_EESt5arrayIPcLm3EELi4E23TrivialOffsetCalculatorILi2EjESC_ILi1EjENS0_6memory15LoadWithoutCastENSF_16StoreWithoutCastEEEviT_T0_T2_T3_T4_T5_ --------------------------
	.section	.nv.constant0._ZN2at6native27unrolled_elementwise_kernelINS0_13BinaryFunctorIdddZZZNS0_20copysign_kernel_cudaERNS_18TensorIteratorBaseEENKUlvE_clEvENKUlvE_clEvEUlddE_EESt5arrayIPcLm3EELi4E23TrivialOffsetCalculatorILi2EjESC_ILi1EjENS0_6memory15LoadWithoutCastENSF_16StoreWithoutCastEEEviT_T0_T2_T3_T4_T5_,"a",@progbits
	.sectionflags	@""
	.align	4
.nv.constant0._ZN2at6native27unrolled_elementwise_kernelINS0_13BinaryFunctorIdddZZZNS0_20copysign_kernel_cudaERNS_18TensorIteratorBaseEENKUlvE_clEvENKUlvE_clEvEUlddE_EESt5arrayIPcLm3EELi4E23TrivialOffsetCalculatorILi2EjESC_ILi1EjENS0_6memory15LoadWithoutCastENSF_16StoreWithoutCastEEEviT_T0_T2_T3_T4_T5_:
	.zero		564


//--------------------- .nv.constant0._ZN2at6native29vectorized_elementwise_kernelILi2ENS0_13BinaryFunctorIdddZZZNS0_20copysign_kernel_cudaERNS_18TensorIteratorBaseEENKUlvE_clEvENKUlvE_clEvEUlddE_EESt5arrayIPcLm3EEEEviT0_T1_ --------------------------
	.section	.nv.constant0._ZN2at6native29vectorized_elementwise_kernelILi2ENS0_13BinaryFunctorIdddZZZNS0_20copysign_kernel_cudaERNS_18TensorIteratorBaseEENKUlvE_clEvENKUlvE_clEvEUlddE_EESt5arrayIPcLm3EEEEviT0_T1_,"a",@progbits
	.sectionflags	@""
	.align	4
.nv.constant0._ZN2at6native29vectorized_elementwise_kernelILi2ENS0_13BinaryFunctorIdddZZZNS0_20copysign_kernel_cudaERNS_18TensorIteratorBaseEENKUlvE_clEvENKUlvE_clEvEUlddE_EESt5arrayIPcLm3EEEEviT0_T1_:
	.zero		560


//--------------------- .nv.constant0._ZN2at6native29vectorized_elementwise_kernelILi4ENS0_13BinaryFunctorIdddZZZNS0_20copysign_kernel_cudaERNS_18TensorIteratorBaseEENKUlvE_clEvENKUlvE_clEvEUlddE_EESt5arrayIPcLm3EEEEviT0_T1_ --------------------------
	.section	.nv.constant0._ZN2at6native29vectorized_elementwise_kernelILi4ENS0_13BinaryFunctorIdddZZZNS0_20copysign_kernel_cudaERNS_18TensorIteratorBaseEENKUlvE_clEvENKUlvE_clEvEUlddE_EESt5arrayIPcLm3EEEEviT0_T1_,"a",@progbits
	.sectionflags	@""
	.align	4
.nv.constant0._ZN2at6native29vectorized_elementwise_kernelILi4ENS0_13BinaryFunctorIdddZZZNS0_20copysign_kernel_cudaERNS_18TensorIteratorBaseEENKUlvE_clEvENKUlvE_clEvEUlddE_EESt5arrayIPcLm3EEEEviT0_T1_:
	.zero		560


//--------------------- .nv.constant0._ZN2at6native29vectorized_elementwise_kernelILi8ENS0_13BinaryFunctorIdddZZZNS0_20copysign_kernel_cudaERNS_18TensorIteratorBaseEENKUlvE_clEvENKUlvE_clEvEUlddE_EESt5arrayIPcLm3EEEEviT0_T1_ --------------------------
	.section	.nv.constant0._ZN2at6native29vectorized_elementwise_kernelILi8ENS0_13BinaryFunctorIdddZZZNS0_20copysign_kernel_cudaERNS_18TensorIteratorBaseEENKUlvE_clEvENKUlvE_clEvEUlddE_EESt5arrayIPcLm3EEEEviT0_T1_,"a",@progbits
	.sectionflags	@""
	.align	4
.nv.constant0._ZN2at6native29vectorized_elementwise_kernelILi8ENS0_13BinaryFunctorIdddZZZNS0_20copysign_kernel_cudaERNS_18TensorIteratorBaseEENKUlvE_clEvENKUlvE_clEvEUlddE_EESt5arrayIPcLm3EEEEviT0_T1_:
	.zero		560


//--------------------- .nv.constant0._ZN2at6native18elementwise_kernelILi128ELi4EZNS0_15gpu_kernel_implINS0_13BUnaryFunctorIdddZZZNS0_20copysign_kernel_cudaERNS_18TensorIteratorBaseEENKUlvE_clEvENKUlvE_clEvEUlddE_EEEEvS5_RKT_EUliE_EEviT1_ --------------------------
	.section	.nv.constant0._ZN2at6native18elementwise_kernelILi128ELi4EZNS0_15gpu_kernel_implINS0_13BUnaryFunctorIdddZZZNS0_20copysign_kernel_cudaERNS_18TensorIteratorBaseEENKUlvE_clEvENKUlvE_clEvEUlddE_EEEEvS5_RKT_EUliE_EEviT1_,"a",@progbits
	.sectionflags	@""
	.align	4
.nv.constant0._ZN2at6native18elementwise_kernelILi128ELi4EZNS0_15gpu_kernel_implINS0_13BUnaryFunctorIdddZZZNS0_20copysign_kernel_cudaERNS_18TensorIteratorBaseEENKUlvE_clEvENKUlvE_clEvEUlddE_EEEEvS5_RKT_EUliE_EEviT1_:
	.zero		1088


//--------------------- .nv.constant0._ZN2at6native27unrolled_elementwise_kernelINS0_13BUnaryFunctorIdddZZZNS0_20copysign_kernel_cudaERNS_18TensorIteratorBaseEENKUlvE_clEvENKUlvE_clEvEUlddE_EESt5arrayIPcLm2EELi4E23TrivialOffsetCalculatorILi1EjESD_NS0_6memory12LoadWithCastILi1EEENSE_13StoreWithCastILi1EEEEEviT_T0_T2_T3_T4_T5_ --------------------------
	.section	.nv.constant0._ZN2at6native27unrolled_elementwise_kernelINS0_13BUnaryFunctorIdddZZZNS0_20copysign_kernel_cudaERNS_18TensorIteratorBaseEENKUlvE_clEvENKUlvE_clEvEUlddE_EESt5arrayIPcLm2EELi4E23TrivialOffsetCalculatorILi1EjESD_NS0_6memory12LoadWithCastILi1EEENSE_13StoreWithCastILi1EEEEEviT_T0_T2_T3_T4_T5_,"a",@progbits
	.sectionflags	@""
	.align	4
.nv.constant0._ZN2at6native27unrolled_elementwise_kernelINS0_13BUnaryFunctorIdddZZZNS0_20copysign_kernel_cudaERNS_18TensorIteratorBaseEENKUlvE_clEvENKUlvE_clEvEUlddE_EESt5arrayIPcLm2EELi4E23TrivialOffsetCalculatorILi1EjESD_NS0_6memory12LoadWithCastILi1EEENSE_13StoreWithCastILi1EEEEEviT_T0_T2_T3_T4_T5_:
	.zero		588


//--------------------- .nv.constant0._ZN2at6native18elementwise_kernelILi128ELi2EZNS0_22gpu_kernel_impl_nocastINS0_13BUnaryFunctorIdddZZZNS0_20copysign_kernel_cudaERNS_18TensorIteratorBaseEENKUlvE_clEvENKUlvE_clEvEUlddE_EEEEvS5_RKT_EUliE_EEviT1_ --------------------------
	.section	.nv.constant0._ZN2at6native18elementwise_kernelILi128ELi2EZNS0_22gpu_kernel_impl_nocastINS0_13BUnaryFunctorIdddZZZNS0_20copysign_kernel_cudaERNS_18TensorIteratorBaseEENKUlvE_clEvENKUlvE_clEvEUlddE_EEEEvS5_RKT_EUliE_EEviT1_,"a",@progbits
	.sectionflags	@""
	.align	4
.nv.constant0._ZN2at6native18elementwise_kernelILi128ELi2EZNS0_22gpu_kernel_impl_nocastINS0_13BUnaryFunctorIdddZZZNS0_20copysign_kernel_cudaERNS_18TensorIteratorBaseEENKUlvE_clEvENKUlvE_clEvEUlddE_EEEEvS5_RKT_EUliE_EEviT1_:
	.zero		1080


//--------------------- .nv.constant0._ZN2at6native27unrolled_elementwise_kernelINS0_13BUnaryFunctorIdddZZZNS0_20copysign_kernel_cudaERNS_18TensorIteratorBaseEENKUlvE_clEvENKUlvE_clEvEUlddE_EESt5arrayIPcLm2EELi4E23TrivialOffsetCalculatorILi1EjESD_NS0_6memory15LoadWithoutCastENSE_16StoreWithoutCastEEEviT_T0_T2_T3_T4_T5_ --------------------------
	.section	.nv.constant0._ZN2at6native27unrolled_elementwise_kernelINS0_13BUnaryFunctorIdddZZZNS0_20copysign_kernel_cudaERNS_18TensorIteratorBaseEENKUlvE_clEvENKUlvE_clEvEUlddE_EESt5arrayIPcLm2EELi4E23TrivialOffsetCalculatorILi1EjESD_NS0_6memory15LoadWithoutCastENSE_16StoreWithoutCastEEEviT_T0_T2_T3_T4_T5_,"a",@progbits
	.sectionflags	@""
	.align	4
.nv.constant0._ZN2at6native27unrolled_elementwise_kernelINS0_13BUnaryFunctorIdddZZZNS0_20copysign_kernel_cudaERNS_18TensorIteratorBaseEENKUlvE_clEvENKUlvE_clEvEUlddE_EESt5arrayIPcLm2EELi4E23TrivialOffsetCalculatorILi1EjESD_NS0_6memory15LoadWithoutCastENSE_16StoreWithoutCastEEEviT_T0_T2_T3_T4_T5_:
	.zero		572


//--------------------- .nv.constant0._ZN2at6native29vectorized_elementwise_kernelILi2ENS0_13BUnaryFunctorIdddZZZNS0_20copysign_kernel_cudaERNS_18TensorIteratorBaseEENKUlvE_clEvENKUlvE_clEvEUlddE_EESt5arrayIPcLm2EEEEviT0_T1_ --------------------------
	.section	.nv.constant0._ZN2at6native29vectorized_elementwise_kernelILi2ENS0_13BUnaryFunctorIdddZZZNS0_20copysign_kernel_cudaERNS_18TensorIteratorBaseEENKUlvE_clEvENKUlvE_clEvEUlddE_EESt5arrayIPcLm2EEEEviT0_T1_,"a",@progbits
	.sectionflags	@""
	.align	4
.nv.constant0._ZN2at6native29vectorized_elementwise_kernelILi2ENS0_13BUnaryFunctorIdddZZZNS0_20copysign_kernel_cudaERNS_18TensorIteratorBaseEENKUlvE_clEvENKUlvE_clEvEUlddE_EESt5arrayIPcLm2EEEEviT0_T1_:
	.zero		568


//--------------------- .nv.constant0._ZN2at6native29vectorized_elementwise_kernelILi4ENS0_13BUnaryFunctorIdddZZZNS0_20copysign_kernel_cudaERNS_18TensorIteratorBaseEENKUlvE_clEvENKUlvE_clEvEUlddE_EESt5arrayIPcLm2EEEEviT0_T1_ --------------------------
	.section	.nv.constant0._ZN2at6native29vectorized_elementwise_kernelILi4ENS0_13BUnaryFunctorIdddZZZNS0_20copysign_kernel_cudaERNS_18TensorIteratorBaseEENKUlvE_clEvENKUlvE_clEvEUlddE_EESt5arrayIPcLm2EEEEviT0_T1_,"a",@progbits
	.sectionflags	@""
	.align	4
.nv.constant0._ZN2at6native29vectorized_elementwise_kernelILi4ENS0_13BUnaryFunctorIdddZZZNS0_20copysign_kernel_cudaERNS_18TensorIteratorBaseEENKUlvE_clEvENKUlvE_clEvEUlddE_EESt5arrayIPcLm2EEEEviT0_T1_:
	.zero		568


//--------------------- .nv.constant0._ZN2at6native29vectorized_elementwise_kernelILi8ENS0_13BUnaryFunctorIdddZZZNS0_20copysign_kernel_cudaERNS_18TensorIteratorBaseEENKUlvE_clEvENKUlvE_clEvEUlddE_EESt5arrayIPcLm2EEEEviT0_T1_ --------------------------
	.section	.nv.constant0._ZN2at6native29vectorized_elementwise_kernelILi8ENS0_13BUnaryFunctorIdddZZZNS0_20copysign_kernel_cudaERNS_18TensorIteratorBaseEENKUlvE_clEvENKUlvE_clEvEUlddE_EESt5arrayIPcLm2EEEEviT0_T1_,"a",@progbits
	.sectionflags	@""
	.align	4
.nv.constant0._ZN2at6native29vectorized_elementwise_kernelILi8ENS0_13BUnaryFunctorIdddZZZNS0_20copysign_kernel_cudaERNS_18TensorIteratorBaseEENKUlvE_clEvENKUlvE_clEvEUlddE_EESt5arrayIPcLm2EEEEviT0_T1_:
	.zero		568


//--------------------- .nv.constant0._ZN2at6native18elementwise_kernelILi128ELi4EZNS0_15gpu_kernel_implINS0_13AUnaryFunctorIdddZZZNS0_20copysign_kernel_cudaERNS_18TensorIteratorBaseEENKUlvE_clEvENKUlvE_clEvEUlddE_EEEEvS5_RKT_EUliE_EEviT1_ --------------------------
	.section	.nv.constant0._ZN2at6native18elementwise_kernelILi128ELi4EZNS0_15gpu_kernel_implINS0_13AUnaryFunctorIdddZZZNS0_20copysign_kernel_cudaERNS_18TensorIteratorBaseEENKUlvE_clEvENKUlvE_clEvEUlddE_EEEEvS5_RKT_EUliE_EEviT1_,"a",@progbits
	.sectionflags	@""
	.align	4
.nv.constant0._ZN2at6native18elementwise_kernelILi128ELi4EZNS0_15gpu_kernel_implINS0_13AUnaryFunctorIdddZZZNS0_20copysign_kernel_cudaERNS_18TensorIteratorBaseEENKUlvE_clEvENKUlvE_clEvEUlddE_EEEEvS5_RKT_EUliE_EEviT1_:
	.zero		1088


//--------------------- .nv.constant0._ZN2at6native27unrolled_elementwise_kernelINS0_13AUnaryFunctorIdddZZZNS0_20copysign_kernel_cudaERNS_18TensorIteratorBaseEENKUlvE_clEvENKUlvE_clEvEUlddE_EESt5arrayIPcLm2EELi4E23TrivialOffsetCalculatorILi1EjESD_NS0_6memory12LoadWithCastILi1EEENSE_13StoreWithCastILi1EEEEEviT_T0_T2_T3_T4_T5_ --------------------------
	.section	.nv.constant0._ZN2at6native27unrolled_elementwise_kernelINS0_13AUnaryFunctorIdddZZZNS0_20copysign_kernel_cudaERNS_18TensorIteratorBaseEENKUlvE_clEvENKUlvE_clEvEUlddE_EESt5arrayIPcLm2EELi4E23TrivialOffsetCalculatorILi1EjESD_NS0_6memory12LoadWithCastILi1EEENSE_13StoreWithCastILi1EEEEEviT_T0_T2_T3_T4_T5_,"a",@progbits
	.sectionflags	@""
	.align	4
.nv.constant0._ZN2at6native27unrolled_elementwise_kernelINS0_13AUnaryFunctorIdddZZZNS0_20copysign_kernel_cudaERNS_18TensorIteratorBaseEENKUlvE_clEvENKUlvE_clEvEUlddE_EESt5arrayIPcLm2EELi4E23TrivialOffsetCalculatorILi1EjESD_NS0_6memory12LoadWithCastILi1EEENSE_13StoreWithCastILi1EEEEEviT_T0_T2_T3_T4_T5_:
	.zero		588


//--------------------- .nv.constant0._ZN2at6native18elementwise_kernelILi128ELi2EZNS0_22gpu_kernel_impl_nocastINS0_13AUnaryFunctorIdddZZZNS0_20copysign_kernel_cudaERNS_18TensorIteratorBaseEENKUlvE_clEvENKUlvE_clEvEUlddE_EEEEvS5_RKT_EUliE_EEviT1_ --------------------------
	.section	.nv.constant0._ZN2at6native18elementwise_kernelILi128ELi2EZNS0_22gpu_kernel_impl_nocastINS0_13AUnaryFunctorIdddZZZNS0_20copysign_kernel_cudaERNS_18TensorIteratorBaseEENKUlvE_clEvENKUlvE_clEvEUlddE_EEEEvS5_RKT_EUliE_EEviT1_,"a",@progbits
	.sectionflags	@""
	.align	4
.nv.constant0._ZN2at6native18elementwise_kernelILi128ELi2EZNS0_22gpu_kernel_impl_nocastINS0_13AUnaryFunctorIdddZZZNS0_20copysign_kernel_cudaERNS_18TensorIteratorBaseEENKUlvE_clEvENKUlvE_clEvEUlddE_EEEEvS5_RKT_EUliE_EEviT1_:
	.zero		1080


//--------------------- .nv.constant0._ZN2at6native27unrolled_elementwise_kernelINS0_13AUnaryFunctorIdddZZZNS0_20copysign_kernel_cudaERNS_18TensorIteratorBaseEENKUlvE_clEvENKUlvE_clEvEUlddE_EESt5arrayIPcLm2EELi4E23TrivialOffsetCalculatorILi1EjESD_NS0_6memory15LoadWithoutCastENSE_16StoreWithoutCastEEEviT_T0_T2_T3_T4_T5_ --------------------------
	.section	.nv.constant0._ZN2at6native27unrolled_elementwise_kernelINS0_13AUnaryFunctorIdddZZZNS0_20copysign_kernel_cudaERNS_18TensorIteratorBaseEENKUlvE_clEvENKUlvE_clEvEUlddE_EESt5arrayIPcLm2EELi4E23TrivialOffsetCalculatorILi1EjESD_NS0_6memory15LoadWithoutCastENSE_16StoreWithoutCastEEEviT_T0_T2_T3_T4_T5_,"a",@progbits
	.sectionflags	@""
	.align	4
.nv.constant0._ZN2at6native27unrolled_elementwise_kernelINS0_13AUnaryFunctorIdddZZZNS0_20copysign_kernel_cudaERNS_18TensorIteratorBaseEENKUlvE_clEvENKUlvE_clEvEUlddE_EESt5arrayIPcLm2EELi4E23TrivialOffsetCalculatorILi1EjESD_NS0_6memory15LoadWithoutCastENSE_16StoreWithoutCastEEEviT_T0_T2_T3_T4_T5_:
	.zero		572


//--------------------- .nv.constant0._ZN2at6native29vectorized_elementwise_kernelILi2ENS0_13AUnaryFunctorIdddZZZNS0_20copysign_kernel_cudaERNS_18TensorIteratorBaseEENKUlvE_clEvENKUlvE_clEvEUlddE_EESt5arrayIPcLm2EEEEviT0_T1_ --------------------------
	.section	.nv.constant0._ZN2at6native29vectorized_elementwise_kernelILi2ENS0_13AUnaryFunctorIdddZZZNS0_20copysign_kernel_cudaERNS_18TensorIteratorBaseEENKUlvE_clEvENKUlvE_clEvEUlddE_EESt5arrayIPcLm2EEEEviT0_T1_,"a",@progbits
	.sectionflags	@""
	.align	4
.nv.constant0._ZN2at6native29vectorized_elementwise_kernelILi2ENS0_13AUnaryFunctorIdddZZZNS0_20copysign_kernel_cudaERNS_18TensorIteratorBaseEENKUlvE_clEvENKUlvE_clEvEUlddE_EESt5arrayIPcLm2EEEEviT0_T1_:
	.zero		568


//--------------------- .nv.constant0._ZN2at6native29vectorized_elementwise_kernelILi4ENS0_13AUnaryFunctorIdddZZZNS0_20copysign_kernel_cudaERNS_18TensorIteratorBaseEENKUlvE_clEvENKUlvE_clEvEUlddE_EESt5arrayIPcLm2EEEEviT0_T1_ --------------------------
	.section	.nv.constant0._ZN2at6native29vectorized_elementwise_kernelILi4ENS0_13AUnaryFunctorIdddZZZNS0_20copysign_kernel_cudaERNS_18TensorIteratorBaseEENKUlvE_clEvENKUlvE_clEvEUlddE_EESt5arrayIPcLm2EEEEviT0_T1_,"a",@progbits
	.sectionflags	@""
	.align	4
.nv.constant0._ZN2at6native29vectorized_elementwise_kernelILi4ENS0_13AUnaryFunctorIdddZZZNS0_20copysign_kernel_cudaERNS_18TensorIteratorBaseEENKUlvE_clEvENKUlvE_clEvEUlddE_EESt5arrayIPcLm2EEEEviT0_T1_:
	.zero		568


//--------------------- .nv.constant0._ZN2at6native29vectorized_elementwise_kernelILi8ENS0_13AUnaryFunctorIdddZZZNS0_20copysign_kernel_cudaERNS_18TensorIteratorBaseEENKUlvE_clEvENKUlvE_clEvEUlddE_EESt5arrayIPcLm2EEEEviT0_T1_ --------------------------
	.section	.nv.constant0._ZN2at6native29vectorized_elementwise_kernelILi8ENS0_13AUnaryFunctorIdddZZZNS0_20copysign_kernel_cudaERNS_18TensorIteratorBaseEENKUlvE_clEvENKUlvE_clEvEUlddE_EESt5arrayIPcLm2EEEEviT0_T1_,"a",@progbits
	.sectionflags	@""
	.align	4
.nv.constant0._ZN2at6native29vectorized_elementwise_kernelILi8ENS0_13AUnaryFunctorIdddZZZNS0_20copysign_kernel_cudaERNS_18TensorIteratorBaseEENKUlvE_clEvENKUlvE_clEvEUlddE_EESt5arrayIPcLm2EEEEviT0_T1_:
	.zero		568


//--------------------- SYMBOLS --------------------------

	.type		.nv.reservedSmem.offset0,@object
	.size		.nv.reservedSmem.offset0,0x4
	.type		__assertfail,@function
